//
// Generated by NVIDIA NVVM Compiler
//
// Compiler Build ID: CL-36424714
// Cuda compilation tools, release 13.0, V13.0.88
// Based on NVVM 20.0.0
//

.version 9.0
.target sm_100
.address_size 64

	// .globl	_Z9fillTableP13KeyOccurencesi
// _ZZN3cub18CUB_300001_SM_10006detail10radix_sort31DeviceRadixSortSingleTileKernelINS1_5radix10policy_hubIiiyE10Policy1000ELNS0_9SortOrderE0EiiyNS1_21identity_decomposer_tEEEvPKT1_PSA_PKT2_PSE_T3_iiT4_E12temp_storage has been demoted
// _ZZN3cub18CUB_300001_SM_10006detail10radix_sort30DeviceRadixSortHistogramKernelINS1_5radix10policy_hubIiiyE10Policy1000ELNS0_9SortOrderE0EiyNS1_21identity_decomposer_tEEEvPT2_PKT1_SA_iiT3_E12temp_storage has been demoted
// _ZZN3cub18CUB_300001_SM_10006detail10radix_sort33DeviceRadixSortExclusiveSumKernelINS1_5radix10policy_hubIiiyE10Policy1000EyEEvPT0_E12temp_storage has been demoted
// _ZZN3cub18CUB_300001_SM_10006detail10radix_sort29DeviceRadixSortOnesweepKernelINS1_5radix10policy_hubIiiyE10Policy1000ELNS0_9SortOrderE0EiiyiiNS1_21identity_decomposer_tEEEvPT5_SB_PT3_PKSC_PT1_PKSG_PT2_PKSK_T4_iiT6_E1s has been demoted
.global .align 1 .b8 _ZN34_INTERNAL_68e82ef0_4_k_cu_6d2e8edd4cuda3std3__45__cpo5beginE[1];
.global .align 1 .b8 _ZN34_INTERNAL_68e82ef0_4_k_cu_6d2e8edd4cuda3std3__45__cpo3endE[1];
.global .align 1 .b8 _ZN34_INTERNAL_68e82ef0_4_k_cu_6d2e8edd4cuda3std3__45__cpo6cbeginE[1];
.global .align 1 .b8 _ZN34_INTERNAL_68e82ef0_4_k_cu_6d2e8edd4cuda3std3__45__cpo4cendE[1];
.global .align 1 .b8 _ZN34_INTERNAL_68e82ef0_4_k_cu_6d2e8edd4cuda3std3__45__cpo6rbeginE[1];
.global .align 1 .b8 _ZN34_INTERNAL_68e82ef0_4_k_cu_6d2e8edd4cuda3std3__45__cpo4rendE[1];
.global .align 1 .b8 _ZN34_INTERNAL_68e82ef0_4_k_cu_6d2e8edd4cuda3std3__45__cpo7crbeginE[1];
.global .align 1 .b8 _ZN34_INTERNAL_68e82ef0_4_k_cu_6d2e8edd4cuda3std3__45__cpo5crendE[1];
.global .align 1 .b8 _ZN34_INTERNAL_68e82ef0_4_k_cu_6d2e8edd4cuda3std3__436_GLOBAL__N__68e82ef0_4_k_cu_6d2e8edd6ignoreE[1];
.global .align 1 .b8 _ZN34_INTERNAL_68e82ef0_4_k_cu_6d2e8edd4cuda3std3__419piecewise_constructE[1];
.global .align 1 .b8 _ZN34_INTERNAL_68e82ef0_4_k_cu_6d2e8edd4cuda3std3__48in_placeE[1];
.global .align 1 .b8 _ZN34_INTERNAL_68e82ef0_4_k_cu_6d2e8edd4cuda3std3__420unreachable_sentinelE[1];
.global .align 1 .b8 _ZN34_INTERNAL_68e82ef0_4_k_cu_6d2e8edd4cuda3std3__47nulloptE[1];
.global .align 1 .b8 _ZN34_INTERNAL_68e82ef0_4_k_cu_6d2e8edd4cuda3std3__48unexpectE[1];
.global .align 1 .b8 _ZN34_INTERNAL_68e82ef0_4_k_cu_6d2e8edd4cuda3std6ranges3__45__cpo4swapE[1];
.global .align 1 .b8 _ZN34_INTERNAL_68e82ef0_4_k_cu_6d2e8edd4cuda3std6ranges3__45__cpo9iter_moveE[1];
.global .align 1 .b8 _ZN34_INTERNAL_68e82ef0_4_k_cu_6d2e8edd4cuda3std6ranges3__45__cpo5beginE[1];
.global .align 1 .b8 _ZN34_INTERNAL_68e82ef0_4_k_cu_6d2e8edd4cuda3std6ranges3__45__cpo3endE[1];
.global .align 1 .b8 _ZN34_INTERNAL_68e82ef0_4_k_cu_6d2e8edd4cuda3std6ranges3__45__cpo6cbeginE[1];
.global .align 1 .b8 _ZN34_INTERNAL_68e82ef0_4_k_cu_6d2e8edd4cuda3std6ranges3__45__cpo4cendE[1];
.global .align 1 .b8 _ZN34_INTERNAL_68e82ef0_4_k_cu_6d2e8edd4cuda3std6ranges3__45__cpo7advanceE[1];
.global .align 1 .b8 _ZN34_INTERNAL_68e82ef0_4_k_cu_6d2e8edd4cuda3std6ranges3__45__cpo9iter_swapE[1];
.global .align 1 .b8 _ZN34_INTERNAL_68e82ef0_4_k_cu_6d2e8edd4cuda3std6ranges3__45__cpo4nextE[1];
.global .align 1 .b8 _ZN34_INTERNAL_68e82ef0_4_k_cu_6d2e8edd4cuda3std6ranges3__45__cpo4prevE[1];
.global .align 1 .b8 _ZN34_INTERNAL_68e82ef0_4_k_cu_6d2e8edd4cuda3std6ranges3__45__cpo4dataE[1];
.global .align 1 .b8 _ZN34_INTERNAL_68e82ef0_4_k_cu_6d2e8edd4cuda3std6ranges3__45__cpo5cdataE[1];
.global .align 1 .b8 _ZN34_INTERNAL_68e82ef0_4_k_cu_6d2e8edd4cuda3std6ranges3__45__cpo4sizeE[1];
.global .align 1 .b8 _ZN34_INTERNAL_68e82ef0_4_k_cu_6d2e8edd4cuda3std6ranges3__45__cpo5ssizeE[1];
.global .align 1 .b8 _ZN34_INTERNAL_68e82ef0_4_k_cu_6d2e8edd4cuda3std6ranges3__45__cpo8distanceE[1];
.global .align 1 .b8 _ZN34_INTERNAL_68e82ef0_4_k_cu_6d2e8edd6thrust24THRUST_300001_SM_1000_NS8cuda_cub3parE[1];
.global .align 1 .b8 _ZN34_INTERNAL_68e82ef0_4_k_cu_6d2e8edd6thrust24THRUST_300001_SM_1000_NS8cuda_cub10par_nosyncE[1];
.global .align 1 .b8 _ZN34_INTERNAL_68e82ef0_4_k_cu_6d2e8edd6thrust24THRUST_300001_SM_1000_NS6system6detail10sequential3seqE[1];
.global .align 1 .b8 _ZN34_INTERNAL_68e82ef0_4_k_cu_6d2e8edd6thrust24THRUST_300001_SM_1000_NS6system3cpp3parE[1];
.global .align 1 .b8 _ZN34_INTERNAL_68e82ef0_4_k_cu_6d2e8edd6thrust24THRUST_300001_SM_1000_NS12placeholders2_1E[1];
.global .align 1 .b8 _ZN34_INTERNAL_68e82ef0_4_k_cu_6d2e8edd6thrust24THRUST_300001_SM_1000_NS12placeholders2_2E[1];
.global .align 1 .b8 _ZN34_INTERNAL_68e82ef0_4_k_cu_6d2e8edd6thrust24THRUST_300001_SM_1000_NS12placeholders2_3E[1];
.global .align 1 .b8 _ZN34_INTERNAL_68e82ef0_4_k_cu_6d2e8edd6thrust24THRUST_300001_SM_1000_NS12placeholders2_4E[1];
.global .align 1 .b8 _ZN34_INTERNAL_68e82ef0_4_k_cu_6d2e8edd6thrust24THRUST_300001_SM_1000_NS12placeholders2_5E[1];
.global .align 1 .b8 _ZN34_INTERNAL_68e82ef0_4_k_cu_6d2e8edd6thrust24THRUST_300001_SM_1000_NS12placeholders2_6E[1];
.global .align 1 .b8 _ZN34_INTERNAL_68e82ef0_4_k_cu_6d2e8edd6thrust24THRUST_300001_SM_1000_NS12placeholders2_7E[1];
.global .align 1 .b8 _ZN34_INTERNAL_68e82ef0_4_k_cu_6d2e8edd6thrust24THRUST_300001_SM_1000_NS12placeholders2_8E[1];
.global .align 1 .b8 _ZN34_INTERNAL_68e82ef0_4_k_cu_6d2e8edd6thrust24THRUST_300001_SM_1000_NS12placeholders2_9E[1];
.global .align 1 .b8 _ZN34_INTERNAL_68e82ef0_4_k_cu_6d2e8edd6thrust24THRUST_300001_SM_1000_NS12placeholders3_10E[1];
.global .align 1 .b8 _ZN34_INTERNAL_68e82ef0_4_k_cu_6d2e8edd6thrust24THRUST_300001_SM_1000_NS3seqE[1];
.global .align 1 .b8 _ZN34_INTERNAL_68e82ef0_4_k_cu_6d2e8edd6thrust24THRUST_300001_SM_1000_NS6deviceE[1];

.visible .entry _Z9fillTableP13KeyOccurencesi(
	.param .u64 .ptr .align 1 _Z9fillTableP13KeyOccurencesi_param_0,
	.param .u32 _Z9fillTableP13KeyOccurencesi_param_1
)
{
	.reg .pred 	%p<2>;
	.reg .b32 	%r<8>;
	.reg .b64 	%rd<5>;

	ld.param.u64 	%rd1, [_Z9fillTableP13KeyOccurencesi_param_0];
	ld.param.u32 	%r2, [_Z9fillTableP13KeyOccurencesi_param_1];
	mov.u32 	%r3, %ctaid.x;
	mov.u32 	%r4, %ntid.x;
	mov.u32 	%r5, %tid.x;
	mad.lo.s32 	%r1, %r3, %r4, %r5;
	setp.ge.s32 	%p1, %r1, %r2;
	@%p1 bra 	$L__BB0_2;
	cvta.to.global.u64 	%rd2, %rd1;
	mul.wide.s32 	%rd3, %r1, 208;
	add.s64 	%rd4, %rd2, %rd3;
	mov.b32 	%r6, -1;
	st.global.u32 	[%rd4], %r6;
	mov.b32 	%r7, 0;
	st.global.u32 	[%rd4+4], %r7;
	st.global.u32 	[%rd4+8], %r6;
	st.global.u32 	[%rd4+12], %r6;
	st.global.u32 	[%rd4+16], %r6;
	st.global.u32 	[%rd4+20], %r6;
	st.global.u32 	[%rd4+24], %r6;
	st.global.u32 	[%rd4+28], %r6;
	st.global.u32 	[%rd4+32], %r6;
	st.global.u32 	[%rd4+36], %r6;
	st.global.u32 	[%rd4+40], %r6;
	st.global.u32 	[%rd4+44], %r6;
	st.global.u32 	[%rd4+48], %r6;
	st.global.u32 	[%rd4+52], %r6;
	st.global.u32 	[%rd4+56], %r6;
	st.global.u32 	[%rd4+60], %r6;
	st.global.u32 	[%rd4+64], %r6;
	st.global.u32 	[%rd4+68], %r6;
	st.global.u32 	[%rd4+72], %r6;
	st.global.u32 	[%rd4+76], %r6;
	st.global.u32 	[%rd4+80], %r6;
	st.global.u32 	[%rd4+84], %r6;
	st.global.u32 	[%rd4+88], %r6;
	st.global.u32 	[%rd4+92], %r6;
	st.global.u32 	[%rd4+96], %r6;
	st.global.u32 	[%rd4+100], %r6;
	st.global.u32 	[%rd4+104], %r6;
	st.global.u32 	[%rd4+108], %r6;
	st.global.u32 	[%rd4+112], %r6;
	st.global.u32 	[%rd4+116], %r6;
	st.global.u32 	[%rd4+120], %r6;
	st.global.u32 	[%rd4+124], %r6;
	st.global.u32 	[%rd4+128], %r6;
	st.global.u32 	[%rd4+132], %r6;
	st.global.u32 	[%rd4+136], %r6;
	st.global.u32 	[%rd4+140], %r6;
	st.global.u32 	[%rd4+144], %r6;
	st.global.u32 	[%rd4+148], %r6;
	st.global.u32 	[%rd4+152], %r6;
	st.global.u32 	[%rd4+156], %r6;
	st.global.u32 	[%rd4+160], %r6;
	st.global.u32 	[%rd4+164], %r6;
	st.global.u32 	[%rd4+168], %r6;
	st.global.u32 	[%rd4+172], %r6;
	st.global.u32 	[%rd4+176], %r6;
	st.global.u32 	[%rd4+180], %r6;
	st.global.u32 	[%rd4+184], %r6;
	st.global.u32 	[%rd4+188], %r6;
	st.global.u32 	[%rd4+192], %r6;
	st.global.u32 	[%rd4+196], %r6;
	st.global.u32 	[%rd4+200], %r6;
	st.global.u32 	[%rd4+204], %r6;
$L__BB0_2:
	ret;

}
	// .globl	_Z11fillIndicesPii
.visible .entry _Z11fillIndicesPii(
	.param .u64 .ptr .align 1 _Z11fillIndicesPii_param_0,
	.param .u32 _Z11fillIndicesPii_param_1
)
{
	.reg .pred 	%p<2>;
	.reg .b32 	%r<6>;
	.reg .b64 	%rd<5>;

	ld.param.u64 	%rd1, [_Z11fillIndicesPii_param_0];
	ld.param.u32 	%r2, [_Z11fillIndicesPii_param_1];
	mov.u32 	%r3, %ctaid.x;
	mov.u32 	%r4, %ntid.x;
	mov.u32 	%r5, %tid.x;
	mad.lo.s32 	%r1, %r3, %r4, %r5;
	setp.ge.s32 	%p1, %r1, %r2;
	@%p1 bra 	$L__BB1_2;
	cvta.to.global.u64 	%rd2, %rd1;
	mul.wide.s32 	%rd3, %r1, 4;
	add.s64 	%rd4, %rd2, %rd3;
	st.global.u32 	[%rd4], %r1;
$L__BB1_2:
	ret;

}
	// .globl	_Z16aggregateIndicesPiS_P13KeyOccurencesi
.visible .entry _Z16aggregateIndicesPiS_P13KeyOccurencesi(
	.param .u64 .ptr .align 1 _Z16aggregateIndicesPiS_P13KeyOccurencesi_param_0,
	.param .u64 .ptr .align 1 _Z16aggregateIndicesPiS_P13KeyOccurencesi_param_1,
	.param .u64 .ptr .align 1 _Z16aggregateIndicesPiS_P13KeyOccurencesi_param_2,
	.param .u32 _Z16aggregateIndicesPiS_P13KeyOccurencesi_param_3
)
{
	.reg .pred 	%p<58>;
	.reg .b32 	%r<65>;
	.reg .b64 	%rd<12>;

	ld.param.u64 	%rd3, [_Z16aggregateIndicesPiS_P13KeyOccurencesi_param_0];
	ld.param.u64 	%rd4, [_Z16aggregateIndicesPiS_P13KeyOccurencesi_param_1];
	ld.param.u64 	%rd5, [_Z16aggregateIndicesPiS_P13KeyOccurencesi_param_2];
	ld.param.u32 	%r7, [_Z16aggregateIndicesPiS_P13KeyOccurencesi_param_3];
	mov.u32 	%r8, %ctaid.x;
	mov.u32 	%r9, %ntid.x;
	mov.u32 	%r10, %tid.x;
	mad.lo.s32 	%r1, %r8, %r9, %r10;
	setp.ge.s32 	%p1, %r1, %r7;
	@%p1 bra 	$L__BB2_56;
	cvta.to.global.u64 	%rd6, %rd3;
	cvta.to.global.u64 	%rd7, %rd4;
	mul.wide.s32 	%rd8, %r1, 4;
	add.s64 	%rd9, %rd6, %rd8;
	ld.global.u32 	%r2, [%rd9];
	add.s64 	%rd10, %rd7, %rd8;
	ld.global.u32 	%r3, [%rd10];
	setp.lt.s32 	%p2, %r7, 1;
	@%p2 bra 	$L__BB2_56;
	cvta.to.global.u64 	%rd1, %rd5;
	mov.b32 	%r64, 0;
$L__BB2_3:
	mul.wide.u32 	%rd11, %r64, 208;
	add.s64 	%rd2, %rd1, %rd11;
	atom.relaxed.global.cas.b32 	%r12, [%rd2], -1, %r2;
	setp.eq.s32 	%p3, %r12, -1;
	@%p3 bra 	$L__BB2_5;
	ld.global.u32 	%r13, [%rd2];
	setp.ne.s32 	%p4, %r13, %r2;
	@%p4 bra 	$L__BB2_55;
$L__BB2_5:
	atom.relaxed.global.cas.b32 	%r14, [%rd2+8], -1, %r3;
	setp.eq.s32 	%p6, %r14, -1;
	@%p6 bra 	$L__BB2_56;
	atom.relaxed.global.cas.b32 	%r15, [%rd2+12], -1, %r3;
	setp.eq.s32 	%p7, %r15, -1;
	@%p7 bra 	$L__BB2_56;
	atom.relaxed.global.cas.b32 	%r16, [%rd2+16], -1, %r3;
	setp.eq.s32 	%p8, %r16, -1;
	@%p8 bra 	$L__BB2_56;
	atom.relaxed.global.cas.b32 	%r17, [%rd2+20], -1, %r3;
	setp.eq.s32 	%p9, %r17, -1;
	@%p9 bra 	$L__BB2_56;
	atom.relaxed.global.cas.b32 	%r18, [%rd2+24], -1, %r3;
	setp.eq.s32 	%p10, %r18, -1;
	@%p10 bra 	$L__BB2_56;
	atom.relaxed.global.cas.b32 	%r19, [%rd2+28], -1, %r3;
	setp.eq.s32 	%p11, %r19, -1;
	@%p11 bra 	$L__BB2_56;
	atom.relaxed.global.cas.b32 	%r20, [%rd2+32], -1, %r3;
	setp.eq.s32 	%p12, %r20, -1;
	@%p12 bra 	$L__BB2_56;
	atom.relaxed.global.cas.b32 	%r21, [%rd2+36], -1, %r3;
	setp.eq.s32 	%p13, %r21, -1;
	@%p13 bra 	$L__BB2_56;
	atom.relaxed.global.cas.b32 	%r22, [%rd2+40], -1, %r3;
	setp.eq.s32 	%p14, %r22, -1;
	@%p14 bra 	$L__BB2_56;
	atom.relaxed.global.cas.b32 	%r23, [%rd2+44], -1, %r3;
	setp.eq.s32 	%p15, %r23, -1;
	@%p15 bra 	$L__BB2_56;
	atom.relaxed.global.cas.b32 	%r24, [%rd2+48], -1, %r3;
	setp.eq.s32 	%p16, %r24, -1;
	@%p16 bra 	$L__BB2_56;
	atom.relaxed.global.cas.b32 	%r25, [%rd2+52], -1, %r3;
	setp.eq.s32 	%p17, %r25, -1;
	@%p17 bra 	$L__BB2_56;
	atom.relaxed.global.cas.b32 	%r26, [%rd2+56], -1, %r3;
	setp.eq.s32 	%p18, %r26, -1;
	@%p18 bra 	$L__BB2_56;
	atom.relaxed.global.cas.b32 	%r27, [%rd2+60], -1, %r3;
	setp.eq.s32 	%p19, %r27, -1;
	@%p19 bra 	$L__BB2_56;
	atom.relaxed.global.cas.b32 	%r28, [%rd2+64], -1, %r3;
	setp.eq.s32 	%p20, %r28, -1;
	@%p20 bra 	$L__BB2_56;
	atom.relaxed.global.cas.b32 	%r29, [%rd2+68], -1, %r3;
	setp.eq.s32 	%p21, %r29, -1;
	@%p21 bra 	$L__BB2_56;
	atom.relaxed.global.cas.b32 	%r30, [%rd2+72], -1, %r3;
	setp.eq.s32 	%p22, %r30, -1;
	@%p22 bra 	$L__BB2_56;
	atom.relaxed.global.cas.b32 	%r31, [%rd2+76], -1, %r3;
	setp.eq.s32 	%p23, %r31, -1;
	@%p23 bra 	$L__BB2_56;
	atom.relaxed.global.cas.b32 	%r32, [%rd2+80], -1, %r3;
	setp.eq.s32 	%p24, %r32, -1;
	@%p24 bra 	$L__BB2_56;
	atom.relaxed.global.cas.b32 	%r33, [%rd2+84], -1, %r3;
	setp.eq.s32 	%p25, %r33, -1;
	@%p25 bra 	$L__BB2_56;
	atom.relaxed.global.cas.b32 	%r34, [%rd2+88], -1, %r3;
	setp.eq.s32 	%p26, %r34, -1;
	@%p26 bra 	$L__BB2_56;
	atom.relaxed.global.cas.b32 	%r35, [%rd2+92], -1, %r3;
	setp.eq.s32 	%p27, %r35, -1;
	@%p27 bra 	$L__BB2_56;
	atom.relaxed.global.cas.b32 	%r36, [%rd2+96], -1, %r3;
	setp.eq.s32 	%p28, %r36, -1;
	@%p28 bra 	$L__BB2_56;
	atom.relaxed.global.cas.b32 	%r37, [%rd2+100], -1, %r3;
	setp.eq.s32 	%p29, %r37, -1;
	@%p29 bra 	$L__BB2_56;
	atom.relaxed.global.cas.b32 	%r38, [%rd2+104], -1, %r3;
	setp.eq.s32 	%p30, %r38, -1;
	@%p30 bra 	$L__BB2_56;
	atom.relaxed.global.cas.b32 	%r39, [%rd2+108], -1, %r3;
	setp.eq.s32 	%p31, %r39, -1;
	@%p31 bra 	$L__BB2_56;
	atom.relaxed.global.cas.b32 	%r40, [%rd2+112], -1, %r3;
	setp.eq.s32 	%p32, %r40, -1;
	@%p32 bra 	$L__BB2_56;
	atom.relaxed.global.cas.b32 	%r41, [%rd2+116], -1, %r3;
	setp.eq.s32 	%p33, %r41, -1;
	@%p33 bra 	$L__BB2_56;
	atom.relaxed.global.cas.b32 	%r42, [%rd2+120], -1, %r3;
	setp.eq.s32 	%p34, %r42, -1;
	@%p34 bra 	$L__BB2_56;
	atom.relaxed.global.cas.b32 	%r43, [%rd2+124], -1, %r3;
	setp.eq.s32 	%p35, %r43, -1;
	@%p35 bra 	$L__BB2_56;
	atom.relaxed.global.cas.b32 	%r44, [%rd2+128], -1, %r3;
	setp.eq.s32 	%p36, %r44, -1;
	@%p36 bra 	$L__BB2_56;
	atom.relaxed.global.cas.b32 	%r45, [%rd2+132], -1, %r3;
	setp.eq.s32 	%p37, %r45, -1;
	@%p37 bra 	$L__BB2_56;
	atom.relaxed.global.cas.b32 	%r46, [%rd2+136], -1, %r3;
	setp.eq.s32 	%p38, %r46, -1;
	@%p38 bra 	$L__BB2_56;
	atom.relaxed.global.cas.b32 	%r47, [%rd2+140], -1, %r3;
	setp.eq.s32 	%p39, %r47, -1;
	@%p39 bra 	$L__BB2_56;
	atom.relaxed.global.cas.b32 	%r48, [%rd2+144], -1, %r3;
	setp.eq.s32 	%p40, %r48, -1;
	@%p40 bra 	$L__BB2_56;
	atom.relaxed.global.cas.b32 	%r49, [%rd2+148], -1, %r3;
	setp.eq.s32 	%p41, %r49, -1;
	@%p41 bra 	$L__BB2_56;
	atom.relaxed.global.cas.b32 	%r50, [%rd2+152], -1, %r3;
	setp.eq.s32 	%p42, %r50, -1;
	@%p42 bra 	$L__BB2_56;
	atom.relaxed.global.cas.b32 	%r51, [%rd2+156], -1, %r3;
	setp.eq.s32 	%p43, %r51, -1;
	@%p43 bra 	$L__BB2_56;
	atom.relaxed.global.cas.b32 	%r52, [%rd2+160], -1, %r3;
	setp.eq.s32 	%p44, %r52, -1;
	@%p44 bra 	$L__BB2_56;
	atom.relaxed.global.cas.b32 	%r53, [%rd2+164], -1, %r3;
	setp.eq.s32 	%p45, %r53, -1;
	@%p45 bra 	$L__BB2_56;
	atom.relaxed.global.cas.b32 	%r54, [%rd2+168], -1, %r3;
	setp.eq.s32 	%p46, %r54, -1;
	@%p46 bra 	$L__BB2_56;
	atom.relaxed.global.cas.b32 	%r55, [%rd2+172], -1, %r3;
	setp.eq.s32 	%p47, %r55, -1;
	@%p47 bra 	$L__BB2_56;
	atom.relaxed.global.cas.b32 	%r56, [%rd2+176], -1, %r3;
	setp.eq.s32 	%p48, %r56, -1;
	@%p48 bra 	$L__BB2_56;
	atom.relaxed.global.cas.b32 	%r57, [%rd2+180], -1, %r3;
	setp.eq.s32 	%p49, %r57, -1;
	@%p49 bra 	$L__BB2_56;
	atom.relaxed.global.cas.b32 	%r58, [%rd2+184], -1, %r3;
	setp.eq.s32 	%p50, %r58, -1;
	@%p50 bra 	$L__BB2_56;
	atom.relaxed.global.cas.b32 	%r59, [%rd2+188], -1, %r3;
	setp.eq.s32 	%p51, %r59, -1;
	@%p51 bra 	$L__BB2_56;
	atom.relaxed.global.cas.b32 	%r60, [%rd2+192], -1, %r3;
	setp.eq.s32 	%p52, %r60, -1;
	@%p52 bra 	$L__BB2_56;
	atom.relaxed.global.cas.b32 	%r61, [%rd2+196], -1, %r3;
	setp.eq.s32 	%p53, %r61, -1;
	@%p53 bra 	$L__BB2_56;
	atom.relaxed.global.cas.b32 	%r62, [%rd2+200], -1, %r3;
	setp.eq.s32 	%p54, %r62, -1;
	@%p54 bra 	$L__BB2_56;
	atom.relaxed.global.cas.b32 	%r63, [%rd2+204], -1, %r3;
	setp.eq.s32 	%p55, %r63, -1;
	add.s32 	%r64, %r64, 1;
	setp.eq.s32 	%p56, %r64, %r7;
	or.pred  	%p57, %p55, %p56;
	@%p57 bra 	$L__BB2_56;
	bra.uni 	$L__BB2_3;
$L__BB2_55:
	add.s32 	%r64, %r64, 1;
	setp.ne.s32 	%p5, %r64, %r7;
	@%p5 bra 	$L__BB2_3;
$L__BB2_56:
	ret;

}
	// .globl	_Z8findKeysPiiP13KeyOccurencesiS1_
.visible .entry _Z8findKeysPiiP13KeyOccurencesiS1_(
	.param .u64 .ptr .align 1 _Z8findKeysPiiP13KeyOccurencesiS1__param_0,
	.param .u32 _Z8findKeysPiiP13KeyOccurencesiS1__param_1,
	.param .u64 .ptr .align 1 _Z8findKeysPiiP13KeyOccurencesiS1__param_2,
	.param .u32 _Z8findKeysPiiP13KeyOccurencesiS1__param_3,
	.param .u64 .ptr .align 1 _Z8findKeysPiiP13KeyOccurencesiS1__param_4
)
{
	.reg .pred 	%p<42>;
	.reg .b32 	%r<151>;
	.reg .b64 	%rd<100>;

	ld.param.u64 	%rd44, [_Z8findKeysPiiP13KeyOccurencesiS1__param_0];
	ld.param.u32 	%r68, [_Z8findKeysPiiP13KeyOccurencesiS1__param_1];
	ld.param.u64 	%rd46, [_Z8findKeysPiiP13KeyOccurencesiS1__param_2];
	ld.param.u32 	%r67, [_Z8findKeysPiiP13KeyOccurencesiS1__param_3];
	ld.param.u64 	%rd45, [_Z8findKeysPiiP13KeyOccurencesiS1__param_4];
	cvta.to.global.u64 	%rd1, %rd46;
	mov.u32 	%r69, %ctaid.x;
	mov.u32 	%r70, %ntid.x;
	mov.u32 	%r71, %tid.x;
	mad.lo.s32 	%r1, %r69, %r70, %r71;
	setp.ge.s32 	%p1, %r1, %r68;
	setp.lt.s32 	%p2, %r67, 1;
	or.pred  	%p3, %p1, %p2;
	@%p3 bra 	$L__BB3_67;
	cvta.to.global.u64 	%rd47, %rd44;
	cvta.to.global.u64 	%rd48, %rd45;
	mul.wide.s32 	%rd49, %r1, 4;
	add.s64 	%rd2, %rd47, %rd49;
	mul.wide.s32 	%rd50, %r1, 208;
	add.s64 	%rd99, %rd48, %rd50;
	and.b32  	%r2, %r67, 7;
	setp.lt.u32 	%p4, %r67, 8;
	mov.b32 	%r145, 0;
	@%p4 bra 	$L__BB3_35;
	and.b32  	%r145, %r67, 2147483640;
	mov.b32 	%r121, 0;
$L__BB3_3:
	.pragma "nounroll";
	mul.wide.u32 	%rd51, %r121, 208;
	add.s64 	%rd4, %rd1, %rd51;
	ld.global.u32 	%r74, [%rd4];
	ld.global.u32 	%r125, [%rd2];
	setp.ne.s32 	%p5, %r74, %r125;
	@%p5 bra 	$L__BB3_7;
	mov.b32 	%r122, 0;
	mov.u64 	%rd84, %rd4;
	mov.u64 	%rd85, %rd99;
$L__BB3_5:
	ld.global.u32 	%r76, [%rd84];
	st.global.u32 	[%rd85], %r76;
	add.s32 	%r7, %r122, 1;
	add.s64 	%rd85, %rd85, 4;
	add.s64 	%rd84, %rd84, 4;
	setp.lt.u32 	%p6, %r122, 51;
	mov.u32 	%r122, %r7;
	@%p6 bra 	$L__BB3_5;
	ld.global.u32 	%r125, [%rd2];
$L__BB3_7:
	ld.global.u32 	%r77, [%rd4+208];
	setp.ne.s32 	%p7, %r77, %r125;
	@%p7 bra 	$L__BB3_11;
	mov.b32 	%r124, 0;
$L__BB3_9:
	mul.wide.u32 	%rd52, %r124, 4;
	add.s64 	%rd53, %rd4, %rd52;
	ld.global.u32 	%r79, [%rd53+208];
	add.s64 	%rd54, %rd99, %rd52;
	st.global.u32 	[%rd54], %r79;
	add.s32 	%r11, %r124, 1;
	setp.lt.u32 	%p8, %r124, 51;
	mov.u32 	%r124, %r11;
	@%p8 bra 	$L__BB3_9;
	ld.global.u32 	%r125, [%rd2];
$L__BB3_11:
	ld.global.u32 	%r80, [%rd4+416];
	setp.ne.s32 	%p9, %r80, %r125;
	@%p9 bra 	$L__BB3_15;
	mov.b32 	%r126, 0;
$L__BB3_13:
	mul.wide.u32 	%rd55, %r126, 4;
	add.s64 	%rd56, %rd4, %rd55;
	ld.global.u32 	%r82, [%rd56+416];
	add.s64 	%rd57, %rd99, %rd55;
	st.global.u32 	[%rd57], %r82;
	add.s32 	%r15, %r126, 1;
	setp.lt.u32 	%p10, %r126, 51;
	mov.u32 	%r126, %r15;
	@%p10 bra 	$L__BB3_13;
	ld.global.u32 	%r125, [%rd2];
$L__BB3_15:
	ld.global.u32 	%r83, [%rd4+624];
	setp.ne.s32 	%p11, %r83, %r125;
	@%p11 bra 	$L__BB3_19;
	mov.b32 	%r128, 0;
$L__BB3_17:
	mul.wide.u32 	%rd58, %r128, 4;
	add.s64 	%rd59, %rd4, %rd58;
	ld.global.u32 	%r85, [%rd59+624];
	add.s64 	%rd60, %rd99, %rd58;
	st.global.u32 	[%rd60], %r85;
	add.s32 	%r19, %r128, 1;
	setp.lt.u32 	%p12, %r128, 51;
	mov.u32 	%r128, %r19;
	@%p12 bra 	$L__BB3_17;
	ld.global.u32 	%r125, [%rd2];
$L__BB3_19:
	ld.global.u32 	%r86, [%rd4+832];
	setp.ne.s32 	%p13, %r86, %r125;
	@%p13 bra 	$L__BB3_23;
	mov.b32 	%r130, 0;
$L__BB3_21:
	mul.wide.u32 	%rd61, %r130, 4;
	add.s64 	%rd62, %rd4, %rd61;
	ld.global.u32 	%r88, [%rd62+832];
	add.s64 	%rd63, %rd99, %rd61;
	st.global.u32 	[%rd63], %r88;
	add.s32 	%r23, %r130, 1;
	setp.lt.u32 	%p14, %r130, 51;
	mov.u32 	%r130, %r23;
	@%p14 bra 	$L__BB3_21;
	ld.global.u32 	%r125, [%rd2];
$L__BB3_23:
	ld.global.u32 	%r89, [%rd4+1040];
	setp.ne.s32 	%p15, %r89, %r125;
	@%p15 bra 	$L__BB3_27;
	mov.b32 	%r132, 0;
$L__BB3_25:
	mul.wide.u32 	%rd64, %r132, 4;
	add.s64 	%rd65, %rd4, %rd64;
	ld.global.u32 	%r91, [%rd65+1040];
	add.s64 	%rd66, %rd99, %rd64;
	st.global.u32 	[%rd66], %r91;
	add.s32 	%r27, %r132, 1;
	setp.lt.u32 	%p16, %r132, 51;
	mov.u32 	%r132, %r27;
	@%p16 bra 	$L__BB3_25;
	ld.global.u32 	%r125, [%rd2];
$L__BB3_27:
	ld.global.u32 	%r92, [%rd4+1248];
	setp.ne.s32 	%p17, %r92, %r125;
	@%p17 bra 	$L__BB3_31;
	mov.b32 	%r134, 0;
$L__BB3_29:
	mul.wide.u32 	%rd67, %r134, 4;
	add.s64 	%rd68, %rd4, %rd67;
	ld.global.u32 	%r94, [%rd68+1248];
	add.s64 	%rd69, %rd99, %rd67;
	st.global.u32 	[%rd69], %r94;
	add.s32 	%r31, %r134, 1;
	setp.lt.u32 	%p18, %r134, 51;
	mov.u32 	%r134, %r31;
	@%p18 bra 	$L__BB3_29;
	ld.global.u32 	%r125, [%rd2];
$L__BB3_31:
	ld.global.u32 	%r95, [%rd4+1456];
	setp.ne.s32 	%p19, %r95, %r125;
	@%p19 bra 	$L__BB3_34;
	mov.b32 	%r136, 0;
$L__BB3_33:
	mul.wide.u32 	%rd70, %r136, 4;
	add.s64 	%rd71, %rd4, %rd70;
	ld.global.u32 	%r97, [%rd71+1456];
	add.s64 	%rd72, %rd99, %rd70;
	st.global.u32 	[%rd72], %r97;
	add.s32 	%r35, %r136, 1;
	setp.lt.u32 	%p20, %r136, 51;
	mov.u32 	%r136, %r35;
	@%p20 bra 	$L__BB3_33;
$L__BB3_34:
	add.s32 	%r121, %r121, 8;
	setp.ne.s32 	%p21, %r121, %r145;
	@%p21 bra 	$L__BB3_3;
$L__BB3_35:
	setp.eq.s32 	%p22, %r2, 0;
	@%p22 bra 	$L__BB3_67;
	and.b32  	%r38, %r67, 3;
	setp.lt.u32 	%p23, %r2, 4;
	@%p23 bra 	$L__BB3_53;
	mul.wide.u32 	%rd73, %r145, 208;
	add.s64 	%rd9, %rd1, %rd73;
	ld.global.u32 	%r98, [%rd9];
	ld.global.u32 	%r141, [%rd2];
	setp.ne.s32 	%p24, %r98, %r141;
	@%p24 bra 	$L__BB3_41;
	mov.b32 	%r138, 0;
	mov.u64 	%rd86, %rd9;
	mov.u64 	%rd87, %rd99;
$L__BB3_39:
	ld.global.u32 	%r100, [%rd86];
	st.global.u32 	[%rd87], %r100;
	add.s32 	%r41, %r138, 1;
	add.s64 	%rd87, %rd87, 4;
	add.s64 	%rd86, %rd86, 4;
	setp.lt.u32 	%p25, %r138, 51;
	mov.u32 	%r138, %r41;
	@%p25 bra 	$L__BB3_39;
	ld.global.u32 	%r141, [%rd2];
$L__BB3_41:
	ld.global.u32 	%r101, [%rd9+208];
	setp.ne.s32 	%p26, %r101, %r141;
	@%p26 bra 	$L__BB3_45;
	add.s64 	%rd75, %rd73, %rd1;
	add.s64 	%rd88, %rd75, 208;
	mov.b32 	%r140, 0;
	mov.u64 	%rd89, %rd99;
$L__BB3_43:
	ld.global.u32 	%r103, [%rd88];
	st.global.u32 	[%rd89], %r103;
	add.s32 	%r45, %r140, 1;
	add.s64 	%rd89, %rd89, 4;
	add.s64 	%rd88, %rd88, 4;
	setp.lt.u32 	%p27, %r140, 51;
	mov.u32 	%r140, %r45;
	@%p27 bra 	$L__BB3_43;
	ld.global.u32 	%r141, [%rd2];
$L__BB3_45:
	ld.global.u32 	%r104, [%rd9+416];
	setp.ne.s32 	%p28, %r104, %r141;
	@%p28 bra 	$L__BB3_49;
	add.s64 	%rd77, %rd73, %rd1;
	add.s64 	%rd90, %rd77, 416;
	mov.b32 	%r142, 0;
	mov.u64 	%rd91, %rd99;
$L__BB3_47:
	ld.global.u32 	%r106, [%rd90];
	st.global.u32 	[%rd91], %r106;
	add.s32 	%r49, %r142, 1;
	add.s64 	%rd91, %rd91, 4;
	add.s64 	%rd90, %rd90, 4;
	setp.lt.u32 	%p29, %r142, 51;
	mov.u32 	%r142, %r49;
	@%p29 bra 	$L__BB3_47;
	ld.global.u32 	%r141, [%rd2];
$L__BB3_49:
	ld.global.u32 	%r107, [%rd9+624];
	setp.ne.s32 	%p30, %r107, %r141;
	@%p30 bra 	$L__BB3_52;
	add.s64 	%rd79, %rd73, %rd1;
	add.s64 	%rd92, %rd79, 624;
	mov.b32 	%r144, 0;
	mov.u64 	%rd93, %rd99;
$L__BB3_51:
	ld.global.u32 	%r109, [%rd92];
	st.global.u32 	[%rd93], %r109;
	add.s32 	%r53, %r144, 1;
	add.s64 	%rd93, %rd93, 4;
	add.s64 	%rd92, %rd92, 4;
	setp.lt.u32 	%p31, %r144, 51;
	mov.u32 	%r144, %r53;
	@%p31 bra 	$L__BB3_51;
$L__BB3_52:
	add.s32 	%r145, %r145, 4;
$L__BB3_53:
	setp.eq.s32 	%p32, %r38, 0;
	@%p32 bra 	$L__BB3_67;
	setp.eq.s32 	%p33, %r38, 1;
	@%p33 bra 	$L__BB3_63;
	mul.wide.u32 	%rd80, %r145, 208;
	add.s64 	%rd29, %rd1, %rd80;
	ld.global.u32 	%r110, [%rd29];
	ld.global.u32 	%r147, [%rd2];
	setp.ne.s32 	%p34, %r110, %r147;
	@%p34 bra 	$L__BB3_59;
	mov.b32 	%r146, 0;
	mov.u64 	%rd94, %rd29;
	mov.u64 	%rd95, %rd99;
$L__BB3_57:
	ld.global.u32 	%r112, [%rd94];
	st.global.u32 	[%rd95], %r112;
	add.s32 	%r58, %r146, 1;
	add.s64 	%rd95, %rd95, 4;
	add.s64 	%rd94, %rd94, 4;
	setp.lt.u32 	%p35, %r146, 51;
	mov.u32 	%r146, %r58;
	@%p35 bra 	$L__BB3_57;
	ld.global.u32 	%r147, [%rd2];
$L__BB3_59:
	ld.global.u32 	%r113, [%rd29+208];
	setp.ne.s32 	%p36, %r113, %r147;
	@%p36 bra 	$L__BB3_62;
	add.s64 	%rd82, %rd80, %rd1;
	add.s64 	%rd96, %rd82, 208;
	mov.b32 	%r148, 0;
	mov.u64 	%rd97, %rd99;
$L__BB3_61:
	ld.global.u32 	%r115, [%rd96];
	st.global.u32 	[%rd97], %r115;
	add.s32 	%r62, %r148, 1;
	add.s64 	%rd97, %rd97, 4;
	add.s64 	%rd96, %rd96, 4;
	setp.lt.u32 	%p37, %r148, 51;
	mov.u32 	%r148, %r62;
	@%p37 bra 	$L__BB3_61;
$L__BB3_62:
	add.s32 	%r145, %r145, 2;
$L__BB3_63:
	and.b32  	%r116, %r67, 1;
	setp.eq.b32 	%p38, %r116, 1;
	not.pred 	%p39, %p38;
	@%p39 bra 	$L__BB3_67;
	mul.wide.u32 	%rd83, %r145, 208;
	add.s64 	%rd98, %rd1, %rd83;
	ld.global.u32 	%r117, [%rd98];
	ld.global.u32 	%r118, [%rd2];
	setp.ne.s32 	%p40, %r117, %r118;
	@%p40 bra 	$L__BB3_67;
	mov.b32 	%r150, 0;
$L__BB3_66:
	ld.global.u32 	%r120, [%rd98];
	st.global.u32 	[%rd99], %r120;
	add.s32 	%r66, %r150, 1;
	add.s64 	%rd99, %rd99, 4;
	add.s64 	%rd98, %rd98, 4;
	setp.lt.u32 	%p41, %r150, 51;
	mov.u32 	%r150, %r66;
	@%p41 bra 	$L__BB3_66;
$L__BB3_67:
	ret;

}
	// .globl	_ZN3cub18CUB_300001_SM_10006detail11EmptyKernelIvEEvv
.visible .entry _ZN3cub18CUB_300001_SM_10006detail11EmptyKernelIvEEvv()
{


	ret;

}
	// .globl	_ZN3cub18CUB_300001_SM_10006detail10radix_sort31DeviceRadixSortSingleTileKernelINS1_5radix10policy_hubIiiyE10Policy1000ELNS0_9SortOrderE0EiiyNS1_21identity_decomposer_tEEEvPKT1_PSA_PKT2_PSE_T3_iiT4_
.visible .entry _ZN3cub18CUB_300001_SM_10006detail10radix_sort31DeviceRadixSortSingleTileKernelINS1_5radix10policy_hubIiiyE10Policy1000ELNS0_9SortOrderE0EiiyNS1_21identity_decomposer_tEEEvPKT1_PSA_PKT2_PSE_T3_iiT4_(
	.param .u64 .ptr .align 1 _ZN3cub18CUB_300001_SM_10006detail10radix_sort31DeviceRadixSortSingleTileKernelINS1_5radix10policy_hubIiiyE10Policy1000ELNS0_9SortOrderE0EiiyNS1_21identity_decomposer_tEEEvPKT1_PSA_PKT2_PSE_T3_iiT4__param_0,
	.param .u64 .ptr .align 1 _ZN3cub18CUB_300001_SM_10006detail10radix_sort31DeviceRadixSortSingleTileKernelINS1_5radix10policy_hubIiiyE10Policy1000ELNS0_9SortOrderE0EiiyNS1_21identity_decomposer_tEEEvPKT1_PSA_PKT2_PSE_T3_iiT4__param_1,
	.param .u64 .ptr .align 1 _ZN3cub18CUB_300001_SM_10006detail10radix_sort31DeviceRadixSortSingleTileKernelINS1_5radix10policy_hubIiiyE10Policy1000ELNS0_9SortOrderE0EiiyNS1_21identity_decomposer_tEEEvPKT1_PSA_PKT2_PSE_T3_iiT4__param_2,
	.param .u64 .ptr .align 1 _ZN3cub18CUB_300001_SM_10006detail10radix_sort31DeviceRadixSortSingleTileKernelINS1_5radix10policy_hubIiiyE10Policy1000ELNS0_9SortOrderE0EiiyNS1_21identity_decomposer_tEEEvPKT1_PSA_PKT2_PSE_T3_iiT4__param_3,
	.param .u64 _ZN3cub18CUB_300001_SM_10006detail10radix_sort31DeviceRadixSortSingleTileKernelINS1_5radix10policy_hubIiiyE10Policy1000ELNS0_9SortOrderE0EiiyNS1_21identity_decomposer_tEEEvPKT1_PSA_PKT2_PSE_T3_iiT4__param_4,
	.param .u32 _ZN3cub18CUB_300001_SM_10006detail10radix_sort31DeviceRadixSortSingleTileKernelINS1_5radix10policy_hubIiiyE10Policy1000ELNS0_9SortOrderE0EiiyNS1_21identity_decomposer_tEEEvPKT1_PSA_PKT2_PSE_T3_iiT4__param_5,
	.param .u32 _ZN3cub18CUB_300001_SM_10006detail10radix_sort31DeviceRadixSortSingleTileKernelINS1_5radix10policy_hubIiiyE10Policy1000ELNS0_9SortOrderE0EiiyNS1_21identity_decomposer_tEEEvPKT1_PSA_PKT2_PSE_T3_iiT4__param_6,
	.param .align 1 .b8 _ZN3cub18CUB_300001_SM_10006detail10radix_sort31DeviceRadixSortSingleTileKernelINS1_5radix10policy_hubIiiyE10Policy1000ELNS0_9SortOrderE0EiiyNS1_21identity_decomposer_tEEEvPKT1_PSA_PKT2_PSE_T3_iiT4__param_7[1]
)
.maxntid 256
.minnctapersm 1
{
	.reg .pred 	%p<73>;
	.reg .b16 	%rs<39>;
	.reg .b32 	%r<900>;
	.reg .b64 	%rd<37>;
	// demoted variable
	.shared .align 16 .b8 _ZZN3cub18CUB_300001_SM_10006detail10radix_sort31DeviceRadixSortSingleTileKernelINS1_5radix10policy_hubIiiyE10Policy1000ELNS0_9SortOrderE0EiiyNS1_21identity_decomposer_tEEEvPKT1_PSA_PKT2_PSE_T3_iiT4_E12temp_storage[33856];
	ld.param.u64 	%rd10, [_ZN3cub18CUB_300001_SM_10006detail10radix_sort31DeviceRadixSortSingleTileKernelINS1_5radix10policy_hubIiiyE10Policy1000ELNS0_9SortOrderE0EiiyNS1_21identity_decomposer_tEEEvPKT1_PSA_PKT2_PSE_T3_iiT4__param_0];
	ld.param.u64 	%rd6, [_ZN3cub18CUB_300001_SM_10006detail10radix_sort31DeviceRadixSortSingleTileKernelINS1_5radix10policy_hubIiiyE10Policy1000ELNS0_9SortOrderE0EiiyNS1_21identity_decomposer_tEEEvPKT1_PSA_PKT2_PSE_T3_iiT4__param_1];
	ld.param.u64 	%rd7, [_ZN3cub18CUB_300001_SM_10006detail10radix_sort31DeviceRadixSortSingleTileKernelINS1_5radix10policy_hubIiiyE10Policy1000ELNS0_9SortOrderE0EiiyNS1_21identity_decomposer_tEEEvPKT1_PSA_PKT2_PSE_T3_iiT4__param_2];
	ld.param.u64 	%rd8, [_ZN3cub18CUB_300001_SM_10006detail10radix_sort31DeviceRadixSortSingleTileKernelINS1_5radix10policy_hubIiiyE10Policy1000ELNS0_9SortOrderE0EiiyNS1_21identity_decomposer_tEEEvPKT1_PSA_PKT2_PSE_T3_iiT4__param_3];
	ld.param.u64 	%rd9, [_ZN3cub18CUB_300001_SM_10006detail10radix_sort31DeviceRadixSortSingleTileKernelINS1_5radix10policy_hubIiiyE10Policy1000ELNS0_9SortOrderE0EiiyNS1_21identity_decomposer_tEEEvPKT1_PSA_PKT2_PSE_T3_iiT4__param_4];
	ld.param.u32 	%r303, [_ZN3cub18CUB_300001_SM_10006detail10radix_sort31DeviceRadixSortSingleTileKernelINS1_5radix10policy_hubIiiyE10Policy1000ELNS0_9SortOrderE0EiiyNS1_21identity_decomposer_tEEEvPKT1_PSA_PKT2_PSE_T3_iiT4__param_5];
	ld.param.u32 	%r304, [_ZN3cub18CUB_300001_SM_10006detail10radix_sort31DeviceRadixSortSingleTileKernelINS1_5radix10policy_hubIiiyE10Policy1000ELNS0_9SortOrderE0EiiyNS1_21identity_decomposer_tEEEvPKT1_PSA_PKT2_PSE_T3_iiT4__param_6];
	cvta.to.global.u64 	%rd11, %rd10;
	cvt.u32.u64 	%r1, %rd9;
	mov.u32 	%r2, %tid.x;
	mul.lo.s32 	%r3, %r2, 19;
	setp.ge.s32 	%p1, %r3, %r1;
	mul.wide.u32 	%rd12, %r3, 4;
	add.s64 	%rd1, %rd11, %rd12;
	mov.b32 	%r878, -1;
	@%p1 bra 	$L__BB5_2;
	ld.global.u32 	%r306, [%rd1];
	xor.b32  	%r878, %r306, -2147483648;
$L__BB5_2:
	add.s32 	%r6, %r3, 1;
	setp.ge.s32 	%p2, %r6, %r1;
	mov.b32 	%r877, -1;
	@%p2 bra 	$L__BB5_4;
	ld.global.u32 	%r308, [%rd1+4];
	xor.b32  	%r877, %r308, -2147483648;
$L__BB5_4:
	add.s32 	%r9, %r3, 2;
	setp.ge.s32 	%p3, %r9, %r1;
	mov.b32 	%r876, -1;
	@%p3 bra 	$L__BB5_6;
	ld.global.u32 	%r310, [%rd1+8];
	xor.b32  	%r876, %r310, -2147483648;
$L__BB5_6:
	add.s32 	%r12, %r3, 3;
	setp.ge.s32 	%p4, %r12, %r1;
	mov.b32 	%r875, -1;
	@%p4 bra 	$L__BB5_8;
	ld.global.u32 	%r312, [%rd1+12];
	xor.b32  	%r875, %r312, -2147483648;
$L__BB5_8:
	add.s32 	%r15, %r3, 4;
	setp.ge.s32 	%p5, %r15, %r1;
	mov.b32 	%r874, -1;
	@%p5 bra 	$L__BB5_10;
	ld.global.u32 	%r314, [%rd1+16];
	xor.b32  	%r874, %r314, -2147483648;
$L__BB5_10:
	add.s32 	%r18, %r3, 5;
	setp.ge.s32 	%p6, %r18, %r1;
	mov.b32 	%r873, -1;
	@%p6 bra 	$L__BB5_12;
	ld.global.u32 	%r316, [%rd1+20];
	xor.b32  	%r873, %r316, -2147483648;
$L__BB5_12:
	add.s32 	%r21, %r3, 6;
	setp.ge.s32 	%p7, %r21, %r1;
	mov.b32 	%r872, -1;
	@%p7 bra 	$L__BB5_14;
	ld.global.u32 	%r318, [%rd1+24];
	xor.b32  	%r872, %r318, -2147483648;
$L__BB5_14:
	add.s32 	%r24, %r3, 7;
	setp.ge.s32 	%p8, %r24, %r1;
	mov.b32 	%r871, -1;
	@%p8 bra 	$L__BB5_16;
	ld.global.u32 	%r320, [%rd1+28];
	xor.b32  	%r871, %r320, -2147483648;
$L__BB5_16:
	add.s32 	%r27, %r3, 8;
	setp.ge.s32 	%p9, %r27, %r1;
	mov.b32 	%r870, -1;
	@%p9 bra 	$L__BB5_18;
	ld.global.u32 	%r322, [%rd1+32];
	xor.b32  	%r870, %r322, -2147483648;
$L__BB5_18:
	add.s32 	%r30, %r3, 9;
	setp.ge.s32 	%p10, %r30, %r1;
	mov.b32 	%r869, -1;
	@%p10 bra 	$L__BB5_20;
	ld.global.u32 	%r324, [%rd1+36];
	xor.b32  	%r869, %r324, -2147483648;
$L__BB5_20:
	add.s32 	%r33, %r3, 10;
	setp.ge.s32 	%p11, %r33, %r1;
	mov.b32 	%r868, -1;
	@%p11 bra 	$L__BB5_22;
	ld.global.u32 	%r326, [%rd1+40];
	xor.b32  	%r868, %r326, -2147483648;
$L__BB5_22:
	add.s32 	%r36, %r3, 11;
	setp.ge.s32 	%p12, %r36, %r1;
	mov.b32 	%r867, -1;
	@%p12 bra 	$L__BB5_24;
	ld.global.u32 	%r328, [%rd1+44];
	xor.b32  	%r867, %r328, -2147483648;
$L__BB5_24:
	add.s32 	%r39, %r3, 12;
	setp.ge.s32 	%p13, %r39, %r1;
	mov.b32 	%r866, -1;
	@%p13 bra 	$L__BB5_26;
	ld.global.u32 	%r330, [%rd1+48];
	xor.b32  	%r866, %r330, -2147483648;
$L__BB5_26:
	add.s32 	%r42, %r3, 13;
	setp.ge.s32 	%p14, %r42, %r1;
	mov.b32 	%r865, -1;
	@%p14 bra 	$L__BB5_28;
	ld.global.u32 	%r332, [%rd1+52];
	xor.b32  	%r865, %r332, -2147483648;
$L__BB5_28:
	add.s32 	%r45, %r3, 14;
	setp.ge.s32 	%p15, %r45, %r1;
	mov.b32 	%r864, -1;
	@%p15 bra 	$L__BB5_30;
	ld.global.u32 	%r334, [%rd1+56];
	xor.b32  	%r864, %r334, -2147483648;
$L__BB5_30:
	add.s32 	%r48, %r3, 15;
	setp.ge.s32 	%p16, %r48, %r1;
	mov.b32 	%r863, -1;
	@%p16 bra 	$L__BB5_32;
	ld.global.u32 	%r336, [%rd1+60];
	xor.b32  	%r863, %r336, -2147483648;
$L__BB5_32:
	add.s32 	%r51, %r3, 16;
	setp.ge.s32 	%p17, %r51, %r1;
	mov.b32 	%r862, -1;
	@%p17 bra 	$L__BB5_34;
	ld.global.u32 	%r338, [%rd1+64];
	xor.b32  	%r862, %r338, -2147483648;
$L__BB5_34:
	add.s32 	%r54, %r3, 17;
	setp.ge.s32 	%p18, %r54, %r1;
	mov.b32 	%r861, -1;
	@%p18 bra 	$L__BB5_36;
	ld.global.u32 	%r340, [%rd1+68];
	xor.b32  	%r861, %r340, -2147483648;
$L__BB5_36:
	add.s32 	%r57, %r3, 18;
	setp.ge.s32 	%p19, %r57, %r1;
	mov.b32 	%r860, -1;
	@%p19 bra 	$L__BB5_38;
	ld.global.u32 	%r342, [%rd1+72];
	xor.b32  	%r860, %r342, -2147483648;
$L__BB5_38:
	bar.sync 	0;
	mov.b64 	{%r344, %r345}, %rd9;
	shfl.sync.idx.b32	%r60|%p20, %r344, 0, 31, -1;
	shfl.sync.idx.b32	%r346|%p21, %r345, 0, 31, -1;
	mov.b64 	%rd2, {%r60, %r346};
	setp.ge.s32 	%p22, %r3, %r60;
	cvta.to.global.u64 	%rd13, %rd7;
	add.s64 	%rd3, %rd13, %rd12;
	@%p22 bra 	$L__BB5_40;
	ld.global.u32 	%r897, [%rd3];
$L__BB5_40:
	setp.ge.s32 	%p23, %r6, %r60;
	@%p23 bra 	$L__BB5_42;
	ld.global.u32 	%r896, [%rd3+4];
$L__BB5_42:
	setp.ge.s32 	%p24, %r9, %r60;
	@%p24 bra 	$L__BB5_44;
	ld.global.u32 	%r895, [%rd3+8];
$L__BB5_44:
	setp.ge.s32 	%p25, %r12, %r60;
	@%p25 bra 	$L__BB5_46;
	ld.global.u32 	%r894, [%rd3+12];
$L__BB5_46:
	setp.ge.s32 	%p26, %r15, %r60;
	@%p26 bra 	$L__BB5_48;
	ld.global.u32 	%r893, [%rd3+16];
$L__BB5_48:
	setp.ge.s32 	%p27, %r18, %r60;
	@%p27 bra 	$L__BB5_50;
	ld.global.u32 	%r892, [%rd3+20];
$L__BB5_50:
	setp.ge.s32 	%p28, %r21, %r60;
	@%p28 bra 	$L__BB5_52;
	ld.global.u32 	%r891, [%rd3+24];
$L__BB5_52:
	setp.ge.s32 	%p29, %r24, %r60;
	@%p29 bra 	$L__BB5_54;
	ld.global.u32 	%r890, [%rd3+28];
$L__BB5_54:
	setp.ge.s32 	%p30, %r27, %r60;
	@%p30 bra 	$L__BB5_56;
	ld.global.u32 	%r889, [%rd3+32];
$L__BB5_56:
	setp.ge.s32 	%p31, %r30, %r60;
	@%p31 bra 	$L__BB5_58;
	ld.global.u32 	%r888, [%rd3+36];
$L__BB5_58:
	setp.ge.s32 	%p32, %r33, %r60;
	@%p32 bra 	$L__BB5_60;
	ld.global.u32 	%r887, [%rd3+40];
$L__BB5_60:
	setp.ge.s32 	%p33, %r36, %r60;
	@%p33 bra 	$L__BB5_62;
	ld.global.u32 	%r886, [%rd3+44];
$L__BB5_62:
	setp.ge.s32 	%p34, %r39, %r60;
	@%p34 bra 	$L__BB5_64;
	ld.global.u32 	%r885, [%rd3+48];
$L__BB5_64:
	setp.ge.s32 	%p35, %r42, %r60;
	@%p35 bra 	$L__BB5_66;
	ld.global.u32 	%r884, [%rd3+52];
$L__BB5_66:
	setp.ge.s32 	%p36, %r45, %r60;
	@%p36 bra 	$L__BB5_68;
	ld.global.u32 	%r883, [%rd3+56];
$L__BB5_68:
	setp.ge.s32 	%p37, %r48, %r60;
	@%p37 bra 	$L__BB5_70;
	ld.global.u32 	%r882, [%rd3+60];
$L__BB5_70:
	setp.ge.s32 	%p38, %r51, %r60;
	@%p38 bra 	$L__BB5_72;
	ld.global.u32 	%r881, [%rd3+64];
$L__BB5_72:
	setp.ge.s32 	%p39, %r54, %r60;
	@%p39 bra 	$L__BB5_74;
	ld.global.u32 	%r880, [%rd3+68];
$L__BB5_74:
	setp.ge.s32 	%p40, %r57, %r60;
	@%p40 bra 	$L__BB5_76;
	ld.global.u32 	%r879, [%rd3+72];
$L__BB5_76:
	bar.sync 	0;
	shr.u32 	%r99, %r2, 5;
	shl.b32 	%r366, %r2, 2;
	mov.u32 	%r367, _ZZN3cub18CUB_300001_SM_10006detail10radix_sort31DeviceRadixSortSingleTileKernelINS1_5radix10policy_hubIiiyE10Policy1000ELNS0_9SortOrderE0EiiyNS1_21identity_decomposer_tEEEvPKT1_PSA_PKT2_PSE_T3_iiT4_E12temp_storage;
	add.s32 	%r100, %r367, %r366;
	shl.b32 	%r368, %r2, 7;
	add.s32 	%r101, %r100, %r368;
	shl.b32 	%r369, %r99, 2;
	add.s32 	%r370, %r367, %r369;
	add.s32 	%r102, %r370, 33792;
	mad.lo.s32 	%r103, %r2, -56, %r101;
	add.s32 	%r859, %r303, 6;
	sub.s32 	%r858, %r304, %r303;
$L__BB5_77:
	add.s32 	%r430, %r859, -6;
	min.s32 	%r373, %r858, 6;
	mov.b32 	%r459, 0;
	st.shared.u32 	[%r100], %r459;
	st.shared.u32 	[%r100+1024], %r459;
	st.shared.u32 	[%r100+2048], %r459;
	st.shared.u32 	[%r100+3072], %r459;
	st.shared.u32 	[%r100+4096], %r459;
	st.shared.u32 	[%r100+5120], %r459;
	st.shared.u32 	[%r100+6144], %r459;
	st.shared.u32 	[%r100+7168], %r459;
	st.shared.u32 	[%r100+8192], %r459;
	st.shared.u32 	[%r100+9216], %r459;
	st.shared.u32 	[%r100+10240], %r459;
	st.shared.u32 	[%r100+11264], %r459;
	st.shared.u32 	[%r100+12288], %r459;
	st.shared.u32 	[%r100+13312], %r459;
	st.shared.u32 	[%r100+14336], %r459;
	st.shared.u32 	[%r100+15360], %r459;
	st.shared.u32 	[%r100+16384], %r459;
	st.shared.u32 	[%r100+17408], %r459;
	st.shared.u32 	[%r100+18432], %r459;
	st.shared.u32 	[%r100+19456], %r459;
	st.shared.u32 	[%r100+20480], %r459;
	st.shared.u32 	[%r100+21504], %r459;
	st.shared.u32 	[%r100+22528], %r459;
	st.shared.u32 	[%r100+23552], %r459;
	st.shared.u32 	[%r100+24576], %r459;
	st.shared.u32 	[%r100+25600], %r459;
	st.shared.u32 	[%r100+26624], %r459;
	st.shared.u32 	[%r100+27648], %r459;
	st.shared.u32 	[%r100+28672], %r459;
	st.shared.u32 	[%r100+29696], %r459;
	st.shared.u32 	[%r100+30720], %r459;
	st.shared.u32 	[%r100+31744], %r459;
	st.shared.u32 	[%r100+32768], %r459;
	// begin inline asm
	bmsk.clamp.b32 %r371, %r459, %r373;
	// end inline asm
	// begin inline asm
	shr.b32 %r374, %r878, %r430;
	// end inline asm
	and.b32  	%r462, %r371, %r374;
	shl.b32 	%r463, %r462, 10;
	and.b32  	%r464, %r463, 31744;
	add.s32 	%r465, %r100, %r464;
	shr.u32 	%r466, %r462, 4;
	and.b32  	%r467, %r466, 268435454;
	add.s32 	%r147, %r465, %r467;
	ld.shared.u16 	%rs1, [%r147];
	add.s16 	%rs20, %rs1, 1;
	st.shared.u16 	[%r147], %rs20;
	// begin inline asm
	shr.b32 %r377, %r877, %r430;
	// end inline asm
	and.b32  	%r468, %r371, %r377;
	shl.b32 	%r469, %r468, 10;
	and.b32  	%r470, %r469, 31744;
	add.s32 	%r471, %r100, %r470;
	shr.u32 	%r472, %r468, 4;
	and.b32  	%r473, %r472, 268435454;
	add.s32 	%r148, %r471, %r473;
	ld.shared.u16 	%rs2, [%r148];
	add.s16 	%rs21, %rs2, 1;
	st.shared.u16 	[%r148], %rs21;
	// begin inline asm
	shr.b32 %r380, %r876, %r430;
	// end inline asm
	and.b32  	%r474, %r371, %r380;
	shl.b32 	%r475, %r474, 10;
	and.b32  	%r476, %r475, 31744;
	add.s32 	%r477, %r100, %r476;
	shr.u32 	%r478, %r474, 4;
	and.b32  	%r479, %r478, 268435454;
	add.s32 	%r149, %r477, %r479;
	ld.shared.u16 	%rs3, [%r149];
	add.s16 	%rs22, %rs3, 1;
	st.shared.u16 	[%r149], %rs22;
	// begin inline asm
	shr.b32 %r383, %r875, %r430;
	// end inline asm
	and.b32  	%r480, %r371, %r383;
	shl.b32 	%r481, %r480, 10;
	and.b32  	%r482, %r481, 31744;
	add.s32 	%r483, %r100, %r482;
	shr.u32 	%r484, %r480, 4;
	and.b32  	%r485, %r484, 268435454;
	add.s32 	%r150, %r483, %r485;
	ld.shared.u16 	%rs4, [%r150];
	add.s16 	%rs23, %rs4, 1;
	st.shared.u16 	[%r150], %rs23;
	// begin inline asm
	shr.b32 %r386, %r874, %r430;
	// end inline asm
	and.b32  	%r486, %r371, %r386;
	shl.b32 	%r487, %r486, 10;
	and.b32  	%r488, %r487, 31744;
	add.s32 	%r489, %r100, %r488;
	shr.u32 	%r490, %r486, 4;
	and.b32  	%r491, %r490, 268435454;
	add.s32 	%r151, %r489, %r491;
	ld.shared.u16 	%rs5, [%r151];
	add.s16 	%rs24, %rs5, 1;
	st.shared.u16 	[%r151], %rs24;
	// begin inline asm
	shr.b32 %r389, %r873, %r430;
	// end inline asm
	and.b32  	%r492, %r371, %r389;
	shl.b32 	%r493, %r492, 10;
	and.b32  	%r494, %r493, 31744;
	add.s32 	%r495, %r100, %r494;
	shr.u32 	%r496, %r492, 4;
	and.b32  	%r497, %r496, 268435454;
	add.s32 	%r152, %r495, %r497;
	ld.shared.u16 	%rs6, [%r152];
	add.s16 	%rs25, %rs6, 1;
	st.shared.u16 	[%r152], %rs25;
	// begin inline asm
	shr.b32 %r392, %r872, %r430;
	// end inline asm
	and.b32  	%r498, %r371, %r392;
	shl.b32 	%r499, %r498, 10;
	and.b32  	%r500, %r499, 31744;
	add.s32 	%r501, %r100, %r500;
	shr.u32 	%r502, %r498, 4;
	and.b32  	%r503, %r502, 268435454;
	add.s32 	%r153, %r501, %r503;
	ld.shared.u16 	%rs7, [%r153];
	add.s16 	%rs26, %rs7, 1;
	st.shared.u16 	[%r153], %rs26;
	// begin inline asm
	shr.b32 %r395, %r871, %r430;
	// end inline asm
	and.b32  	%r504, %r371, %r395;
	shl.b32 	%r505, %r504, 10;
	and.b32  	%r506, %r505, 31744;
	add.s32 	%r507, %r100, %r506;
	shr.u32 	%r508, %r504, 4;
	and.b32  	%r509, %r508, 268435454;
	add.s32 	%r154, %r507, %r509;
	ld.shared.u16 	%rs8, [%r154];
	add.s16 	%rs27, %rs8, 1;
	st.shared.u16 	[%r154], %rs27;
	// begin inline asm
	shr.b32 %r398, %r870, %r430;
	// end inline asm
	and.b32  	%r510, %r371, %r398;
	shl.b32 	%r511, %r510, 10;
	and.b32  	%r512, %r511, 31744;
	add.s32 	%r513, %r100, %r512;
	shr.u32 	%r514, %r510, 4;
	and.b32  	%r515, %r514, 268435454;
	add.s32 	%r155, %r513, %r515;
	ld.shared.u16 	%rs9, [%r155];
	add.s16 	%rs28, %rs9, 1;
	st.shared.u16 	[%r155], %rs28;
	// begin inline asm
	shr.b32 %r401, %r869, %r430;
	// end inline asm
	and.b32  	%r516, %r371, %r401;
	shl.b32 	%r517, %r516, 10;
	and.b32  	%r518, %r517, 31744;
	add.s32 	%r519, %r100, %r518;
	shr.u32 	%r520, %r516, 4;
	and.b32  	%r521, %r520, 268435454;
	add.s32 	%r156, %r519, %r521;
	ld.shared.u16 	%rs10, [%r156];
	add.s16 	%rs29, %rs10, 1;
	st.shared.u16 	[%r156], %rs29;
	// begin inline asm
	shr.b32 %r404, %r868, %r430;
	// end inline asm
	and.b32  	%r522, %r371, %r404;
	shl.b32 	%r523, %r522, 10;
	and.b32  	%r524, %r523, 31744;
	add.s32 	%r525, %r100, %r524;
	shr.u32 	%r526, %r522, 4;
	and.b32  	%r527, %r526, 268435454;
	add.s32 	%r157, %r525, %r527;
	ld.shared.u16 	%rs11, [%r157];
	add.s16 	%rs30, %rs11, 1;
	st.shared.u16 	[%r157], %rs30;
	// begin inline asm
	shr.b32 %r407, %r867, %r430;
	// end inline asm
	and.b32  	%r528, %r371, %r407;
	shl.b32 	%r529, %r528, 10;
	and.b32  	%r530, %r529, 31744;
	add.s32 	%r531, %r100, %r530;
	shr.u32 	%r532, %r528, 4;
	and.b32  	%r533, %r532, 268435454;
	add.s32 	%r158, %r531, %r533;
	ld.shared.u16 	%rs12, [%r158];
	add.s16 	%rs31, %rs12, 1;
	st.shared.u16 	[%r158], %rs31;
	// begin inline asm
	shr.b32 %r410, %r866, %r430;
	// end inline asm
	and.b32  	%r534, %r371, %r410;
	shl.b32 	%r535, %r534, 10;
	and.b32  	%r536, %r535, 31744;
	add.s32 	%r537, %r100, %r536;
	shr.u32 	%r538, %r534, 4;
	and.b32  	%r539, %r538, 268435454;
	add.s32 	%r159, %r537, %r539;
	ld.shared.u16 	%rs13, [%r159];
	add.s16 	%rs32, %rs13, 1;
	st.shared.u16 	[%r159], %rs32;
	// begin inline asm
	shr.b32 %r413, %r865, %r430;
	// end inline asm
	and.b32  	%r540, %r371, %r413;
	shl.b32 	%r541, %r540, 10;
	and.b32  	%r542, %r541, 31744;
	add.s32 	%r543, %r100, %r542;
	shr.u32 	%r544, %r540, 4;
	and.b32  	%r545, %r544, 268435454;
	add.s32 	%r160, %r543, %r545;
	ld.shared.u16 	%rs14, [%r160];
	add.s16 	%rs33, %rs14, 1;
	st.shared.u16 	[%r160], %rs33;
	// begin inline asm
	shr.b32 %r416, %r864, %r430;
	// end inline asm
	and.b32  	%r546, %r371, %r416;
	shl.b32 	%r547, %r546, 10;
	and.b32  	%r548, %r547, 31744;
	add.s32 	%r549, %r100, %r548;
	shr.u32 	%r550, %r546, 4;
	and.b32  	%r551, %r550, 268435454;
	add.s32 	%r161, %r549, %r551;
	ld.shared.u16 	%rs15, [%r161];
	add.s16 	%rs34, %rs15, 1;
	st.shared.u16 	[%r161], %rs34;
	// begin inline asm
	shr.b32 %r419, %r863, %r430;
	// end inline asm
	and.b32  	%r552, %r371, %r419;
	shl.b32 	%r553, %r552, 10;
	and.b32  	%r554, %r553, 31744;
	add.s32 	%r555, %r100, %r554;
	shr.u32 	%r556, %r552, 4;
	and.b32  	%r557, %r556, 268435454;
	add.s32 	%r162, %r555, %r557;
	ld.shared.u16 	%rs16, [%r162];
	add.s16 	%rs35, %rs16, 1;
	st.shared.u16 	[%r162], %rs35;
	// begin inline asm
	shr.b32 %r422, %r862, %r430;
	// end inline asm
	and.b32  	%r558, %r371, %r422;
	shl.b32 	%r559, %r558, 10;
	and.b32  	%r560, %r559, 31744;
	add.s32 	%r561, %r100, %r560;
	shr.u32 	%r562, %r558, 4;
	and.b32  	%r563, %r562, 268435454;
	add.s32 	%r163, %r561, %r563;
	ld.shared.u16 	%rs17, [%r163];
	add.s16 	%rs36, %rs17, 1;
	st.shared.u16 	[%r163], %rs36;
	// begin inline asm
	shr.b32 %r425, %r861, %r430;
	// end inline asm
	and.b32  	%r564, %r371, %r425;
	shl.b32 	%r565, %r564, 10;
	and.b32  	%r566, %r565, 31744;
	add.s32 	%r567, %r100, %r566;
	shr.u32 	%r568, %r564, 4;
	and.b32  	%r569, %r568, 268435454;
	add.s32 	%r164, %r567, %r569;
	ld.shared.u16 	%rs18, [%r164];
	add.s16 	%rs37, %rs18, 1;
	st.shared.u16 	[%r164], %rs37;
	// begin inline asm
	shr.b32 %r428, %r860, %r430;
	// end inline asm
	and.b32  	%r570, %r371, %r428;
	shl.b32 	%r571, %r570, 10;
	and.b32  	%r572, %r571, 31744;
	add.s32 	%r573, %r100, %r572;
	shr.u32 	%r574, %r570, 4;
	and.b32  	%r575, %r574, 268435454;
	add.s32 	%r165, %r573, %r575;
	ld.shared.u16 	%rs19, [%r165];
	add.s16 	%rs38, %rs19, 1;
	st.shared.u16 	[%r165], %rs38;
	bar.sync 	0;
	ld.shared.u32 	%r166, [%r101];
	ld.shared.u32 	%r576, [%r101+4];
	ld.shared.u32 	%r577, [%r101+8];
	ld.shared.u32 	%r578, [%r101+12];
	ld.shared.u32 	%r579, [%r101+16];
	ld.shared.u32 	%r580, [%r101+20];
	ld.shared.u32 	%r581, [%r101+24];
	ld.shared.u32 	%r582, [%r101+28];
	ld.shared.u32 	%r583, [%r101+32];
	ld.shared.u32 	%r584, [%r101+36];
	ld.shared.u32 	%r585, [%r101+40];
	ld.shared.u32 	%r586, [%r101+44];
	ld.shared.u32 	%r587, [%r101+48];
	ld.shared.u32 	%r588, [%r101+52];
	ld.shared.u32 	%r589, [%r101+56];
	ld.shared.u32 	%r590, [%r101+60];
	ld.shared.u32 	%r591, [%r101+64];
	ld.shared.u32 	%r592, [%r101+68];
	ld.shared.u32 	%r593, [%r101+72];
	ld.shared.u32 	%r594, [%r101+76];
	ld.shared.u32 	%r595, [%r101+80];
	ld.shared.u32 	%r596, [%r101+84];
	ld.shared.u32 	%r597, [%r101+88];
	ld.shared.u32 	%r598, [%r101+92];
	ld.shared.u32 	%r599, [%r101+96];
	ld.shared.u32 	%r600, [%r101+100];
	ld.shared.u32 	%r601, [%r101+104];
	ld.shared.u32 	%r602, [%r101+108];
	ld.shared.u32 	%r603, [%r101+112];
	ld.shared.u32 	%r604, [%r101+116];
	ld.shared.u32 	%r605, [%r101+120];
	ld.shared.u32 	%r606, [%r101+124];
	ld.shared.u32 	%r607, [%r101+128];
	add.s32 	%r167, %r576, %r166;
	add.s32 	%r168, %r577, %r167;
	add.s32 	%r169, %r578, %r168;
	add.s32 	%r170, %r579, %r169;
	add.s32 	%r171, %r580, %r170;
	add.s32 	%r172, %r581, %r171;
	add.s32 	%r173, %r582, %r172;
	add.s32 	%r174, %r583, %r173;
	add.s32 	%r175, %r584, %r174;
	add.s32 	%r176, %r585, %r175;
	add.s32 	%r177, %r586, %r176;
	add.s32 	%r178, %r587, %r177;
	add.s32 	%r179, %r588, %r178;
	add.s32 	%r180, %r589, %r179;
	add.s32 	%r181, %r590, %r180;
	add.s32 	%r182, %r591, %r181;
	add.s32 	%r183, %r592, %r182;
	add.s32 	%r184, %r593, %r183;
	add.s32 	%r185, %r594, %r184;
	add.s32 	%r186, %r595, %r185;
	add.s32 	%r187, %r596, %r186;
	add.s32 	%r188, %r597, %r187;
	add.s32 	%r189, %r598, %r188;
	add.s32 	%r190, %r599, %r189;
	add.s32 	%r191, %r600, %r190;
	add.s32 	%r192, %r601, %r191;
	add.s32 	%r193, %r602, %r192;
	add.s32 	%r194, %r603, %r193;
	add.s32 	%r195, %r604, %r194;
	add.s32 	%r196, %r605, %r195;
	add.s32 	%r197, %r606, %r196;
	add.s32 	%r436, %r607, %r197;
	// begin inline asm
	mov.u32 %r431, %laneid;
	// end inline asm
	mov.b32 	%r434, 1;
	mov.b32 	%r461, -1;
	// begin inline asm
	{  .reg .u32 r0;  .reg .pred p;  shfl.sync.up.b32 r0|p, %r436, %r434, %r459, %r461;  @p add.u32 r0, r0, %r436;  mov.u32 %r432, r0;}
	// end inline asm
	mov.b32 	%r440, 2;
	// begin inline asm
	{  .reg .u32 r0;  .reg .pred p;  shfl.sync.up.b32 r0|p, %r432, %r440, %r459, %r461;  @p add.u32 r0, r0, %r432;  mov.u32 %r438, r0;}
	// end inline asm
	mov.b32 	%r446, 4;
	// begin inline asm
	{  .reg .u32 r0;  .reg .pred p;  shfl.sync.up.b32 r0|p, %r438, %r446, %r459, %r461;  @p add.u32 r0, r0, %r438;  mov.u32 %r444, r0;}
	// end inline asm
	mov.b32 	%r452, 8;
	// begin inline asm
	{  .reg .u32 r0;  .reg .pred p;  shfl.sync.up.b32 r0|p, %r444, %r452, %r459, %r461;  @p add.u32 r0, r0, %r444;  mov.u32 %r450, r0;}
	// end inline asm
	mov.b32 	%r458, 16;
	// begin inline asm
	{  .reg .u32 r0;  .reg .pred p;  shfl.sync.up.b32 r0|p, %r450, %r458, %r459, %r461;  @p add.u32 r0, r0, %r450;  mov.u32 %r456, r0;}
	// end inline asm
	setp.ne.s32 	%p41, %r431, 31;
	@%p41 bra 	$L__BB5_79;
	st.shared.u32 	[%r102], %r456;
$L__BB5_79:
	sub.s32 	%r608, %r456, %r436;
	setp.gt.u32 	%p42, %r2, 31;
	setp.eq.s32 	%p43, %r99, 7;
	setp.eq.s32 	%p44, %r99, 6;
	setp.eq.s32 	%p45, %r99, 5;
	setp.eq.s32 	%p46, %r99, 4;
	setp.eq.s32 	%p47, %r99, 3;
	setp.eq.s32 	%p48, %r99, 2;
	setp.eq.s32 	%p49, %r99, 1;
	bar.sync 	0;
	ld.shared.v4.u32 	{%r609, %r610, %r611, %r612}, [_ZZN3cub18CUB_300001_SM_10006detail10radix_sort31DeviceRadixSortSingleTileKernelINS1_5radix10policy_hubIiiyE10Policy1000ELNS0_9SortOrderE0EiiyNS1_21identity_decomposer_tEEEvPKT1_PSA_PKT2_PSE_T3_iiT4_E12temp_storage+33792];
	selp.b32 	%r613, %r609, %r898, %p49;
	add.s32 	%r614, %r610, %r609;
	selp.b32 	%r615, %r614, %r613, %p48;
	add.s32 	%r616, %r614, %r611;
	selp.b32 	%r617, %r616, %r615, %p47;
	add.s32 	%r618, %r616, %r612;
	selp.b32 	%r619, %r618, %r617, %p46;
	ld.shared.v4.u32 	{%r620, %r621, %r622, %r623}, [_ZZN3cub18CUB_300001_SM_10006detail10radix_sort31DeviceRadixSortSingleTileKernelINS1_5radix10policy_hubIiiyE10Policy1000ELNS0_9SortOrderE0EiiyNS1_21identity_decomposer_tEEEvPKT1_PSA_PKT2_PSE_T3_iiT4_E12temp_storage+33808];
	add.s32 	%r624, %r618, %r620;
	selp.b32 	%r625, %r624, %r619, %p45;
	add.s32 	%r626, %r624, %r621;
	selp.b32 	%r627, %r626, %r625, %p44;
	add.s32 	%r628, %r626, %r622;
	selp.b32 	%r898, %r628, %r627, %p43;
	add.s32 	%r202, %r628, %r623;
	setp.ne.s32 	%p50, %r431, 0;
	selp.b32 	%r629, %r608, 0, %p50;
	add.s32 	%r630, %r898, %r629;
	or.pred  	%p51, %p42, %p50;
	selp.b32 	%r899, %r630, %r608, %p42;
	@%p51 bra 	$L__BB5_81;
	shl.b32 	%r899, %r202, 16;
	st.shared.u32 	[_ZZN3cub18CUB_300001_SM_10006detail10radix_sort31DeviceRadixSortSingleTileKernelINS1_5radix10policy_hubIiiyE10Policy1000ELNS0_9SortOrderE0EiiyNS1_21identity_decomposer_tEEEvPKT1_PSA_PKT2_PSE_T3_iiT4_E12temp_storage+33832], %r899;
$L__BB5_81:
	setp.eq.s32 	%p52, %r2, 0;
	bar.sync 	0;
	ld.shared.u32 	%r631, [_ZZN3cub18CUB_300001_SM_10006detail10radix_sort31DeviceRadixSortSingleTileKernelINS1_5radix10policy_hubIiiyE10Policy1000ELNS0_9SortOrderE0EiiyNS1_21identity_decomposer_tEEEvPKT1_PSA_PKT2_PSE_T3_iiT4_E12temp_storage+33832];
	selp.b32 	%r632, 0, %r631, %p52;
	add.s32 	%r633, %r899, %r632;
	add.s32 	%r634, %r166, %r633;
	add.s32 	%r635, %r167, %r633;
	add.s32 	%r636, %r168, %r633;
	add.s32 	%r637, %r169, %r633;
	add.s32 	%r638, %r170, %r633;
	add.s32 	%r639, %r171, %r633;
	add.s32 	%r640, %r172, %r633;
	add.s32 	%r641, %r173, %r633;
	add.s32 	%r642, %r174, %r633;
	add.s32 	%r643, %r175, %r633;
	add.s32 	%r644, %r176, %r633;
	add.s32 	%r645, %r177, %r633;
	add.s32 	%r646, %r178, %r633;
	add.s32 	%r647, %r179, %r633;
	add.s32 	%r648, %r180, %r633;
	add.s32 	%r649, %r181, %r633;
	add.s32 	%r650, %r182, %r633;
	add.s32 	%r651, %r183, %r633;
	add.s32 	%r652, %r184, %r633;
	add.s32 	%r653, %r185, %r633;
	add.s32 	%r654, %r186, %r633;
	add.s32 	%r655, %r187, %r633;
	add.s32 	%r656, %r188, %r633;
	add.s32 	%r657, %r189, %r633;
	add.s32 	%r658, %r190, %r633;
	add.s32 	%r659, %r191, %r633;
	add.s32 	%r660, %r192, %r633;
	add.s32 	%r661, %r193, %r633;
	add.s32 	%r662, %r194, %r633;
	add.s32 	%r663, %r195, %r633;
	add.s32 	%r664, %r196, %r633;
	add.s32 	%r665, %r197, %r633;
	st.shared.u32 	[%r101], %r633;
	st.shared.u32 	[%r101+4], %r634;
	st.shared.u32 	[%r101+8], %r635;
	st.shared.u32 	[%r101+12], %r636;
	st.shared.u32 	[%r101+16], %r637;
	st.shared.u32 	[%r101+20], %r638;
	st.shared.u32 	[%r101+24], %r639;
	st.shared.u32 	[%r101+28], %r640;
	st.shared.u32 	[%r101+32], %r641;
	st.shared.u32 	[%r101+36], %r642;
	st.shared.u32 	[%r101+40], %r643;
	st.shared.u32 	[%r101+44], %r644;
	st.shared.u32 	[%r101+48], %r645;
	st.shared.u32 	[%r101+52], %r646;
	st.shared.u32 	[%r101+56], %r647;
	st.shared.u32 	[%r101+60], %r648;
	st.shared.u32 	[%r101+64], %r649;
	st.shared.u32 	[%r101+68], %r650;
	st.shared.u32 	[%r101+72], %r651;
	st.shared.u32 	[%r101+76], %r652;
	st.shared.u32 	[%r101+80], %r653;
	st.shared.u32 	[%r101+84], %r654;
	st.shared.u32 	[%r101+88], %r655;
	st.shared.u32 	[%r101+92], %r656;
	st.shared.u32 	[%r101+96], %r657;
	st.shared.u32 	[%r101+100], %r658;
	st.shared.u32 	[%r101+104], %r659;
	st.shared.u32 	[%r101+108], %r660;
	st.shared.u32 	[%r101+112], %r661;
	st.shared.u32 	[%r101+116], %r662;
	st.shared.u32 	[%r101+120], %r663;
	st.shared.u32 	[%r101+124], %r664;
	st.shared.u32 	[%r101+128], %r665;
	bar.sync 	0;
	cvt.u32.u16 	%r666, %rs1;
	ld.shared.u16 	%r667, [%r147];
	add.s32 	%r206, %r667, %r666;
	cvt.u32.u16 	%r668, %rs2;
	ld.shared.u16 	%r669, [%r148];
	add.s32 	%r207, %r669, %r668;
	cvt.u32.u16 	%r670, %rs3;
	ld.shared.u16 	%r671, [%r149];
	add.s32 	%r208, %r671, %r670;
	cvt.u32.u16 	%r672, %rs4;
	ld.shared.u16 	%r673, [%r150];
	add.s32 	%r209, %r673, %r672;
	cvt.u32.u16 	%r674, %rs5;
	ld.shared.u16 	%r675, [%r151];
	add.s32 	%r210, %r675, %r674;
	cvt.u32.u16 	%r676, %rs6;
	ld.shared.u16 	%r677, [%r152];
	add.s32 	%r211, %r677, %r676;
	cvt.u32.u16 	%r678, %rs7;
	ld.shared.u16 	%r679, [%r153];
	add.s32 	%r212, %r679, %r678;
	cvt.u32.u16 	%r680, %rs8;
	ld.shared.u16 	%r681, [%r154];
	add.s32 	%r213, %r681, %r680;
	cvt.u32.u16 	%r682, %rs9;
	ld.shared.u16 	%r683, [%r155];
	add.s32 	%r214, %r683, %r682;
	cvt.u32.u16 	%r684, %rs10;
	ld.shared.u16 	%r685, [%r156];
	add.s32 	%r215, %r685, %r684;
	cvt.u32.u16 	%r686, %rs11;
	ld.shared.u16 	%r687, [%r157];
	add.s32 	%r216, %r687, %r686;
	cvt.u32.u16 	%r688, %rs12;
	ld.shared.u16 	%r689, [%r158];
	add.s32 	%r217, %r689, %r688;
	cvt.u32.u16 	%r690, %rs13;
	ld.shared.u16 	%r691, [%r159];
	add.s32 	%r218, %r691, %r690;
	cvt.u32.u16 	%r692, %rs14;
	ld.shared.u16 	%r693, [%r160];
	add.s32 	%r219, %r693, %r692;
	cvt.u32.u16 	%r694, %rs15;
	ld.shared.u16 	%r695, [%r161];
	add.s32 	%r220, %r695, %r694;
	cvt.u32.u16 	%r696, %rs16;
	ld.shared.u16 	%r697, [%r162];
	add.s32 	%r221, %r697, %r696;
	cvt.u32.u16 	%r698, %rs17;
	ld.shared.u16 	%r699, [%r163];
	add.s32 	%r222, %r699, %r698;
	cvt.u32.u16 	%r700, %rs18;
	ld.shared.u16 	%r701, [%r164];
	add.s32 	%r223, %r701, %r700;
	cvt.u32.u16 	%r702, %rs19;
	ld.shared.u16 	%r703, [%r165];
	add.s32 	%r224, %r703, %r702;
	bar.sync 	0;
	setp.lt.s32 	%p53, %r859, %r304;
	@%p53 bra 	$L__BB5_121;
	cvt.u64.u32 	%rd15, %r2;
	shl.b32 	%r704, %r206, 2;
	mov.u32 	%r705, _ZZN3cub18CUB_300001_SM_10006detail10radix_sort31DeviceRadixSortSingleTileKernelINS1_5radix10policy_hubIiiyE10Policy1000ELNS0_9SortOrderE0EiiyNS1_21identity_decomposer_tEEEvPKT1_PSA_PKT2_PSE_T3_iiT4_E12temp_storage;
	add.s32 	%r706, %r705, %r704;
	st.shared.u32 	[%r706], %r878;
	shl.b32 	%r707, %r207, 2;
	add.s32 	%r708, %r705, %r707;
	st.shared.u32 	[%r708], %r877;
	shl.b32 	%r709, %r208, 2;
	add.s32 	%r710, %r705, %r709;
	st.shared.u32 	[%r710], %r876;
	shl.b32 	%r711, %r209, 2;
	add.s32 	%r712, %r705, %r711;
	st.shared.u32 	[%r712], %r875;
	shl.b32 	%r713, %r210, 2;
	add.s32 	%r714, %r705, %r713;
	st.shared.u32 	[%r714], %r874;
	shl.b32 	%r715, %r211, 2;
	add.s32 	%r716, %r705, %r715;
	st.shared.u32 	[%r716], %r873;
	shl.b32 	%r717, %r212, 2;
	add.s32 	%r718, %r705, %r717;
	st.shared.u32 	[%r718], %r872;
	shl.b32 	%r719, %r213, 2;
	add.s32 	%r720, %r705, %r719;
	st.shared.u32 	[%r720], %r871;
	shl.b32 	%r721, %r214, 2;
	add.s32 	%r722, %r705, %r721;
	st.shared.u32 	[%r722], %r870;
	shl.b32 	%r723, %r215, 2;
	add.s32 	%r724, %r705, %r723;
	st.shared.u32 	[%r724], %r869;
	shl.b32 	%r725, %r216, 2;
	add.s32 	%r726, %r705, %r725;
	st.shared.u32 	[%r726], %r868;
	shl.b32 	%r727, %r217, 2;
	add.s32 	%r728, %r705, %r727;
	st.shared.u32 	[%r728], %r867;
	shl.b32 	%r729, %r218, 2;
	add.s32 	%r730, %r705, %r729;
	st.shared.u32 	[%r730], %r866;
	shl.b32 	%r731, %r219, 2;
	add.s32 	%r732, %r705, %r731;
	st.shared.u32 	[%r732], %r865;
	shl.b32 	%r733, %r220, 2;
	add.s32 	%r734, %r705, %r733;
	st.shared.u32 	[%r734], %r864;
	shl.b32 	%r735, %r221, 2;
	add.s32 	%r736, %r705, %r735;
	st.shared.u32 	[%r736], %r863;
	shl.b32 	%r737, %r222, 2;
	add.s32 	%r738, %r705, %r737;
	st.shared.u32 	[%r738], %r862;
	shl.b32 	%r739, %r223, 2;
	add.s32 	%r740, %r705, %r739;
	st.shared.u32 	[%r740], %r861;
	shl.b32 	%r741, %r224, 2;
	add.s32 	%r742, %r705, %r741;
	st.shared.u32 	[%r742], %r860;
	bar.sync 	0;
	mad.lo.s32 	%r225, %r2, -72, %r103;
	ld.shared.u32 	%r226, [%r225];
	ld.shared.u32 	%r227, [%r225+1024];
	ld.shared.u32 	%r228, [%r225+2048];
	ld.shared.u32 	%r229, [%r225+3072];
	ld.shared.u32 	%r230, [%r225+4096];
	ld.shared.u32 	%r231, [%r225+5120];
	ld.shared.u32 	%r232, [%r225+6144];
	ld.shared.u32 	%r233, [%r225+7168];
	ld.shared.u32 	%r234, [%r225+8192];
	ld.shared.u32 	%r235, [%r225+9216];
	ld.shared.u32 	%r236, [%r225+10240];
	ld.shared.u32 	%r237, [%r225+11264];
	ld.shared.u32 	%r238, [%r225+12288];
	ld.shared.u32 	%r239, [%r225+13312];
	ld.shared.u32 	%r240, [%r225+14336];
	ld.shared.u32 	%r241, [%r225+15360];
	ld.shared.u32 	%r242, [%r225+16384];
	ld.shared.u32 	%r243, [%r225+17408];
	ld.shared.u32 	%r244, [%r225+18432];
	bar.sync 	0;
	st.shared.u32 	[%r706], %r897;
	st.shared.u32 	[%r708], %r896;
	st.shared.u32 	[%r710], %r895;
	st.shared.u32 	[%r712], %r894;
	st.shared.u32 	[%r714], %r893;
	st.shared.u32 	[%r716], %r892;
	st.shared.u32 	[%r718], %r891;
	st.shared.u32 	[%r720], %r890;
	st.shared.u32 	[%r722], %r889;
	st.shared.u32 	[%r724], %r888;
	st.shared.u32 	[%r726], %r887;
	st.shared.u32 	[%r728], %r886;
	st.shared.u32 	[%r730], %r885;
	st.shared.u32 	[%r732], %r884;
	st.shared.u32 	[%r734], %r883;
	st.shared.u32 	[%r736], %r882;
	st.shared.u32 	[%r738], %r881;
	st.shared.u32 	[%r740], %r880;
	st.shared.u32 	[%r742], %r879;
	bar.sync 	0;
	ld.shared.u32 	%r245, [%r225+1024];
	ld.shared.u32 	%r246, [%r225+2048];
	ld.shared.u32 	%r247, [%r225+3072];
	ld.shared.u32 	%r248, [%r225+4096];
	ld.shared.u32 	%r249, [%r225+5120];
	ld.shared.u32 	%r250, [%r225+6144];
	ld.shared.u32 	%r251, [%r225+7168];
	ld.shared.u32 	%r252, [%r225+8192];
	ld.shared.u32 	%r253, [%r225+9216];
	ld.shared.u32 	%r254, [%r225+10240];
	ld.shared.u32 	%r255, [%r225+11264];
	ld.shared.u32 	%r256, [%r225+12288];
	ld.shared.u32 	%r257, [%r225+13312];
	ld.shared.u32 	%r258, [%r225+14336];
	ld.shared.u32 	%r259, [%r225+15360];
	ld.shared.u32 	%r260, [%r225+16384];
	ld.shared.u32 	%r261, [%r225+17408];
	ld.shared.u32 	%r262, [%r225+18432];
	setp.gt.u64 	%p54, %rd2, %rd15;
	cvta.to.global.u64 	%rd16, %rd6;
	mul.wide.u32 	%rd17, %r2, 4;
	add.s64 	%rd4, %rd16, %rd17;
	cvta.to.global.u64 	%rd18, %rd8;
	add.s64 	%rd5, %rd18, %rd17;
	@%p54 bra 	$L__BB5_83;
	bra.uni 	$L__BB5_84;
$L__BB5_83:
	xor.b32  	%r743, %r226, -2147483648;
	ld.shared.u32 	%r744, [%r225];
	st.global.u32 	[%rd4], %r743;
	st.global.u32 	[%rd5], %r744;
$L__BB5_84:
	add.s32 	%r745, %r2, 256;
	cvt.u64.u32 	%rd19, %r745;
	setp.le.u64 	%p55, %rd2, %rd19;
	@%p55 bra 	$L__BB5_86;
	xor.b32  	%r746, %r227, -2147483648;
	st.global.u32 	[%rd4+1024], %r746;
	st.global.u32 	[%rd5+1024], %r245;
$L__BB5_86:
	add.s32 	%r747, %r2, 512;
	cvt.u64.u32 	%rd20, %r747;
	setp.le.u64 	%p56, %rd2, %rd20;
	@%p56 bra 	$L__BB5_88;
	xor.b32  	%r748, %r228, -2147483648;
	st.global.u32 	[%rd4+2048], %r748;
	st.global.u32 	[%rd5+2048], %r246;
$L__BB5_88:
	add.s32 	%r749, %r2, 768;
	cvt.u64.u32 	%rd21, %r749;
	setp.le.u64 	%p57, %rd2, %rd21;
	@%p57 bra 	$L__BB5_90;
	xor.b32  	%r750, %r229, -2147483648;
	st.global.u32 	[%rd4+3072], %r750;
	st.global.u32 	[%rd5+3072], %r247;
$L__BB5_90:
	or.b32  	%r751, %r2, 1024;
	cvt.u64.u32 	%rd22, %r751;
	setp.le.u64 	%p58, %rd2, %rd22;
	@%p58 bra 	$L__BB5_92;
	xor.b32  	%r752, %r230, -2147483648;
	st.global.u32 	[%rd4+4096], %r752;
	st.global.u32 	[%rd5+4096], %r248;
$L__BB5_92:
	add.s32 	%r753, %r2, 1280;
	cvt.u64.u32 	%rd23, %r753;
	setp.le.u64 	%p59, %rd2, %rd23;
	@%p59 bra 	$L__BB5_94;
	xor.b32  	%r754, %r231, -2147483648;
	st.global.u32 	[%rd4+5120], %r754;
	st.global.u32 	[%rd5+5120], %r249;
$L__BB5_94:
	add.s32 	%r755, %r2, 1536;
	cvt.u64.u32 	%rd24, %r755;
	setp.le.u64 	%p60, %rd2, %rd24;
	@%p60 bra 	$L__BB5_96;
	xor.b32  	%r756, %r232, -2147483648;
	st.global.u32 	[%rd4+6144], %r756;
	st.global.u32 	[%rd5+6144], %r250;
$L__BB5_96:
	add.s32 	%r757, %r2, 1792;
	cvt.u64.u32 	%rd25, %r757;
	setp.le.u64 	%p61, %rd2, %rd25;
	@%p61 bra 	$L__BB5_98;
	xor.b32  	%r758, %r233, -2147483648;
	st.global.u32 	[%rd4+7168], %r758;
	st.global.u32 	[%rd5+7168], %r251;
$L__BB5_98:
	or.b32  	%r759, %r2, 2048;
	cvt.u64.u32 	%rd26, %r759;
	setp.le.u64 	%p62, %rd2, %rd26;
	@%p62 bra 	$L__BB5_100;
	xor.b32  	%r760, %r234, -2147483648;
	st.global.u32 	[%rd4+8192], %r760;
	st.global.u32 	[%rd5+8192], %r252;
$L__BB5_100:
	add.s32 	%r761, %r2, 2304;
	cvt.u64.u32 	%rd27, %r761;
	setp.le.u64 	%p63, %rd2, %rd27;
	@%p63 bra 	$L__BB5_102;
	xor.b32  	%r762, %r235, -2147483648;
	st.global.u32 	[%rd4+9216], %r762;
	st.global.u32 	[%rd5+9216], %r253;
$L__BB5_102:
	add.s32 	%r763, %r2, 2560;
	cvt.u64.u32 	%rd28, %r763;
	setp.le.u64 	%p64, %rd2, %rd28;
	@%p64 bra 	$L__BB5_104;
	xor.b32  	%r764, %r236, -2147483648;
	st.global.u32 	[%rd4+10240], %r764;
	st.global.u32 	[%rd5+10240], %r254;
$L__BB5_104:
	add.s32 	%r765, %r2, 2816;
	cvt.u64.u32 	%rd29, %r765;
	setp.le.u64 	%p65, %rd2, %rd29;
	@%p65 bra 	$L__BB5_106;
	xor.b32  	%r766, %r237, -2147483648;
	st.global.u32 	[%rd4+11264], %r766;
	st.global.u32 	[%rd5+11264], %r255;
$L__BB5_106:
	or.b32  	%r767, %r2, 3072;
	cvt.u64.u32 	%rd30, %r767;
	setp.le.u64 	%p66, %rd2, %rd30;
	@%p66 bra 	$L__BB5_108;
	xor.b32  	%r768, %r238, -2147483648;
	st.global.u32 	[%rd4+12288], %r768;
	st.global.u32 	[%rd5+12288], %r256;
$L__BB5_108:
	add.s32 	%r769, %r2, 3328;
	cvt.u64.u32 	%rd31, %r769;
	setp.le.u64 	%p67, %rd2, %rd31;
	@%p67 bra 	$L__BB5_110;
	xor.b32  	%r770, %r239, -2147483648;
	st.global.u32 	[%rd4+13312], %r770;
	st.global.u32 	[%rd5+13312], %r257;
$L__BB5_110:
	add.s32 	%r771, %r2, 3584;
	cvt.u64.u32 	%rd32, %r771;
	setp.le.u64 	%p68, %rd2, %rd32;
	@%p68 bra 	$L__BB5_112;
	xor.b32  	%r772, %r240, -2147483648;
	st.global.u32 	[%rd4+14336], %r772;
	st.global.u32 	[%rd5+14336], %r258;
$L__BB5_112:
	add.s32 	%r773, %r2, 3840;
	cvt.u64.u32 	%rd33, %r773;
	setp.le.u64 	%p69, %rd2, %rd33;
	@%p69 bra 	$L__BB5_114;
	xor.b32  	%r774, %r241, -2147483648;
	st.global.u32 	[%rd4+15360], %r774;
	st.global.u32 	[%rd5+15360], %r259;
$L__BB5_114:
	or.b32  	%r775, %r2, 4096;
	cvt.u64.u32 	%rd34, %r775;
	setp.le.u64 	%p70, %rd2, %rd34;
	@%p70 bra 	$L__BB5_116;
	xor.b32  	%r776, %r242, -2147483648;
	st.global.u32 	[%rd4+16384], %r776;
	st.global.u32 	[%rd5+16384], %r260;
$L__BB5_116:
	add.s32 	%r777, %r2, 4352;
	cvt.u64.u32 	%rd35, %r777;
	setp.le.u64 	%p71, %rd2, %rd35;
	@%p71 bra 	$L__BB5_118;
	xor.b32  	%r778, %r243, -2147483648;
	st.global.u32 	[%rd4+17408], %r778;
	st.global.u32 	[%rd5+17408], %r261;
$L__BB5_118:
	add.s32 	%r779, %r2, 4608;
	cvt.u64.u32 	%rd36, %r779;
	setp.le.u64 	%p72, %rd2, %rd36;
	@%p72 bra 	$L__BB5_120;
	xor.b32  	%r780, %r244, -2147483648;
	st.global.u32 	[%rd4+18432], %r780;
	st.global.u32 	[%rd5+18432], %r262;
$L__BB5_120:
	ret;
$L__BB5_121:
	shl.b32 	%r781, %r206, 2;
	mov.u32 	%r782, _ZZN3cub18CUB_300001_SM_10006detail10radix_sort31DeviceRadixSortSingleTileKernelINS1_5radix10policy_hubIiiyE10Policy1000ELNS0_9SortOrderE0EiiyNS1_21identity_decomposer_tEEEvPKT1_PSA_PKT2_PSE_T3_iiT4_E12temp_storage;
	add.s32 	%r783, %r782, %r781;
	st.shared.u32 	[%r783], %r878;
	shl.b32 	%r784, %r207, 2;
	add.s32 	%r785, %r782, %r784;
	st.shared.u32 	[%r785], %r877;
	shl.b32 	%r786, %r208, 2;
	add.s32 	%r787, %r782, %r786;
	st.shared.u32 	[%r787], %r876;
	shl.b32 	%r788, %r209, 2;
	add.s32 	%r789, %r782, %r788;
	st.shared.u32 	[%r789], %r875;
	shl.b32 	%r790, %r210, 2;
	add.s32 	%r791, %r782, %r790;
	st.shared.u32 	[%r791], %r874;
	shl.b32 	%r792, %r211, 2;
	add.s32 	%r793, %r782, %r792;
	st.shared.u32 	[%r793], %r873;
	shl.b32 	%r794, %r212, 2;
	add.s32 	%r795, %r782, %r794;
	st.shared.u32 	[%r795], %r872;
	shl.b32 	%r796, %r213, 2;
	add.s32 	%r797, %r782, %r796;
	st.shared.u32 	[%r797], %r871;
	shl.b32 	%r798, %r214, 2;
	add.s32 	%r799, %r782, %r798;
	st.shared.u32 	[%r799], %r870;
	shl.b32 	%r800, %r215, 2;
	add.s32 	%r801, %r782, %r800;
	st.shared.u32 	[%r801], %r869;
	shl.b32 	%r802, %r216, 2;
	add.s32 	%r803, %r782, %r802;
	st.shared.u32 	[%r803], %r868;
	shl.b32 	%r804, %r217, 2;
	add.s32 	%r805, %r782, %r804;
	st.shared.u32 	[%r805], %r867;
	shl.b32 	%r806, %r218, 2;
	add.s32 	%r807, %r782, %r806;
	st.shared.u32 	[%r807], %r866;
	shl.b32 	%r808, %r219, 2;
	add.s32 	%r809, %r782, %r808;
	st.shared.u32 	[%r809], %r865;
	shl.b32 	%r810, %r220, 2;
	add.s32 	%r811, %r782, %r810;
	st.shared.u32 	[%r811], %r864;
	shl.b32 	%r812, %r221, 2;
	add.s32 	%r813, %r782, %r812;
	st.shared.u32 	[%r813], %r863;
	shl.b32 	%r814, %r222, 2;
	add.s32 	%r815, %r782, %r814;
	st.shared.u32 	[%r815], %r862;
	shl.b32 	%r816, %r223, 2;
	add.s32 	%r817, %r782, %r816;
	st.shared.u32 	[%r817], %r861;
	shl.b32 	%r818, %r224, 2;
	add.s32 	%r819, %r782, %r818;
	st.shared.u32 	[%r819], %r860;
	bar.sync 	0;
	ld.shared.u32 	%r878, [%r103];
	ld.shared.u32 	%r877, [%r103+4];
	ld.shared.u32 	%r876, [%r103+8];
	ld.shared.u32 	%r875, [%r103+12];
	ld.shared.u32 	%r874, [%r103+16];
	ld.shared.u32 	%r873, [%r103+20];
	ld.shared.u32 	%r872, [%r103+24];
	ld.shared.u32 	%r871, [%r103+28];
	ld.shared.u32 	%r870, [%r103+32];
	ld.shared.u32 	%r869, [%r103+36];
	ld.shared.u32 	%r868, [%r103+40];
	ld.shared.u32 	%r867, [%r103+44];
	ld.shared.u32 	%r866, [%r103+48];
	ld.shared.u32 	%r865, [%r103+52];
	ld.shared.u32 	%r864, [%r103+56];
	ld.shared.u32 	%r863, [%r103+60];
	ld.shared.u32 	%r862, [%r103+64];
	ld.shared.u32 	%r861, [%r103+68];
	ld.shared.u32 	%r860, [%r103+72];
	bar.sync 	0;
	st.shared.u32 	[%r783], %r897;
	st.shared.u32 	[%r785], %r896;
	st.shared.u32 	[%r787], %r895;
	st.shared.u32 	[%r789], %r894;
	st.shared.u32 	[%r791], %r893;
	st.shared.u32 	[%r793], %r892;
	st.shared.u32 	[%r795], %r891;
	st.shared.u32 	[%r797], %r890;
	st.shared.u32 	[%r799], %r889;
	st.shared.u32 	[%r801], %r888;
	st.shared.u32 	[%r803], %r887;
	st.shared.u32 	[%r805], %r886;
	st.shared.u32 	[%r807], %r885;
	st.shared.u32 	[%r809], %r884;
	st.shared.u32 	[%r811], %r883;
	st.shared.u32 	[%r813], %r882;
	st.shared.u32 	[%r815], %r881;
	st.shared.u32 	[%r817], %r880;
	st.shared.u32 	[%r819], %r879;
	bar.sync 	0;
	ld.shared.u32 	%r897, [%r103];
	ld.shared.u32 	%r896, [%r103+4];
	ld.shared.u32 	%r895, [%r103+8];
	ld.shared.u32 	%r894, [%r103+12];
	ld.shared.u32 	%r893, [%r103+16];
	ld.shared.u32 	%r892, [%r103+20];
	ld.shared.u32 	%r891, [%r103+24];
	ld.shared.u32 	%r890, [%r103+28];
	ld.shared.u32 	%r889, [%r103+32];
	ld.shared.u32 	%r888, [%r103+36];
	ld.shared.u32 	%r887, [%r103+40];
	ld.shared.u32 	%r886, [%r103+44];
	ld.shared.u32 	%r885, [%r103+48];
	ld.shared.u32 	%r884, [%r103+52];
	ld.shared.u32 	%r883, [%r103+56];
	ld.shared.u32 	%r882, [%r103+60];
	ld.shared.u32 	%r881, [%r103+64];
	ld.shared.u32 	%r880, [%r103+68];
	ld.shared.u32 	%r879, [%r103+72];
	bar.sync 	0;
	add.s32 	%r859, %r859, 6;
	add.s32 	%r858, %r858, -6;
	bra.uni 	$L__BB5_77;

}
	// .globl	_ZN3cub18CUB_300001_SM_10006detail10radix_sort30DeviceRadixSortHistogramKernelINS1_5radix10policy_hubIiiyE10Policy1000ELNS0_9SortOrderE0EiyNS1_21identity_decomposer_tEEEvPT2_PKT1_SA_iiT3_
.visible .entry _ZN3cub18CUB_300001_SM_10006detail10radix_sort30DeviceRadixSortHistogramKernelINS1_5radix10policy_hubIiiyE10Policy1000ELNS0_9SortOrderE0EiyNS1_21identity_decomposer_tEEEvPT2_PKT1_SA_iiT3_(
	.param .u64 .ptr .align 1 _ZN3cub18CUB_300001_SM_10006detail10radix_sort30DeviceRadixSortHistogramKernelINS1_5radix10policy_hubIiiyE10Policy1000ELNS0_9SortOrderE0EiyNS1_21identity_decomposer_tEEEvPT2_PKT1_SA_iiT3__param_0,
	.param .u64 .ptr .align 1 _ZN3cub18CUB_300001_SM_10006detail10radix_sort30DeviceRadixSortHistogramKernelINS1_5radix10policy_hubIiiyE10Policy1000ELNS0_9SortOrderE0EiyNS1_21identity_decomposer_tEEEvPT2_PKT1_SA_iiT3__param_1,
	.param .u64 _ZN3cub18CUB_300001_SM_10006detail10radix_sort30DeviceRadixSortHistogramKernelINS1_5radix10policy_hubIiiyE10Policy1000ELNS0_9SortOrderE0EiyNS1_21identity_decomposer_tEEEvPT2_PKT1_SA_iiT3__param_2,
	.param .u32 _ZN3cub18CUB_300001_SM_10006detail10radix_sort30DeviceRadixSortHistogramKernelINS1_5radix10policy_hubIiiyE10Policy1000ELNS0_9SortOrderE0EiyNS1_21identity_decomposer_tEEEvPT2_PKT1_SA_iiT3__param_3,
	.param .u32 _ZN3cub18CUB_300001_SM_10006detail10radix_sort30DeviceRadixSortHistogramKernelINS1_5radix10policy_hubIiiyE10Policy1000ELNS0_9SortOrderE0EiyNS1_21identity_decomposer_tEEEvPT2_PKT1_SA_iiT3__param_4,
	.param .align 1 .b8 _ZN3cub18CUB_300001_SM_10006detail10radix_sort30DeviceRadixSortHistogramKernelINS1_5radix10policy_hubIiiyE10Policy1000ELNS0_9SortOrderE0EiyNS1_21identity_decomposer_tEEEvPT2_PKT1_SA_iiT3__param_5[1]
)
.maxntid 128
{
	.reg .pred 	%p<91>;
	.reg .b32 	%r<486>;
	.reg .b64 	%rd<137>;
	// demoted variable
	.shared .align 4 .b8 _ZZN3cub18CUB_300001_SM_10006detail10radix_sort30DeviceRadixSortHistogramKernelINS1_5radix10policy_hubIiiyE10Policy1000ELNS0_9SortOrderE0EiyNS1_21identity_decomposer_tEEEvPT2_PKT1_SA_iiT3_E12temp_storage[4096];
	ld.param.u64 	%rd18, [_ZN3cub18CUB_300001_SM_10006detail10radix_sort30DeviceRadixSortHistogramKernelINS1_5radix10policy_hubIiiyE10Policy1000ELNS0_9SortOrderE0EiyNS1_21identity_decomposer_tEEEvPT2_PKT1_SA_iiT3__param_0];
	ld.param.u64 	%rd19, [_ZN3cub18CUB_300001_SM_10006detail10radix_sort30DeviceRadixSortHistogramKernelINS1_5radix10policy_hubIiiyE10Policy1000ELNS0_9SortOrderE0EiyNS1_21identity_decomposer_tEEEvPT2_PKT1_SA_iiT3__param_1];
	ld.param.u64 	%rd17, [_ZN3cub18CUB_300001_SM_10006detail10radix_sort30DeviceRadixSortHistogramKernelINS1_5radix10policy_hubIiiyE10Policy1000ELNS0_9SortOrderE0EiyNS1_21identity_decomposer_tEEEvPT2_PKT1_SA_iiT3__param_2];
	ld.param.u32 	%r174, [_ZN3cub18CUB_300001_SM_10006detail10radix_sort30DeviceRadixSortHistogramKernelINS1_5radix10policy_hubIiiyE10Policy1000ELNS0_9SortOrderE0EiyNS1_21identity_decomposer_tEEEvPT2_PKT1_SA_iiT3__param_3];
	ld.param.u32 	%r175, [_ZN3cub18CUB_300001_SM_10006detail10radix_sort30DeviceRadixSortHistogramKernelINS1_5radix10policy_hubIiiyE10Policy1000ELNS0_9SortOrderE0EiyNS1_21identity_decomposer_tEEEvPT2_PKT1_SA_iiT3__param_4];
	cvta.to.global.u64 	%rd1, %rd19;
	cvta.to.global.u64 	%rd2, %rd18;
	setp.eq.s64 	%p2, %rd17, 0;
	@%p2 bra 	$L__BB6_153;
	sub.s32 	%r176, %r175, %r174;
	add.s32 	%r177, %r176, 7;
	shr.s32 	%r178, %r177, 31;
	shr.u32 	%r179, %r178, 29;
	add.s32 	%r180, %r177, %r179;
	shr.s32 	%r181, %r180, 3;
	mov.u32 	%r182, %tid.x;
	setp.gt.u32 	%p3, %r182, 255;
	setp.lt.s32 	%p4, %r177, 8;
	mov.u32 	%r183, %ctaid.x;
	shl.b32 	%r184, %r183, 11;
	cvt.u64.u32 	%rd3, %r184;
	mov.u32 	%r185, %nctaid.x;
	shl.b32 	%r186, %r185, 11;
	cvt.u64.u32 	%rd4, %r186;
	add.s32 	%r1, %r181, -1;
	and.b32  	%r2, %r181, 15;
	and.b32  	%r3, %r181, 7;
	add.s32 	%r4, %r3, -1;
	and.b32  	%r5, %r181, 3;
	or.pred  	%p1, %p3, %p4;
	shl.b32 	%r187, %r182, 2;
	mov.u32 	%r188, _ZZN3cub18CUB_300001_SM_10006detail10radix_sort30DeviceRadixSortHistogramKernelINS1_5radix10policy_hubIiiyE10Policy1000ELNS0_9SortOrderE0EiyNS1_21identity_decomposer_tEEEvPT2_PKT1_SA_iiT3_E12temp_storage;
	add.s32 	%r6, %r188, %r187;
	and.b32  	%r7, %r181, 268435440;
	cvt.u64.u32 	%rd5, %r182;
	add.s32 	%r8, %r182, 128;
	add.s32 	%r9, %r182, 256;
	add.s32 	%r10, %r182, 384;
	add.s32 	%r11, %r182, 512;
	add.s32 	%r12, %r182, 640;
	add.s32 	%r13, %r182, 768;
	or.b32  	%r14, %r182, 1024;
	add.s32 	%r15, %r182, 1920;
	and.b32  	%r16, %r181, 268435448;
	and.b32  	%r17, %r181, 1;
	neg.s32 	%r18, %r7;
	add.s32 	%r19, %r6, 8192;
	add.s64 	%rd21, %rd17, -1;
	shr.u64 	%rd22, %rd21, 30;
	add.s64 	%rd23, %rd22, 1;
	min.u64 	%rd6, %rd23, %rd17;
	mov.b64 	%rd135, 0;
$L__BB6_2:
	@%p1 bra 	$L__BB6_30;
	setp.lt.u32 	%p5, %r1, 15;
	mov.b32 	%r439, 0;
	@%p5 bra 	$L__BB6_6;
	mov.u32 	%r436, %r19;
	mov.u32 	%r437, %r18;
$L__BB6_5:
	.pragma "nounroll";
	mov.b32 	%r190, 0;
	st.shared.u32 	[%r436+-8192], %r190;
	st.shared.u32 	[%r436+-7168], %r190;
	st.shared.u32 	[%r436+-6144], %r190;
	st.shared.u32 	[%r436+-5120], %r190;
	st.shared.u32 	[%r436+-4096], %r190;
	st.shared.u32 	[%r436+-3072], %r190;
	st.shared.u32 	[%r436+-2048], %r190;
	st.shared.u32 	[%r436+-1024], %r190;
	st.shared.u32 	[%r436], %r190;
	st.shared.u32 	[%r436+1024], %r190;
	st.shared.u32 	[%r436+2048], %r190;
	st.shared.u32 	[%r436+3072], %r190;
	st.shared.u32 	[%r436+4096], %r190;
	st.shared.u32 	[%r436+5120], %r190;
	st.shared.u32 	[%r436+6144], %r190;
	st.shared.u32 	[%r436+7168], %r190;
	add.s32 	%r437, %r437, 16;
	add.s32 	%r436, %r436, 16384;
	setp.ne.s32 	%p6, %r437, 0;
	mov.u32 	%r439, %r7;
	@%p6 bra 	$L__BB6_5;
$L__BB6_6:
	add.s32 	%r25, %r2, -1;
	setp.eq.s32 	%p7, %r2, 0;
	@%p7 bra 	$L__BB6_16;
	setp.lt.u32 	%p8, %r25, 7;
	@%p8 bra 	$L__BB6_9;
	shl.b32 	%r191, %r439, 10;
	add.s32 	%r192, %r6, %r191;
	mov.b32 	%r193, 0;
	st.shared.u32 	[%r192], %r193;
	st.shared.u32 	[%r192+1024], %r193;
	st.shared.u32 	[%r192+2048], %r193;
	st.shared.u32 	[%r192+3072], %r193;
	st.shared.u32 	[%r192+4096], %r193;
	st.shared.u32 	[%r192+5120], %r193;
	st.shared.u32 	[%r192+6144], %r193;
	st.shared.u32 	[%r192+7168], %r193;
	add.s32 	%r439, %r439, 8;
$L__BB6_9:
	setp.eq.s32 	%p9, %r3, 0;
	@%p9 bra 	$L__BB6_16;
	setp.lt.u32 	%p10, %r4, 3;
	@%p10 bra 	$L__BB6_12;
	shl.b32 	%r194, %r439, 10;
	add.s32 	%r195, %r6, %r194;
	mov.b32 	%r196, 0;
	st.shared.u32 	[%r195], %r196;
	st.shared.u32 	[%r195+1024], %r196;
	st.shared.u32 	[%r195+2048], %r196;
	st.shared.u32 	[%r195+3072], %r196;
	add.s32 	%r439, %r439, 4;
$L__BB6_12:
	setp.eq.s32 	%p11, %r5, 0;
	@%p11 bra 	$L__BB6_16;
	setp.eq.s32 	%p12, %r5, 1;
	shl.b32 	%r197, %r439, 10;
	add.s32 	%r30, %r6, %r197;
	mov.b32 	%r198, 0;
	st.shared.u32 	[%r30], %r198;
	@%p12 bra 	$L__BB6_16;
	setp.eq.s32 	%p13, %r5, 2;
	mov.b32 	%r199, 0;
	st.shared.u32 	[%r30+1024], %r199;
	@%p13 bra 	$L__BB6_16;
	mov.b32 	%r200, 0;
	st.shared.u32 	[%r30+2048], %r200;
$L__BB6_16:
	cvt.u32.u64 	%r201, %rd5;
	setp.gt.u32 	%p14, %r201, 127;
	@%p14 bra 	$L__BB6_30;
	setp.lt.u32 	%p15, %r1, 15;
	mov.b32 	%r443, 0;
	@%p15 bra 	$L__BB6_20;
	mov.b32 	%r441, 0;
$L__BB6_19:
	.pragma "nounroll";
	shl.b32 	%r204, %r441, 10;
	add.s32 	%r205, %r6, %r204;
	mov.b32 	%r206, 0;
	st.shared.u32 	[%r205+512], %r206;
	st.shared.u32 	[%r205+1536], %r206;
	st.shared.u32 	[%r205+2560], %r206;
	st.shared.u32 	[%r205+3584], %r206;
	st.shared.u32 	[%r205+4608], %r206;
	st.shared.u32 	[%r205+5632], %r206;
	st.shared.u32 	[%r205+6656], %r206;
	st.shared.u32 	[%r205+7680], %r206;
	st.shared.u32 	[%r205+8704], %r206;
	st.shared.u32 	[%r205+9728], %r206;
	st.shared.u32 	[%r205+10752], %r206;
	st.shared.u32 	[%r205+11776], %r206;
	st.shared.u32 	[%r205+12800], %r206;
	st.shared.u32 	[%r205+13824], %r206;
	st.shared.u32 	[%r205+14848], %r206;
	st.shared.u32 	[%r205+15872], %r206;
	add.s32 	%r441, %r441, 16;
	setp.ne.s32 	%p16, %r441, %r7;
	mov.u32 	%r443, %r7;
	@%p16 bra 	$L__BB6_19;
$L__BB6_20:
	setp.eq.s32 	%p17, %r2, 0;
	@%p17 bra 	$L__BB6_30;
	setp.lt.u32 	%p18, %r25, 7;
	@%p18 bra 	$L__BB6_23;
	shl.b32 	%r207, %r443, 10;
	add.s32 	%r208, %r6, %r207;
	mov.b32 	%r209, 0;
	st.shared.u32 	[%r208+512], %r209;
	st.shared.u32 	[%r208+1536], %r209;
	st.shared.u32 	[%r208+2560], %r209;
	st.shared.u32 	[%r208+3584], %r209;
	st.shared.u32 	[%r208+4608], %r209;
	st.shared.u32 	[%r208+5632], %r209;
	st.shared.u32 	[%r208+6656], %r209;
	st.shared.u32 	[%r208+7680], %r209;
	add.s32 	%r443, %r443, 8;
$L__BB6_23:
	setp.eq.s32 	%p19, %r3, 0;
	@%p19 bra 	$L__BB6_30;
	setp.lt.u32 	%p20, %r4, 3;
	@%p20 bra 	$L__BB6_26;
	shl.b32 	%r210, %r443, 10;
	add.s32 	%r211, %r6, %r210;
	mov.b32 	%r212, 0;
	st.shared.u32 	[%r211+512], %r212;
	st.shared.u32 	[%r211+1536], %r212;
	st.shared.u32 	[%r211+2560], %r212;
	st.shared.u32 	[%r211+3584], %r212;
	add.s32 	%r443, %r443, 4;
$L__BB6_26:
	setp.eq.s32 	%p21, %r5, 0;
	@%p21 bra 	$L__BB6_30;
	setp.eq.s32 	%p22, %r5, 1;
	shl.b32 	%r213, %r443, 10;
	add.s32 	%r38, %r6, %r213;
	mov.b32 	%r214, 0;
	st.shared.u32 	[%r38+512], %r214;
	@%p22 bra 	$L__BB6_30;
	setp.eq.s32 	%p23, %r5, 2;
	mov.b32 	%r215, 0;
	st.shared.u32 	[%r38+1536], %r215;
	@%p23 bra 	$L__BB6_30;
	mov.b32 	%r216, 0;
	st.shared.u32 	[%r38+2560], %r216;
$L__BB6_30:
	bar.sync 	0;
	bar.sync 	0;
	shl.b64 	%rd8, %rd135, 30;
	sub.s64 	%rd24, %rd17, %rd8;
	min.u64 	%rd9, %rd24, 1073741824;
	setp.le.u64 	%p24, %rd9, %rd3;
	@%p24 bra 	$L__BB6_70;
	mov.u64 	%rd136, %rd3;
$L__BB6_32:
	add.s64 	%rd11, %rd136, %rd8;
	sub.s64 	%rd12, %rd17, %rd11;
	setp.lt.u64 	%p25, %rd12, 2048;
	@%p25 bra 	$L__BB6_34;
	add.s64 	%rd27, %rd11, %rd5;
	shl.b64 	%rd28, %rd27, 2;
	add.s64 	%rd29, %rd1, %rd28;
	ld.global.u32 	%r475, [%rd29];
	ld.global.u32 	%r474, [%rd29+512];
	ld.global.u32 	%r473, [%rd29+1024];
	ld.global.u32 	%r472, [%rd29+1536];
	ld.global.u32 	%r471, [%rd29+2048];
	ld.global.u32 	%r470, [%rd29+2560];
	ld.global.u32 	%r469, [%rd29+3072];
	ld.global.u32 	%r468, [%rd29+3584];
	ld.global.u32 	%r467, [%rd29+4096];
	ld.global.u32 	%r466, [%rd29+4608];
	ld.global.u32 	%r465, [%rd29+5120];
	ld.global.u32 	%r464, [%rd29+5632];
	ld.global.u32 	%r463, [%rd29+6144];
	ld.global.u32 	%r462, [%rd29+6656];
	ld.global.u32 	%r461, [%rd29+7168];
	ld.global.u32 	%r460, [%rd29+7680];
	bra.uni 	$L__BB6_66;
$L__BB6_34:
	cvt.u32.u64 	%r218, %rd5;
	cvt.u32.u64 	%r55, %rd12;
	setp.ge.s32 	%p26, %r218, %r55;
	add.s64 	%rd25, %rd11, %rd5;
	shl.b64 	%rd26, %rd25, 2;
	add.s64 	%rd13, %rd1, %rd26;
	mov.b32 	%r475, 2147483647;
	@%p26 bra 	$L__BB6_36;
	ld.global.u32 	%r475, [%rd13];
$L__BB6_36:
	setp.ge.s32 	%p27, %r8, %r55;
	mov.b32 	%r474, 2147483647;
	@%p27 bra 	$L__BB6_38;
	ld.global.u32 	%r474, [%rd13+512];
$L__BB6_38:
	setp.ge.s32 	%p28, %r9, %r55;
	mov.b32 	%r473, 2147483647;
	@%p28 bra 	$L__BB6_40;
	ld.global.u32 	%r473, [%rd13+1024];
$L__BB6_40:
	setp.ge.s32 	%p29, %r10, %r55;
	mov.b32 	%r472, 2147483647;
	@%p29 bra 	$L__BB6_42;
	ld.global.u32 	%r472, [%rd13+1536];
$L__BB6_42:
	setp.ge.s32 	%p30, %r11, %r55;
	mov.b32 	%r471, 2147483647;
	@%p30 bra 	$L__BB6_44;
	ld.global.u32 	%r471, [%rd13+2048];
$L__BB6_44:
	setp.ge.s32 	%p31, %r12, %r55;
	mov.b32 	%r470, 2147483647;
	@%p31 bra 	$L__BB6_46;
	ld.global.u32 	%r470, [%rd13+2560];
$L__BB6_46:
	setp.ge.s32 	%p32, %r13, %r55;
	mov.b32 	%r469, 2147483647;
	@%p32 bra 	$L__BB6_48;
	ld.global.u32 	%r469, [%rd13+3072];
$L__BB6_48:
	mov.u32 	%r226, %tid.x;
	add.s32 	%r227, %r226, 896;
	setp.ge.s32 	%p33, %r227, %r55;
	mov.b32 	%r468, 2147483647;
	@%p33 bra 	$L__BB6_50;
	ld.global.u32 	%r468, [%rd13+3584];
$L__BB6_50:
	setp.ge.s32 	%p34, %r14, %r55;
	mov.b32 	%r467, 2147483647;
	@%p34 bra 	$L__BB6_52;
	ld.global.u32 	%r467, [%rd13+4096];
$L__BB6_52:
	add.s32 	%r231, %r226, 1152;
	setp.ge.s32 	%p35, %r231, %r55;
	mov.b32 	%r466, 2147483647;
	@%p35 bra 	$L__BB6_54;
	ld.global.u32 	%r466, [%rd13+4608];
$L__BB6_54:
	add.s32 	%r234, %r226, 1280;
	setp.ge.s32 	%p36, %r234, %r55;
	mov.b32 	%r465, 2147483647;
	@%p36 bra 	$L__BB6_56;
	ld.global.u32 	%r465, [%rd13+5120];
$L__BB6_56:
	add.s32 	%r237, %r226, 1408;
	setp.ge.s32 	%p37, %r237, %r55;
	mov.b32 	%r464, 2147483647;
	@%p37 bra 	$L__BB6_58;
	ld.global.u32 	%r464, [%rd13+5632];
$L__BB6_58:
	add.s32 	%r240, %r226, 1536;
	setp.ge.s32 	%p38, %r240, %r55;
	mov.b32 	%r463, 2147483647;
	@%p38 bra 	$L__BB6_60;
	ld.global.u32 	%r463, [%rd13+6144];
$L__BB6_60:
	add.s32 	%r243, %r226, 1664;
	setp.ge.s32 	%p39, %r243, %r55;
	mov.b32 	%r462, 2147483647;
	@%p39 bra 	$L__BB6_62;
	ld.global.u32 	%r462, [%rd13+6656];
$L__BB6_62:
	add.s32 	%r246, %r226, 1792;
	setp.ge.s32 	%p40, %r246, %r55;
	mov.b32 	%r461, 2147483647;
	@%p40 bra 	$L__BB6_64;
	ld.global.u32 	%r461, [%rd13+7168];
$L__BB6_64:
	setp.ge.s32 	%p41, %r15, %r55;
	mov.b32 	%r460, 2147483647;
	@%p41 bra 	$L__BB6_66;
	ld.global.u32 	%r460, [%rd13+7680];
$L__BB6_66:
	setp.le.s32 	%p42, %r175, %r174;
	@%p42 bra 	$L__BB6_69;
	xor.b32  	%r103, %r460, -2147483648;
	xor.b32  	%r104, %r461, -2147483648;
	xor.b32  	%r105, %r462, -2147483648;
	xor.b32  	%r106, %r463, -2147483648;
	xor.b32  	%r107, %r464, -2147483648;
	xor.b32  	%r108, %r465, -2147483648;
	xor.b32  	%r109, %r466, -2147483648;
	xor.b32  	%r110, %r467, -2147483648;
	xor.b32  	%r111, %r468, -2147483648;
	xor.b32  	%r112, %r469, -2147483648;
	xor.b32  	%r113, %r470, -2147483648;
	xor.b32  	%r114, %r471, -2147483648;
	xor.b32  	%r115, %r472, -2147483648;
	xor.b32  	%r116, %r473, -2147483648;
	xor.b32  	%r117, %r474, -2147483648;
	xor.b32  	%r118, %r475, -2147483648;
	mov.b32 	%r476, 0;
	mov.u32 	%r477, %r174;
$L__BB6_68:
	sub.s32 	%r249, %r175, %r477;
	shl.b32 	%r250, %r476, 10;
	mov.u32 	%r251, _ZZN3cub18CUB_300001_SM_10006detail10radix_sort30DeviceRadixSortHistogramKernelINS1_5radix10policy_hubIiiyE10Policy1000ELNS0_9SortOrderE0EiyNS1_21identity_decomposer_tEEEvPT2_PKT1_SA_iiT3_E12temp_storage;
	add.s32 	%r252, %r251, %r250;
	min.s32 	%r253, %r249, 8;
	mov.b32 	%r254, -1;
	shl.b32 	%r255, %r254, %r253;
	not.b32 	%r256, %r255;
	shr.u32 	%r257, %r118, %r477;
	and.b32  	%r258, %r257, %r256;
	shl.b32 	%r259, %r258, 2;
	add.s32 	%r260, %r252, %r259;
	atom.shared.add.u32 	%r261, [%r260], 1;
	shr.u32 	%r262, %r117, %r477;
	and.b32  	%r263, %r262, %r256;
	shl.b32 	%r264, %r263, 2;
	add.s32 	%r265, %r252, %r264;
	atom.shared.add.u32 	%r266, [%r265], 1;
	shr.u32 	%r267, %r116, %r477;
	and.b32  	%r268, %r267, %r256;
	shl.b32 	%r269, %r268, 2;
	add.s32 	%r270, %r252, %r269;
	atom.shared.add.u32 	%r271, [%r270], 1;
	shr.u32 	%r272, %r115, %r477;
	and.b32  	%r273, %r272, %r256;
	shl.b32 	%r274, %r273, 2;
	add.s32 	%r275, %r252, %r274;
	atom.shared.add.u32 	%r276, [%r275], 1;
	shr.u32 	%r277, %r114, %r477;
	and.b32  	%r278, %r277, %r256;
	shl.b32 	%r279, %r278, 2;
	add.s32 	%r280, %r252, %r279;
	atom.shared.add.u32 	%r281, [%r280], 1;
	shr.u32 	%r282, %r113, %r477;
	and.b32  	%r283, %r282, %r256;
	shl.b32 	%r284, %r283, 2;
	add.s32 	%r285, %r252, %r284;
	atom.shared.add.u32 	%r286, [%r285], 1;
	shr.u32 	%r287, %r112, %r477;
	and.b32  	%r288, %r287, %r256;
	shl.b32 	%r289, %r288, 2;
	add.s32 	%r290, %r252, %r289;
	atom.shared.add.u32 	%r291, [%r290], 1;
	shr.u32 	%r292, %r111, %r477;
	and.b32  	%r293, %r292, %r256;
	shl.b32 	%r294, %r293, 2;
	add.s32 	%r295, %r252, %r294;
	atom.shared.add.u32 	%r296, [%r295], 1;
	shr.u32 	%r297, %r110, %r477;
	and.b32  	%r298, %r297, %r256;
	shl.b32 	%r299, %r298, 2;
	add.s32 	%r300, %r252, %r299;
	atom.shared.add.u32 	%r301, [%r300], 1;
	shr.u32 	%r302, %r109, %r477;
	and.b32  	%r303, %r302, %r256;
	shl.b32 	%r304, %r303, 2;
	add.s32 	%r305, %r252, %r304;
	atom.shared.add.u32 	%r306, [%r305], 1;
	shr.u32 	%r307, %r108, %r477;
	and.b32  	%r308, %r307, %r256;
	shl.b32 	%r309, %r308, 2;
	add.s32 	%r310, %r252, %r309;
	atom.shared.add.u32 	%r311, [%r310], 1;
	shr.u32 	%r312, %r107, %r477;
	and.b32  	%r313, %r312, %r256;
	shl.b32 	%r314, %r313, 2;
	add.s32 	%r315, %r252, %r314;
	atom.shared.add.u32 	%r316, [%r315], 1;
	shr.u32 	%r317, %r106, %r477;
	and.b32  	%r318, %r317, %r256;
	shl.b32 	%r319, %r318, 2;
	add.s32 	%r320, %r252, %r319;
	atom.shared.add.u32 	%r321, [%r320], 1;
	shr.u32 	%r322, %r105, %r477;
	and.b32  	%r323, %r322, %r256;
	shl.b32 	%r324, %r323, 2;
	add.s32 	%r325, %r252, %r324;
	atom.shared.add.u32 	%r326, [%r325], 1;
	shr.u32 	%r327, %r104, %r477;
	and.b32  	%r328, %r327, %r256;
	shl.b32 	%r329, %r328, 2;
	add.s32 	%r330, %r252, %r329;
	atom.shared.add.u32 	%r331, [%r330], 1;
	shr.u32 	%r332, %r103, %r477;
	and.b32  	%r333, %r332, %r256;
	shl.b32 	%r334, %r333, 2;
	add.s32 	%r335, %r252, %r334;
	atom.shared.add.u32 	%r336, [%r335], 1;
	add.s32 	%r477, %r477, 8;
	add.s32 	%r476, %r476, 1;
	setp.lt.s32 	%p43, %r477, %r175;
	@%p43 bra 	$L__BB6_68;
$L__BB6_69:
	add.s64 	%rd136, %rd136, %rd4;
	setp.lt.u64 	%p44, %rd136, %rd9;
	@%p44 bra 	$L__BB6_32;
$L__BB6_70:
	bar.sync 	0;
	@%p1 bra 	$L__BB6_152;
	setp.lt.u32 	%p45, %r1, 7;
	mov.b32 	%r480, 0;
	@%p45 bra 	$L__BB6_90;
	mov.b32 	%r478, 0;
$L__BB6_73:
	.pragma "nounroll";
	shl.b32 	%r339, %r478, 10;
	add.s32 	%r124, %r6, %r339;
	ld.shared.u32 	%r125, [%r124];
	setp.eq.s32 	%p46, %r125, 0;
	@%p46 bra 	$L__BB6_75;
	cvt.u32.u64 	%r340, %rd5;
	shl.b32 	%r341, %r478, 8;
	add.s32 	%r342, %r341, %r340;
	mul.wide.u32 	%rd30, %r342, 8;
	add.s64 	%rd31, %rd2, %rd30;
	cvt.u64.u32 	%rd32, %r125;
	atom.global.add.u64 	%rd33, [%rd31], %rd32;
$L__BB6_75:
	ld.shared.u32 	%r126, [%r124+1024];
	setp.eq.s32 	%p47, %r126, 0;
	@%p47 bra 	$L__BB6_77;
	cvt.u32.u64 	%r343, %rd5;
	shl.b32 	%r344, %r478, 8;
	add.s32 	%r345, %r344, %r343;
	add.s32 	%r346, %r345, 256;
	mul.wide.u32 	%rd34, %r346, 8;
	add.s64 	%rd35, %rd2, %rd34;
	cvt.u64.u32 	%rd36, %r126;
	atom.global.add.u64 	%rd37, [%rd35], %rd36;
$L__BB6_77:
	ld.shared.u32 	%r127, [%r124+2048];
	setp.eq.s32 	%p48, %r127, 0;
	@%p48 bra 	$L__BB6_79;
	cvt.u32.u64 	%r347, %rd5;
	shl.b32 	%r348, %r478, 8;
	add.s32 	%r349, %r348, %r347;
	add.s32 	%r350, %r349, 512;
	mul.wide.u32 	%rd38, %r350, 8;
	add.s64 	%rd39, %rd2, %rd38;
	cvt.u64.u32 	%rd40, %r127;
	atom.global.add.u64 	%rd41, [%rd39], %rd40;
$L__BB6_79:
	ld.shared.u32 	%r128, [%r124+3072];
	setp.eq.s32 	%p49, %r128, 0;
	@%p49 bra 	$L__BB6_81;
	cvt.u32.u64 	%r351, %rd5;
	shl.b32 	%r352, %r478, 8;
	add.s32 	%r353, %r352, %r351;
	add.s32 	%r354, %r353, 768;
	mul.wide.u32 	%rd42, %r354, 8;
	add.s64 	%rd43, %rd2, %rd42;
	cvt.u64.u32 	%rd44, %r128;
	atom.global.add.u64 	%rd45, [%rd43], %rd44;
$L__BB6_81:
	ld.shared.u32 	%r129, [%r124+4096];
	setp.eq.s32 	%p50, %r129, 0;
	@%p50 bra 	$L__BB6_83;
	cvt.u32.u64 	%r355, %rd5;
	shl.b32 	%r356, %r478, 8;
	add.s32 	%r357, %r356, %r355;
	add.s32 	%r358, %r357, 1024;
	mul.wide.u32 	%rd46, %r358, 8;
	add.s64 	%rd47, %rd2, %rd46;
	cvt.u64.u32 	%rd48, %r129;
	atom.global.add.u64 	%rd49, [%rd47], %rd48;
$L__BB6_83:
	ld.shared.u32 	%r130, [%r124+5120];
	setp.eq.s32 	%p51, %r130, 0;
	@%p51 bra 	$L__BB6_85;
	cvt.u32.u64 	%r359, %rd5;
	shl.b32 	%r360, %r478, 8;
	add.s32 	%r361, %r360, %r359;
	add.s32 	%r362, %r361, 1280;
	mul.wide.u32 	%rd50, %r362, 8;
	add.s64 	%rd51, %rd2, %rd50;
	cvt.u64.u32 	%rd52, %r130;
	atom.global.add.u64 	%rd53, [%rd51], %rd52;
$L__BB6_85:
	ld.shared.u32 	%r131, [%r124+6144];
	setp.eq.s32 	%p52, %r131, 0;
	@%p52 bra 	$L__BB6_87;
	cvt.u32.u64 	%r363, %rd5;
	shl.b32 	%r364, %r478, 8;
	add.s32 	%r365, %r364, %r363;
	add.s32 	%r366, %r365, 1536;
	mul.wide.u32 	%rd54, %r366, 8;
	add.s64 	%rd55, %rd2, %rd54;
	cvt.u64.u32 	%rd56, %r131;
	atom.global.add.u64 	%rd57, [%rd55], %rd56;
$L__BB6_87:
	ld.shared.u32 	%r132, [%r124+7168];
	setp.eq.s32 	%p53, %r132, 0;
	@%p53 bra 	$L__BB6_89;
	cvt.u32.u64 	%r367, %rd5;
	shl.b32 	%r368, %r478, 8;
	add.s32 	%r369, %r368, %r367;
	add.s32 	%r370, %r369, 1792;
	mul.wide.u32 	%rd58, %r370, 8;
	add.s64 	%rd59, %rd2, %rd58;
	cvt.u64.u32 	%rd60, %r132;
	atom.global.add.u64 	%rd61, [%rd59], %rd60;
$L__BB6_89:
	add.s32 	%r478, %r478, 8;
	setp.ne.s32 	%p54, %r478, %r16;
	mov.u32 	%r480, %r16;
	@%p54 bra 	$L__BB6_73;
$L__BB6_90:
	add.s32 	%r135, %r5, -1;
	setp.eq.s32 	%p55, %r3, 0;
	@%p55 bra 	$L__BB6_111;
	setp.lt.u32 	%p56, %r4, 3;
	@%p56 bra 	$L__BB6_101;
	shl.b32 	%r371, %r480, 10;
	add.s32 	%r136, %r6, %r371;
	ld.shared.u32 	%r137, [%r136];
	setp.eq.s32 	%p57, %r137, 0;
	@%p57 bra 	$L__BB6_94;
	cvt.u32.u64 	%r372, %rd5;
	shl.b32 	%r373, %r480, 8;
	add.s32 	%r374, %r373, %r372;
	mul.wide.u32 	%rd62, %r374, 8;
	add.s64 	%rd63, %rd2, %rd62;
	cvt.u64.u32 	%rd64, %r137;
	atom.global.add.u64 	%rd65, [%rd63], %rd64;
$L__BB6_94:
	ld.shared.u32 	%r138, [%r136+1024];
	setp.eq.s32 	%p58, %r138, 0;
	@%p58 bra 	$L__BB6_96;
	cvt.u32.u64 	%r375, %rd5;
	shl.b32 	%r376, %r480, 8;
	add.s32 	%r377, %r376, %r375;
	add.s32 	%r378, %r377, 256;
	mul.wide.u32 	%rd66, %r378, 8;
	add.s64 	%rd67, %rd2, %rd66;
	cvt.u64.u32 	%rd68, %r138;
	atom.global.add.u64 	%rd69, [%rd67], %rd68;
$L__BB6_96:
	ld.shared.u32 	%r139, [%r136+2048];
	setp.eq.s32 	%p59, %r139, 0;
	@%p59 bra 	$L__BB6_98;
	cvt.u32.u64 	%r379, %rd5;
	shl.b32 	%r380, %r480, 8;
	add.s32 	%r381, %r380, %r379;
	add.s32 	%r382, %r381, 512;
	mul.wide.u32 	%rd70, %r382, 8;
	add.s64 	%rd71, %rd2, %rd70;
	cvt.u64.u32 	%rd72, %r139;
	atom.global.add.u64 	%rd73, [%rd71], %rd72;
$L__BB6_98:
	ld.shared.u32 	%r140, [%r136+3072];
	setp.eq.s32 	%p60, %r140, 0;
	@%p60 bra 	$L__BB6_100;
	cvt.u32.u64 	%r383, %rd5;
	shl.b32 	%r384, %r480, 8;
	add.s32 	%r385, %r384, %r383;
	add.s32 	%r386, %r385, 768;
	mul.wide.u32 	%rd74, %r386, 8;
	add.s64 	%rd75, %rd2, %rd74;
	cvt.u64.u32 	%rd76, %r140;
	atom.global.add.u64 	%rd77, [%rd75], %rd76;
$L__BB6_100:
	add.s32 	%r480, %r480, 4;
$L__BB6_101:
	setp.eq.s32 	%p61, %r5, 0;
	@%p61 bra 	$L__BB6_111;
	setp.eq.s32 	%p62, %r135, 0;
	@%p62 bra 	$L__BB6_108;
	shl.b32 	%r387, %r480, 10;
	add.s32 	%r143, %r6, %r387;
	ld.shared.u32 	%r144, [%r143];
	setp.eq.s32 	%p63, %r144, 0;
	@%p63 bra 	$L__BB6_105;
	cvt.u32.u64 	%r388, %rd5;
	shl.b32 	%r389, %r480, 8;
	add.s32 	%r390, %r389, %r388;
	mul.wide.u32 	%rd78, %r390, 8;
	add.s64 	%rd79, %rd2, %rd78;
	cvt.u64.u32 	%rd80, %r144;
	atom.global.add.u64 	%rd81, [%rd79], %rd80;
$L__BB6_105:
	ld.shared.u32 	%r145, [%r143+1024];
	setp.eq.s32 	%p64, %r145, 0;
	@%p64 bra 	$L__BB6_107;
	cvt.u32.u64 	%r391, %rd5;
	shl.b32 	%r392, %r480, 8;
	add.s32 	%r393, %r392, %r391;
	add.s32 	%r394, %r393, 256;
	mul.wide.u32 	%rd82, %r394, 8;
	add.s64 	%rd83, %rd2, %rd82;
	cvt.u64.u32 	%rd84, %r145;
	atom.global.add.u64 	%rd85, [%rd83], %rd84;
$L__BB6_107:
	add.s32 	%r480, %r480, 2;
$L__BB6_108:
	setp.eq.s32 	%p65, %r17, 0;
	@%p65 bra 	$L__BB6_111;
	shl.b32 	%r395, %r480, 10;
	add.s32 	%r396, %r6, %r395;
	ld.shared.u32 	%r148, [%r396];
	setp.eq.s32 	%p66, %r148, 0;
	@%p66 bra 	$L__BB6_111;
	cvt.u32.u64 	%r397, %rd5;
	shl.b32 	%r398, %r480, 8;
	add.s32 	%r399, %r398, %r397;
	mul.wide.u32 	%rd86, %r399, 8;
	add.s64 	%rd87, %rd2, %rd86;
	cvt.u64.u32 	%rd88, %r148;
	atom.global.add.u64 	%rd89, [%rd87], %rd88;
$L__BB6_111:
	cvt.u32.u64 	%r400, %rd5;
	setp.gt.u32 	%p67, %r400, 127;
	@%p67 bra 	$L__BB6_152;
	setp.lt.u32 	%p68, %r1, 7;
	mov.b32 	%r484, 0;
	@%p68 bra 	$L__BB6_131;
	mov.b32 	%r482, 0;
$L__BB6_114:
	.pragma "nounroll";
	shl.b32 	%r404, %r482, 10;
	add.s32 	%r150, %r6, %r404;
	ld.shared.u32 	%r151, [%r150+512];
	setp.eq.s32 	%p69, %r151, 0;
	shl.b32 	%r405, %r482, 8;
	add.s32 	%r406, %r405, %r400;
	mul.wide.u32 	%rd90, %r406, 8;
	add.s64 	%rd15, %rd2, %rd90;
	@%p69 bra 	$L__BB6_116;
	cvt.u64.u32 	%rd91, %r151;
	atom.global.add.u64 	%rd92, [%rd15+1024], %rd91;
$L__BB6_116:
	ld.shared.u32 	%r152, [%r150+1536];
	setp.eq.s32 	%p70, %r152, 0;
	@%p70 bra 	$L__BB6_118;
	cvt.u64.u32 	%rd93, %r152;
	atom.global.add.u64 	%rd94, [%rd15+3072], %rd93;
$L__BB6_118:
	ld.shared.u32 	%r153, [%r150+2560];
	setp.eq.s32 	%p71, %r153, 0;
	@%p71 bra 	$L__BB6_120;
	cvt.u64.u32 	%rd95, %r153;
	atom.global.add.u64 	%rd96, [%rd15+5120], %rd95;
$L__BB6_120:
	ld.shared.u32 	%r154, [%r150+3584];
	setp.eq.s32 	%p72, %r154, 0;
	@%p72 bra 	$L__BB6_122;
	cvt.u64.u32 	%rd97, %r154;
	atom.global.add.u64 	%rd98, [%rd15+7168], %rd97;
$L__BB6_122:
	ld.shared.u32 	%r155, [%r150+4608];
	setp.eq.s32 	%p73, %r155, 0;
	@%p73 bra 	$L__BB6_124;
	cvt.u64.u32 	%rd99, %r155;
	atom.global.add.u64 	%rd100, [%rd15+9216], %rd99;
$L__BB6_124:
	ld.shared.u32 	%r156, [%r150+5632];
	setp.eq.s32 	%p74, %r156, 0;
	@%p74 bra 	$L__BB6_126;
	cvt.u64.u32 	%rd101, %r156;
	atom.global.add.u64 	%rd102, [%rd15+11264], %rd101;
$L__BB6_126:
	ld.shared.u32 	%r157, [%r150+6656];
	setp.eq.s32 	%p75, %r157, 0;
	@%p75 bra 	$L__BB6_128;
	cvt.u64.u32 	%rd103, %r157;
	atom.global.add.u64 	%rd104, [%rd15+13312], %rd103;
$L__BB6_128:
	ld.shared.u32 	%r158, [%r150+7680];
	setp.eq.s32 	%p76, %r158, 0;
	@%p76 bra 	$L__BB6_130;
	cvt.u64.u32 	%rd105, %r158;
	atom.global.add.u64 	%rd106, [%rd15+15360], %rd105;
$L__BB6_130:
	add.s32 	%r482, %r482, 8;
	setp.ne.s32 	%p77, %r482, %r16;
	mov.u32 	%r484, %r16;
	@%p77 bra 	$L__BB6_114;
$L__BB6_131:
	setp.eq.s32 	%p78, %r3, 0;
	@%p78 bra 	$L__BB6_152;
	setp.lt.u32 	%p79, %r4, 3;
	@%p79 bra 	$L__BB6_142;
	shl.b32 	%r407, %r484, 10;
	add.s32 	%r161, %r6, %r407;
	ld.shared.u32 	%r162, [%r161+512];
	setp.eq.s32 	%p80, %r162, 0;
	@%p80 bra 	$L__BB6_135;
	shl.b32 	%r409, %r484, 8;
	add.s32 	%r410, %r409, %r400;
	mul.wide.u32 	%rd107, %r410, 8;
	add.s64 	%rd108, %rd2, %rd107;
	cvt.u64.u32 	%rd109, %r162;
	atom.global.add.u64 	%rd110, [%rd108+1024], %rd109;
$L__BB6_135:
	ld.shared.u32 	%r163, [%r161+1536];
	setp.eq.s32 	%p81, %r163, 0;
	@%p81 bra 	$L__BB6_137;
	shl.b32 	%r412, %r484, 8;
	add.s32 	%r413, %r412, %r400;
	add.s32 	%r414, %r413, 256;
	mul.wide.u32 	%rd111, %r414, 8;
	add.s64 	%rd112, %rd2, %rd111;
	cvt.u64.u32 	%rd113, %r163;
	atom.global.add.u64 	%rd114, [%rd112+1024], %rd113;
$L__BB6_137:
	ld.shared.u32 	%r164, [%r161+2560];
	setp.eq.s32 	%p82, %r164, 0;
	@%p82 bra 	$L__BB6_139;
	shl.b32 	%r416, %r484, 8;
	add.s32 	%r417, %r416, %r400;
	add.s32 	%r418, %r417, 512;
	mul.wide.u32 	%rd115, %r418, 8;
	add.s64 	%rd116, %rd2, %rd115;
	cvt.u64.u32 	%rd117, %r164;
	atom.global.add.u64 	%rd118, [%rd116+1024], %rd117;
$L__BB6_139:
	ld.shared.u32 	%r165, [%r161+3584];
	setp.eq.s32 	%p83, %r165, 0;
	@%p83 bra 	$L__BB6_141;
	shl.b32 	%r420, %r484, 8;
	add.s32 	%r421, %r420, %r400;
	add.s32 	%r422, %r421, 768;
	mul.wide.u32 	%rd119, %r422, 8;
	add.s64 	%rd120, %rd2, %rd119;
	cvt.u64.u32 	%rd121, %r165;
	atom.global.add.u64 	%rd122, [%rd120+1024], %rd121;
$L__BB6_141:
	add.s32 	%r484, %r484, 4;
$L__BB6_142:
	setp.eq.s32 	%p84, %r5, 0;
	@%p84 bra 	$L__BB6_152;
	setp.eq.s32 	%p85, %r135, 0;
	@%p85 bra 	$L__BB6_149;
	shl.b32 	%r423, %r484, 10;
	add.s32 	%r168, %r6, %r423;
	ld.shared.u32 	%r169, [%r168+512];
	setp.eq.s32 	%p86, %r169, 0;
	@%p86 bra 	$L__BB6_146;
	shl.b32 	%r425, %r484, 8;
	add.s32 	%r426, %r425, %r400;
	mul.wide.u32 	%rd123, %r426, 8;
	add.s64 	%rd124, %rd2, %rd123;
	cvt.u64.u32 	%rd125, %r169;
	atom.global.add.u64 	%rd126, [%rd124+1024], %rd125;
$L__BB6_146:
	ld.shared.u32 	%r170, [%r168+1536];
	setp.eq.s32 	%p87, %r170, 0;
	@%p87 bra 	$L__BB6_148;
	shl.b32 	%r428, %r484, 8;
	add.s32 	%r429, %r428, %r400;
	add.s32 	%r430, %r429, 256;
	mul.wide.u32 	%rd127, %r430, 8;
	add.s64 	%rd128, %rd2, %rd127;
	cvt.u64.u32 	%rd129, %r170;
	atom.global.add.u64 	%rd130, [%rd128+1024], %rd129;
$L__BB6_148:
	add.s32 	%r484, %r484, 2;
$L__BB6_149:
	setp.eq.s32 	%p88, %r17, 0;
	@%p88 bra 	$L__BB6_152;
	shl.b32 	%r431, %r484, 10;
	add.s32 	%r432, %r6, %r431;
	ld.shared.u32 	%r173, [%r432+512];
	setp.eq.s32 	%p89, %r173, 0;
	@%p89 bra 	$L__BB6_152;
	shl.b32 	%r434, %r484, 8;
	add.s32 	%r435, %r434, %r400;
	mul.wide.u32 	%rd131, %r435, 8;
	add.s64 	%rd132, %rd2, %rd131;
	cvt.u64.u32 	%rd133, %r173;
	atom.global.add.u64 	%rd134, [%rd132+1024], %rd133;
$L__BB6_152:
	bar.sync 	0;
	add.s64 	%rd135, %rd135, 1;
	setp.ne.s64 	%p90, %rd135, %rd6;
	@%p90 bra 	$L__BB6_2;
$L__BB6_153:
	ret;

}
	// .globl	_ZN3cub18CUB_300001_SM_10006detail10radix_sort33DeviceRadixSortExclusiveSumKernelINS1_5radix10policy_hubIiiyE10Policy1000EyEEvPT0_
.visible .entry _ZN3cub18CUB_300001_SM_10006detail10radix_sort33DeviceRadixSortExclusiveSumKernelINS1_5radix10policy_hubIiiyE10Policy1000EyEEvPT0_(
	.param .u64 .ptr .align 1 _ZN3cub18CUB_300001_SM_10006detail10radix_sort33DeviceRadixSortExclusiveSumKernelINS1_5radix10policy_hubIiiyE10Policy1000EyEEvPT0__param_0
)
{
	.reg .pred 	%p<4>;
	.reg .b32 	%r<28>;
	.reg .b64 	%rd<54>;
	// demoted variable
	.shared .align 16 .b8 _ZZN3cub18CUB_300001_SM_10006detail10radix_sort33DeviceRadixSortExclusiveSumKernelINS1_5radix10policy_hubIiiyE10Policy1000EyEEvPT0_E12temp_storage[2336];
	ld.param.u64 	%rd5, [_ZN3cub18CUB_300001_SM_10006detail10radix_sort33DeviceRadixSortExclusiveSumKernelINS1_5radix10policy_hubIiiyE10Policy1000EyEEvPT0__param_0];
	cvta.to.global.u64 	%rd6, %rd5;
	mov.u32 	%r3, %ctaid.x;
	shl.b32 	%r4, %r3, 8;
	mov.u32 	%r1, %tid.x;
	setp.gt.u32 	%p1, %r1, 255;
	add.s32 	%r5, %r4, %r1;
	mul.wide.s32 	%rd7, %r5, 8;
	add.s64 	%rd1, %rd6, %rd7;
	@%p1 bra 	$L__BB7_2;
	ld.global.u64 	%rd53, [%rd1];
$L__BB7_2:
	shr.u32 	%r6, %r1, 3;
	add.s32 	%r7, %r6, %r1;
	shl.b32 	%r8, %r7, 3;
	mov.u32 	%r9, _ZZN3cub18CUB_300001_SM_10006detail10radix_sort33DeviceRadixSortExclusiveSumKernelINS1_5radix10policy_hubIiiyE10Policy1000EyEEvPT0_E12temp_storage;
	add.s32 	%r10, %r9, %r8;
	add.s32 	%r2, %r10, 16;
	st.shared.u64 	[%r10+16], %rd53;
	bar.sync 	0;
	setp.gt.u32 	%p2, %r1, 31;
	@%p2 bra 	$L__BB7_4;
	mad.lo.s32 	%r27, %r1, 72, %r9;
	ld.shared.u64 	%rd23, [%r27+16];
	ld.shared.u64 	%rd24, [%r27+24];
	ld.shared.u64 	%rd25, [%r27+32];
	ld.shared.u64 	%rd26, [%r27+40];
	ld.shared.u64 	%rd27, [%r27+48];
	ld.shared.u64 	%rd28, [%r27+56];
	ld.shared.u64 	%rd29, [%r27+64];
	ld.shared.u64 	%rd30, [%r27+72];
	add.s64 	%rd31, %rd24, %rd23;
	add.s64 	%rd32, %rd31, %rd25;
	add.s64 	%rd33, %rd32, %rd26;
	add.s64 	%rd34, %rd33, %rd27;
	add.s64 	%rd35, %rd34, %rd28;
	add.s64 	%rd36, %rd35, %rd29;
	add.s64 	%rd10, %rd36, %rd30;
	mov.b32 	%r11, 1;
	mov.b32 	%r24, 0;
	mov.b32 	%r25, -1;
	// begin inline asm
	{  .reg .u64 r0;  .reg .u32 lo;  .reg .u32 hi;  .reg .pred p;  mov.b64 {lo, hi}, %rd10;  shfl.sync.up.b32 lo|p, lo, %r11, %r24, %r25;  shfl.sync.up.b32 hi|p, hi, %r11, %r24, %r25;  mov.b64 r0, {lo, hi};  @p add.u64 r0, r0, %rd10;  mov.u64 %rd8, r0;}
	// end inline asm
	mov.b32 	%r14, 2;
	// begin inline asm
	{  .reg .u64 r0;  .reg .u32 lo;  .reg .u32 hi;  .reg .pred p;  mov.b64 {lo, hi}, %rd8;  shfl.sync.up.b32 lo|p, lo, %r14, %r24, %r25;  shfl.sync.up.b32 hi|p, hi, %r14, %r24, %r25;  mov.b64 r0, {lo, hi};  @p add.u64 r0, r0, %rd8;  mov.u64 %rd11, r0;}
	// end inline asm
	mov.b32 	%r17, 4;
	// begin inline asm
	{  .reg .u64 r0;  .reg .u32 lo;  .reg .u32 hi;  .reg .pred p;  mov.b64 {lo, hi}, %rd11;  shfl.sync.up.b32 lo|p, lo, %r17, %r24, %r25;  shfl.sync.up.b32 hi|p, hi, %r17, %r24, %r25;  mov.b64 r0, {lo, hi};  @p add.u64 r0, r0, %rd11;  mov.u64 %rd14, r0;}
	// end inline asm
	mov.b32 	%r20, 8;
	// begin inline asm
	{  .reg .u64 r0;  .reg .u32 lo;  .reg .u32 hi;  .reg .pred p;  mov.b64 {lo, hi}, %rd14;  shfl.sync.up.b32 lo|p, lo, %r20, %r24, %r25;  shfl.sync.up.b32 hi|p, hi, %r20, %r24, %r25;  mov.b64 r0, {lo, hi};  @p add.u64 r0, r0, %rd14;  mov.u64 %rd17, r0;}
	// end inline asm
	mov.b32 	%r23, 16;
	// begin inline asm
	{  .reg .u64 r0;  .reg .u32 lo;  .reg .u32 hi;  .reg .pred p;  mov.b64 {lo, hi}, %rd17;  shfl.sync.up.b32 lo|p, lo, %r23, %r24, %r25;  shfl.sync.up.b32 hi|p, hi, %r23, %r24, %r25;  mov.b64 r0, {lo, hi};  @p add.u64 r0, r0, %rd17;  mov.u64 %rd20, r0;}
	// end inline asm
	sub.s64 	%rd37, %rd20, %rd10;
	ld.shared.u64 	%rd38, [%r27+16];
	ld.shared.u64 	%rd39, [%r27+24];
	ld.shared.u64 	%rd40, [%r27+32];
	ld.shared.u64 	%rd41, [%r27+40];
	ld.shared.u64 	%rd42, [%r27+48];
	ld.shared.u64 	%rd43, [%r27+56];
	ld.shared.u64 	%rd44, [%r27+64];
	add.s64 	%rd45, %rd38, %rd37;
	add.s64 	%rd46, %rd39, %rd45;
	add.s64 	%rd47, %rd40, %rd46;
	add.s64 	%rd48, %rd41, %rd47;
	add.s64 	%rd49, %rd42, %rd48;
	add.s64 	%rd50, %rd43, %rd49;
	add.s64 	%rd51, %rd44, %rd50;
	st.shared.u64 	[%r27+16], %rd37;
	st.shared.u64 	[%r27+24], %rd45;
	st.shared.u64 	[%r27+32], %rd46;
	st.shared.u64 	[%r27+40], %rd47;
	st.shared.u64 	[%r27+48], %rd48;
	st.shared.u64 	[%r27+56], %rd49;
	st.shared.u64 	[%r27+64], %rd50;
	st.shared.u64 	[%r27+72], %rd51;
$L__BB7_4:
	setp.gt.u32 	%p3, %r1, 255;
	bar.sync 	0;
	@%p3 bra 	$L__BB7_6;
	ld.shared.u64 	%rd52, [%r2];
	st.global.u64 	[%rd1], %rd52;
$L__BB7_6:
	ret;

}
	// .globl	_ZN3cub18CUB_300001_SM_10006detail10radix_sort29DeviceRadixSortOnesweepKernelINS1_5radix10policy_hubIiiyE10Policy1000ELNS0_9SortOrderE0EiiyiiNS1_21identity_decomposer_tEEEvPT5_SB_PT3_PKSC_PT1_PKSG_PT2_PKSK_T4_iiT6_
.visible .entry _ZN3cub18CUB_300001_SM_10006detail10radix_sort29DeviceRadixSortOnesweepKernelINS1_5radix10policy_hubIiiyE10Policy1000ELNS0_9SortOrderE0EiiyiiNS1_21identity_decomposer_tEEEvPT5_SB_PT3_PKSC_PT1_PKSG_PT2_PKSK_T4_iiT6_(
	.param .u64 .ptr .align 1 _ZN3cub18CUB_300001_SM_10006detail10radix_sort29DeviceRadixSortOnesweepKernelINS1_5radix10policy_hubIiiyE10Policy1000ELNS0_9SortOrderE0EiiyiiNS1_21identity_decomposer_tEEEvPT5_SB_PT3_PKSC_PT1_PKSG_PT2_PKSK_T4_iiT6__param_0,
	.param .u64 .ptr .align 1 _ZN3cub18CUB_300001_SM_10006detail10radix_sort29DeviceRadixSortOnesweepKernelINS1_5radix10policy_hubIiiyE10Policy1000ELNS0_9SortOrderE0EiiyiiNS1_21identity_decomposer_tEEEvPT5_SB_PT3_PKSC_PT1_PKSG_PT2_PKSK_T4_iiT6__param_1,
	.param .u64 .ptr .align 1 _ZN3cub18CUB_300001_SM_10006detail10radix_sort29DeviceRadixSortOnesweepKernelINS1_5radix10policy_hubIiiyE10Policy1000ELNS0_9SortOrderE0EiiyiiNS1_21identity_decomposer_tEEEvPT5_SB_PT3_PKSC_PT1_PKSG_PT2_PKSK_T4_iiT6__param_2,
	.param .u64 .ptr .align 1 _ZN3cub18CUB_300001_SM_10006detail10radix_sort29DeviceRadixSortOnesweepKernelINS1_5radix10policy_hubIiiyE10Policy1000ELNS0_9SortOrderE0EiiyiiNS1_21identity_decomposer_tEEEvPT5_SB_PT3_PKSC_PT1_PKSG_PT2_PKSK_T4_iiT6__param_3,
	.param .u64 .ptr .align 1 _ZN3cub18CUB_300001_SM_10006detail10radix_sort29DeviceRadixSortOnesweepKernelINS1_5radix10policy_hubIiiyE10Policy1000ELNS0_9SortOrderE0EiiyiiNS1_21identity_decomposer_tEEEvPT5_SB_PT3_PKSC_PT1_PKSG_PT2_PKSK_T4_iiT6__param_4,
	.param .u64 .ptr .align 1 _ZN3cub18CUB_300001_SM_10006detail10radix_sort29DeviceRadixSortOnesweepKernelINS1_5radix10policy_hubIiiyE10Policy1000ELNS0_9SortOrderE0EiiyiiNS1_21identity_decomposer_tEEEvPT5_SB_PT3_PKSC_PT1_PKSG_PT2_PKSK_T4_iiT6__param_5,
	.param .u64 .ptr .align 1 _ZN3cub18CUB_300001_SM_10006detail10radix_sort29DeviceRadixSortOnesweepKernelINS1_5radix10policy_hubIiiyE10Policy1000ELNS0_9SortOrderE0EiiyiiNS1_21identity_decomposer_tEEEvPT5_SB_PT3_PKSC_PT1_PKSG_PT2_PKSK_T4_iiT6__param_6,
	.param .u64 .ptr .align 1 _ZN3cub18CUB_300001_SM_10006detail10radix_sort29DeviceRadixSortOnesweepKernelINS1_5radix10policy_hubIiiyE10Policy1000ELNS0_9SortOrderE0EiiyiiNS1_21identity_decomposer_tEEEvPT5_SB_PT3_PKSC_PT1_PKSG_PT2_PKSK_T4_iiT6__param_7,
	.param .u32 _ZN3cub18CUB_300001_SM_10006detail10radix_sort29DeviceRadixSortOnesweepKernelINS1_5radix10policy_hubIiiyE10Policy1000ELNS0_9SortOrderE0EiiyiiNS1_21identity_decomposer_tEEEvPT5_SB_PT3_PKSC_PT1_PKSG_PT2_PKSK_T4_iiT6__param_8,
	.param .u32 _ZN3cub18CUB_300001_SM_10006detail10radix_sort29DeviceRadixSortOnesweepKernelINS1_5radix10policy_hubIiiyE10Policy1000ELNS0_9SortOrderE0EiiyiiNS1_21identity_decomposer_tEEEvPT5_SB_PT3_PKSC_PT1_PKSG_PT2_PKSK_T4_iiT6__param_9,
	.param .u32 _ZN3cub18CUB_300001_SM_10006detail10radix_sort29DeviceRadixSortOnesweepKernelINS1_5radix10policy_hubIiiyE10Policy1000ELNS0_9SortOrderE0EiiyiiNS1_21identity_decomposer_tEEEvPT5_SB_PT3_PKSC_PT1_PKSG_PT2_PKSK_T4_iiT6__param_10,
	.param .align 1 .b8 _ZN3cub18CUB_300001_SM_10006detail10radix_sort29DeviceRadixSortOnesweepKernelINS1_5radix10policy_hubIiiyE10Policy1000ELNS0_9SortOrderE0EiiyiiNS1_21identity_decomposer_tEEEvPT5_SB_PT3_PKSC_PT1_PKSG_PT2_PKSK_T4_iiT6__param_11[1]
)
.maxntid 384
{
	.reg .pred 	%p<205>;
	.reg .b32 	%r<2283>;
	.reg .b64 	%rd<457>;
	// demoted variable
	.shared .align 16 .b8 _ZZN3cub18CUB_300001_SM_10006detail10radix_sort29DeviceRadixSortOnesweepKernelINS1_5radix10policy_hubIiiyE10Policy1000ELNS0_9SortOrderE0EiiyiiNS1_21identity_decomposer_tEEEvPT5_SB_PT3_PKSC_PT1_PKSG_PT2_PKSK_T4_iiT6_E1s[28160];
	ld.param.u64 	%rd43, [_ZN3cub18CUB_300001_SM_10006detail10radix_sort29DeviceRadixSortOnesweepKernelINS1_5radix10policy_hubIiiyE10Policy1000ELNS0_9SortOrderE0EiiyiiNS1_21identity_decomposer_tEEEvPT5_SB_PT3_PKSC_PT1_PKSG_PT2_PKSK_T4_iiT6__param_0];
	ld.param.u64 	%rd44, [_ZN3cub18CUB_300001_SM_10006detail10radix_sort29DeviceRadixSortOnesweepKernelINS1_5radix10policy_hubIiiyE10Policy1000ELNS0_9SortOrderE0EiiyiiNS1_21identity_decomposer_tEEEvPT5_SB_PT3_PKSC_PT1_PKSG_PT2_PKSK_T4_iiT6__param_1];
	ld.param.u64 	%rd47, [_ZN3cub18CUB_300001_SM_10006detail10radix_sort29DeviceRadixSortOnesweepKernelINS1_5radix10policy_hubIiiyE10Policy1000ELNS0_9SortOrderE0EiiyiiNS1_21identity_decomposer_tEEEvPT5_SB_PT3_PKSC_PT1_PKSG_PT2_PKSK_T4_iiT6__param_4];
	ld.param.u64 	%rd50, [_ZN3cub18CUB_300001_SM_10006detail10radix_sort29DeviceRadixSortOnesweepKernelINS1_5radix10policy_hubIiiyE10Policy1000ELNS0_9SortOrderE0EiiyiiNS1_21identity_decomposer_tEEEvPT5_SB_PT3_PKSC_PT1_PKSG_PT2_PKSK_T4_iiT6__param_5];
	cvta.to.global.u64 	%rd1, %rd47;
	cvta.to.global.u64 	%rd2, %rd43;
	cvta.to.global.u64 	%rd3, %rd50;
	mov.u32 	%r1, %tid.x;
	// begin inline asm
	mov.u32 %r443, %laneid;
	// end inline asm
	setp.ne.s32 	%p1, %r1, 0;
	@%p1 bra 	$L__BB8_2;
	cvta.to.global.u64 	%rd51, %rd44;
	atom.global.add.u32 	%r444, [%rd51], 1;
	st.shared.u32 	[_ZZN3cub18CUB_300001_SM_10006detail10radix_sort29DeviceRadixSortOnesweepKernelINS1_5radix10policy_hubIiiyE10Policy1000ELNS0_9SortOrderE0EiiyiiNS1_21identity_decomposer_tEEEvPT5_SB_PT3_PKSC_PT1_PKSG_PT2_PKSK_T4_iiT6_E1s+26112], %r444;
$L__BB8_2:
	ld.param.u32 	%r2078, [_ZN3cub18CUB_300001_SM_10006detail10radix_sort29DeviceRadixSortOnesweepKernelINS1_5radix10policy_hubIiiyE10Policy1000ELNS0_9SortOrderE0EiiyiiNS1_21identity_decomposer_tEEEvPT5_SB_PT3_PKSC_PT1_PKSG_PT2_PKSK_T4_iiT6__param_8];
	bar.sync 	0;
	ld.shared.u32 	%r3, [_ZZN3cub18CUB_300001_SM_10006detail10radix_sort29DeviceRadixSortOnesweepKernelINS1_5radix10policy_hubIiiyE10Policy1000ELNS0_9SortOrderE0EiiyiiNS1_21identity_decomposer_tEEEvPT5_SB_PT3_PKSC_PT1_PKSG_PT2_PKSK_T4_iiT6_E1s+26112];
	mul.lo.s32 	%r445, %r3, 6528;
	add.s32 	%r4, %r445, 6528;
	setp.gt.s32 	%p2, %r4, %r2078;
	cvt.s64.s32 	%rd4, %r445;
	@%p2 bra 	$L__BB8_4;
	and.b32  	%r446, %r1, 31;
	and.b32  	%r447, %r1, 992;
	mul.lo.s32 	%r448, %r447, 17;
	or.b32  	%r449, %r448, %r446;
	cvt.u64.u32 	%rd52, %r449;
	add.s64 	%rd53, %rd52, %rd4;
	shl.b64 	%rd54, %rd53, 2;
	add.s64 	%rd55, %rd3, %rd54;
	ld.global.u32 	%r2165, [%rd55];
	ld.global.u32 	%r2164, [%rd55+128];
	ld.global.u32 	%r2163, [%rd55+256];
	ld.global.u32 	%r2162, [%rd55+384];
	ld.global.u32 	%r2161, [%rd55+512];
	ld.global.u32 	%r2160, [%rd55+640];
	ld.global.u32 	%r2159, [%rd55+768];
	ld.global.u32 	%r2158, [%rd55+896];
	ld.global.u32 	%r2157, [%rd55+1024];
	ld.global.u32 	%r2156, [%rd55+1152];
	ld.global.u32 	%r2155, [%rd55+1280];
	ld.global.u32 	%r2154, [%rd55+1408];
	ld.global.u32 	%r2153, [%rd55+1536];
	ld.global.u32 	%r2152, [%rd55+1664];
	ld.global.u32 	%r2151, [%rd55+1792];
	ld.global.u32 	%r2150, [%rd55+1920];
	ld.global.u32 	%r2149, [%rd55+2048];
	bra.uni 	$L__BB8_38;
$L__BB8_4:
	ld.param.u32 	%r2079, [_ZN3cub18CUB_300001_SM_10006detail10radix_sort29DeviceRadixSortOnesweepKernelINS1_5radix10policy_hubIiiyE10Policy1000ELNS0_9SortOrderE0EiiyiiNS1_21identity_decomposer_tEEEvPT5_SB_PT3_PKSC_PT1_PKSG_PT2_PKSK_T4_iiT6__param_8];
	cvt.u32.u64 	%r451, %rd4;
	sub.s32 	%r22, %r2079, %r451;
	and.b32  	%r452, %r1, 31;
	and.b32  	%r453, %r1, 992;
	mul.lo.s32 	%r454, %r453, 17;
	or.b32  	%r23, %r454, %r452;
	setp.ge.s32 	%p3, %r23, %r22;
	cvt.u64.u32 	%rd56, %r23;
	add.s64 	%rd57, %rd56, %rd4;
	shl.b64 	%rd58, %rd57, 2;
	add.s64 	%rd5, %rd3, %rd58;
	mov.b32 	%r2165, 2147483647;
	@%p3 bra 	$L__BB8_6;
	ld.global.u32 	%r2165, [%rd5];
$L__BB8_6:
	add.s32 	%r456, %r23, 32;
	setp.ge.s32 	%p4, %r456, %r22;
	mov.b32 	%r2164, 2147483647;
	@%p4 bra 	$L__BB8_8;
	ld.global.u32 	%r2164, [%rd5+128];
$L__BB8_8:
	add.s32 	%r458, %r23, 64;
	setp.ge.s32 	%p5, %r458, %r22;
	mov.b32 	%r2163, 2147483647;
	@%p5 bra 	$L__BB8_10;
	ld.global.u32 	%r2163, [%rd5+256];
$L__BB8_10:
	add.s32 	%r460, %r23, 96;
	setp.ge.s32 	%p6, %r460, %r22;
	mov.b32 	%r2162, 2147483647;
	@%p6 bra 	$L__BB8_12;
	ld.global.u32 	%r2162, [%rd5+384];
$L__BB8_12:
	add.s32 	%r462, %r23, 128;
	setp.ge.s32 	%p7, %r462, %r22;
	mov.b32 	%r2161, 2147483647;
	@%p7 bra 	$L__BB8_14;
	ld.global.u32 	%r2161, [%rd5+512];
$L__BB8_14:
	add.s32 	%r464, %r23, 160;
	setp.ge.s32 	%p8, %r464, %r22;
	mov.b32 	%r2160, 2147483647;
	@%p8 bra 	$L__BB8_16;
	ld.global.u32 	%r2160, [%rd5+640];
$L__BB8_16:
	add.s32 	%r466, %r23, 192;
	setp.ge.s32 	%p9, %r466, %r22;
	mov.b32 	%r2159, 2147483647;
	@%p9 bra 	$L__BB8_18;
	ld.global.u32 	%r2159, [%rd5+768];
$L__BB8_18:
	add.s32 	%r468, %r23, 224;
	setp.ge.s32 	%p10, %r468, %r22;
	mov.b32 	%r2158, 2147483647;
	@%p10 bra 	$L__BB8_20;
	ld.global.u32 	%r2158, [%rd5+896];
$L__BB8_20:
	add.s32 	%r470, %r23, 256;
	setp.ge.s32 	%p11, %r470, %r22;
	mov.b32 	%r2157, 2147483647;
	@%p11 bra 	$L__BB8_22;
	ld.global.u32 	%r2157, [%rd5+1024];
$L__BB8_22:
	add.s32 	%r472, %r23, 288;
	setp.ge.s32 	%p12, %r472, %r22;
	mov.b32 	%r2156, 2147483647;
	@%p12 bra 	$L__BB8_24;
	ld.global.u32 	%r2156, [%rd5+1152];
$L__BB8_24:
	add.s32 	%r474, %r23, 320;
	setp.ge.s32 	%p13, %r474, %r22;
	mov.b32 	%r2155, 2147483647;
	@%p13 bra 	$L__BB8_26;
	ld.global.u32 	%r2155, [%rd5+1280];
$L__BB8_26:
	add.s32 	%r476, %r23, 352;
	setp.ge.s32 	%p14, %r476, %r22;
	mov.b32 	%r2154, 2147483647;
	@%p14 bra 	$L__BB8_28;
	ld.global.u32 	%r2154, [%rd5+1408];
$L__BB8_28:
	add.s32 	%r478, %r23, 384;
	setp.ge.s32 	%p15, %r478, %r22;
	mov.b32 	%r2153, 2147483647;
	@%p15 bra 	$L__BB8_30;
	ld.global.u32 	%r2153, [%rd5+1536];
$L__BB8_30:
	add.s32 	%r480, %r23, 416;
	setp.ge.s32 	%p16, %r480, %r22;
	mov.b32 	%r2152, 2147483647;
	@%p16 bra 	$L__BB8_32;
	ld.global.u32 	%r2152, [%rd5+1664];
$L__BB8_32:
	add.s32 	%r482, %r23, 448;
	setp.ge.s32 	%p17, %r482, %r22;
	mov.b32 	%r2151, 2147483647;
	@%p17 bra 	$L__BB8_34;
	ld.global.u32 	%r2151, [%rd5+1792];
$L__BB8_34:
	add.s32 	%r484, %r23, 480;
	setp.ge.s32 	%p18, %r484, %r22;
	mov.b32 	%r2150, 2147483647;
	@%p18 bra 	$L__BB8_36;
	ld.global.u32 	%r2150, [%rd5+1920];
$L__BB8_36:
	add.s32 	%r486, %r23, 512;
	setp.ge.s32 	%p19, %r486, %r22;
	mov.b32 	%r2149, 2147483647;
	@%p19 bra 	$L__BB8_38;
	ld.global.u32 	%r2149, [%rd5+2048];
$L__BB8_38:
	ld.param.u32 	%r2131, [_ZN3cub18CUB_300001_SM_10006detail10radix_sort29DeviceRadixSortOnesweepKernelINS1_5radix10policy_hubIiiyE10Policy1000ELNS0_9SortOrderE0EiiyiiNS1_21identity_decomposer_tEEEvPT5_SB_PT3_PKSC_PT1_PKSG_PT2_PKSK_T4_iiT6__param_10];
	mov.b32 	%r487, -1;
	shl.b32 	%r488, %r487, %r2131;
	not.b32 	%r74, %r488;
	shr.u32 	%r75, %r1, 5;
	shl.b32 	%r489, %r75, 10;
	mov.u32 	%r490, _ZZN3cub18CUB_300001_SM_10006detail10radix_sort29DeviceRadixSortOnesweepKernelINS1_5radix10policy_hubIiiyE10Policy1000ELNS0_9SortOrderE0EiiyiiNS1_21identity_decomposer_tEEEvPT5_SB_PT3_PKSC_PT1_PKSG_PT2_PKSK_T4_iiT6_E1s;
	add.s32 	%r76, %r490, %r489;
	setp.gt.s32 	%p20, %r443, 255;
	@%p20 bra 	$L__BB8_51;
	max.s32 	%r491, %r443, 224;
	sub.s32 	%r492, %r491, %r443;
	add.s32 	%r493, %r492, 31;
	shr.u32 	%r494, %r493, 5;
	add.s32 	%r77, %r494, 1;
	and.b32  	%r78, %r77, 15;
	setp.lt.u32 	%p21, %r493, 480;
	mov.u32 	%r2169, %r443;
	@%p21 bra 	$L__BB8_42;
	and.b32  	%r495, %r77, 268435440;
	neg.s32 	%r2167, %r495;
	shl.b32 	%r497, %r443, 2;
	add.s32 	%r498, %r489, %r497;
	add.s32 	%r500, %r498, %r490;
	add.s32 	%r2166, %r500, 1024;
	mov.u32 	%r2169, %r443;
$L__BB8_41:
	.pragma "nounroll";
	mov.b32 	%r501, 0;
	st.shared.u32 	[%r2166+-1024], %r501;
	st.shared.u32 	[%r2166+-896], %r501;
	st.shared.u32 	[%r2166+-768], %r501;
	st.shared.u32 	[%r2166+-640], %r501;
	st.shared.u32 	[%r2166+-512], %r501;
	st.shared.u32 	[%r2166+-384], %r501;
	st.shared.u32 	[%r2166+-256], %r501;
	st.shared.u32 	[%r2166+-128], %r501;
	st.shared.u32 	[%r2166], %r501;
	st.shared.u32 	[%r2166+128], %r501;
	st.shared.u32 	[%r2166+256], %r501;
	st.shared.u32 	[%r2166+384], %r501;
	st.shared.u32 	[%r2166+512], %r501;
	st.shared.u32 	[%r2166+640], %r501;
	st.shared.u32 	[%r2166+768], %r501;
	st.shared.u32 	[%r2166+896], %r501;
	add.s32 	%r2169, %r2169, 512;
	add.s32 	%r2167, %r2167, 16;
	add.s32 	%r2166, %r2166, 2048;
	setp.ne.s32 	%p22, %r2167, 0;
	@%p22 bra 	$L__BB8_41;
$L__BB8_42:
	setp.eq.s32 	%p23, %r78, 0;
	@%p23 bra 	$L__BB8_51;
	and.b32  	%r88, %r77, 7;
	setp.lt.u32 	%p24, %r78, 8;
	@%p24 bra 	$L__BB8_45;
	shl.b32 	%r502, %r2169, 2;
	add.s32 	%r503, %r76, %r502;
	mov.b32 	%r504, 0;
	st.shared.u32 	[%r503], %r504;
	st.shared.u32 	[%r503+128], %r504;
	st.shared.u32 	[%r503+256], %r504;
	st.shared.u32 	[%r503+384], %r504;
	st.shared.u32 	[%r503+512], %r504;
	st.shared.u32 	[%r503+640], %r504;
	st.shared.u32 	[%r503+768], %r504;
	st.shared.u32 	[%r503+896], %r504;
	add.s32 	%r2169, %r2169, 256;
$L__BB8_45:
	setp.eq.s32 	%p25, %r88, 0;
	@%p25 bra 	$L__BB8_51;
	and.b32  	%r91, %r77, 3;
	setp.lt.u32 	%p26, %r88, 4;
	@%p26 bra 	$L__BB8_48;
	shl.b32 	%r505, %r2169, 2;
	add.s32 	%r506, %r76, %r505;
	mov.b32 	%r507, 0;
	st.shared.u32 	[%r506], %r507;
	st.shared.u32 	[%r506+128], %r507;
	st.shared.u32 	[%r506+256], %r507;
	st.shared.u32 	[%r506+384], %r507;
	add.s32 	%r2169, %r2169, 128;
$L__BB8_48:
	setp.eq.s32 	%p27, %r91, 0;
	@%p27 bra 	$L__BB8_51;
	shl.b32 	%r509, %r2169, 2;
	add.s32 	%r510, %r489, %r509;
	add.s32 	%r2173, %r490, %r510;
	neg.s32 	%r2172, %r91;
$L__BB8_50:
	.pragma "nounroll";
	mov.b32 	%r512, 0;
	st.shared.u32 	[%r2173], %r512;
	add.s32 	%r2173, %r2173, 128;
	add.s32 	%r2172, %r2172, 1;
	setp.ne.s32 	%p28, %r2172, 0;
	@%p28 bra 	$L__BB8_50;
$L__BB8_51:
	ld.param.u32 	%r2094, [_ZN3cub18CUB_300001_SM_10006detail10radix_sort29DeviceRadixSortOnesweepKernelINS1_5radix10policy_hubIiiyE10Policy1000ELNS0_9SortOrderE0EiiyiiNS1_21identity_decomposer_tEEEvPT5_SB_PT3_PKSC_PT1_PKSG_PT2_PKSK_T4_iiT6__param_9];
	bar.warp.sync 	-1;
	xor.b32  	%r514, %r2165, -2147483648;
	shr.u32 	%r515, %r514, %r2094;
	and.b32  	%r100, %r515, %r74;
	shl.b32 	%r516, %r100, 2;
	add.s32 	%r517, %r76, %r516;
	atom.shared.add.u32 	%r518, [%r517], 1;
	xor.b32  	%r2227, %r2164, -2147483648;
	shr.u32 	%r520, %r2227, %r2094;
	and.b32  	%r521, %r520, %r74;
	shl.b32 	%r522, %r521, 2;
	add.s32 	%r523, %r76, %r522;
	atom.shared.add.u32 	%r524, [%r523], 1;
	xor.b32  	%r2226, %r2163, -2147483648;
	shr.u32 	%r526, %r2226, %r2094;
	and.b32  	%r527, %r526, %r74;
	shl.b32 	%r528, %r527, 2;
	add.s32 	%r529, %r76, %r528;
	atom.shared.add.u32 	%r530, [%r529], 1;
	xor.b32  	%r2225, %r2162, -2147483648;
	shr.u32 	%r532, %r2225, %r2094;
	and.b32  	%r533, %r532, %r74;
	shl.b32 	%r534, %r533, 2;
	add.s32 	%r535, %r76, %r534;
	atom.shared.add.u32 	%r536, [%r535], 1;
	xor.b32  	%r537, %r2161, -2147483648;
	shr.u32 	%r538, %r537, %r2094;
	and.b32  	%r539, %r538, %r74;
	shl.b32 	%r540, %r539, 2;
	add.s32 	%r541, %r76, %r540;
	atom.shared.add.u32 	%r542, [%r541], 1;
	xor.b32  	%r543, %r2160, -2147483648;
	shr.u32 	%r544, %r543, %r2094;
	and.b32  	%r545, %r544, %r74;
	shl.b32 	%r546, %r545, 2;
	add.s32 	%r547, %r76, %r546;
	atom.shared.add.u32 	%r548, [%r547], 1;
	xor.b32  	%r549, %r2159, -2147483648;
	shr.u32 	%r550, %r549, %r2094;
	and.b32  	%r551, %r550, %r74;
	shl.b32 	%r552, %r551, 2;
	add.s32 	%r553, %r76, %r552;
	atom.shared.add.u32 	%r554, [%r553], 1;
	xor.b32  	%r555, %r2158, -2147483648;
	shr.u32 	%r556, %r555, %r2094;
	and.b32  	%r557, %r556, %r74;
	shl.b32 	%r558, %r557, 2;
	add.s32 	%r559, %r76, %r558;
	atom.shared.add.u32 	%r560, [%r559], 1;
	xor.b32  	%r561, %r2157, -2147483648;
	shr.u32 	%r562, %r561, %r2094;
	and.b32  	%r563, %r562, %r74;
	shl.b32 	%r564, %r563, 2;
	add.s32 	%r565, %r76, %r564;
	atom.shared.add.u32 	%r566, [%r565], 1;
	xor.b32  	%r567, %r2156, -2147483648;
	shr.u32 	%r568, %r567, %r2094;
	and.b32  	%r569, %r568, %r74;
	shl.b32 	%r570, %r569, 2;
	add.s32 	%r571, %r76, %r570;
	atom.shared.add.u32 	%r572, [%r571], 1;
	xor.b32  	%r573, %r2155, -2147483648;
	shr.u32 	%r574, %r573, %r2094;
	and.b32  	%r575, %r574, %r74;
	shl.b32 	%r576, %r575, 2;
	add.s32 	%r577, %r76, %r576;
	atom.shared.add.u32 	%r578, [%r577], 1;
	xor.b32  	%r579, %r2154, -2147483648;
	shr.u32 	%r580, %r579, %r2094;
	and.b32  	%r581, %r580, %r74;
	shl.b32 	%r582, %r581, 2;
	add.s32 	%r583, %r76, %r582;
	atom.shared.add.u32 	%r584, [%r583], 1;
	xor.b32  	%r585, %r2153, -2147483648;
	shr.u32 	%r586, %r585, %r2094;
	and.b32  	%r587, %r586, %r74;
	shl.b32 	%r588, %r587, 2;
	add.s32 	%r589, %r76, %r588;
	atom.shared.add.u32 	%r590, [%r589], 1;
	xor.b32  	%r591, %r2152, -2147483648;
	shr.u32 	%r592, %r591, %r2094;
	and.b32  	%r593, %r592, %r74;
	shl.b32 	%r594, %r593, 2;
	add.s32 	%r595, %r76, %r594;
	atom.shared.add.u32 	%r596, [%r595], 1;
	xor.b32  	%r597, %r2151, -2147483648;
	shr.u32 	%r598, %r597, %r2094;
	and.b32  	%r599, %r598, %r74;
	shl.b32 	%r600, %r599, 2;
	add.s32 	%r601, %r76, %r600;
	atom.shared.add.u32 	%r602, [%r601], 1;
	xor.b32  	%r603, %r2150, -2147483648;
	shr.u32 	%r604, %r603, %r2094;
	and.b32  	%r605, %r604, %r74;
	shl.b32 	%r606, %r605, 2;
	add.s32 	%r607, %r76, %r606;
	atom.shared.add.u32 	%r608, [%r607], 1;
	xor.b32  	%r2212, %r2149, -2147483648;
	shr.u32 	%r610, %r2212, %r2094;
	and.b32  	%r611, %r610, %r74;
	shl.b32 	%r612, %r611, 2;
	add.s32 	%r613, %r76, %r612;
	atom.shared.add.u32 	%r614, [%r613], 1;
	bar.sync 	0;
	setp.gt.u32 	%p29, %r1, 255;
	shl.b32 	%r615, %r1, 2;
	add.s32 	%r101, %r490, %r615;
	mov.b32 	%r2174, 0;
	@%p29 bra 	$L__BB8_53;
	ld.shared.u32 	%r617, [%r101];
	mov.b32 	%r618, 0;
	st.shared.u32 	[%r101], %r618;
	ld.shared.u32 	%r619, [%r101+1024];
	st.shared.u32 	[%r101+1024], %r617;
	add.s32 	%r620, %r619, %r617;
	ld.shared.u32 	%r621, [%r101+2048];
	st.shared.u32 	[%r101+2048], %r620;
	add.s32 	%r622, %r621, %r620;
	ld.shared.u32 	%r623, [%r101+3072];
	st.shared.u32 	[%r101+3072], %r622;
	add.s32 	%r624, %r623, %r622;
	ld.shared.u32 	%r625, [%r101+4096];
	st.shared.u32 	[%r101+4096], %r624;
	add.s32 	%r626, %r625, %r624;
	ld.shared.u32 	%r627, [%r101+5120];
	st.shared.u32 	[%r101+5120], %r626;
	add.s32 	%r628, %r627, %r626;
	ld.shared.u32 	%r629, [%r101+6144];
	st.shared.u32 	[%r101+6144], %r628;
	add.s32 	%r630, %r629, %r628;
	ld.shared.u32 	%r631, [%r101+7168];
	st.shared.u32 	[%r101+7168], %r630;
	add.s32 	%r632, %r631, %r630;
	ld.shared.u32 	%r633, [%r101+8192];
	st.shared.u32 	[%r101+8192], %r632;
	add.s32 	%r634, %r633, %r632;
	ld.shared.u32 	%r635, [%r101+9216];
	st.shared.u32 	[%r101+9216], %r634;
	add.s32 	%r636, %r635, %r634;
	ld.shared.u32 	%r637, [%r101+10240];
	st.shared.u32 	[%r101+10240], %r636;
	add.s32 	%r638, %r637, %r636;
	ld.shared.u32 	%r639, [%r101+11264];
	st.shared.u32 	[%r101+11264], %r638;
	add.s32 	%r2174, %r639, %r638;
$L__BB8_53:
	setp.gt.u32 	%p30, %r1, 255;
	shl.b32 	%r640, %r3, 8;
	add.s32 	%r641, %r640, %r1;
	mul.wide.s32 	%rd59, %r641, 4;
	add.s64 	%rd6, %rd2, %rd59;
	@%p30 bra 	$L__BB8_55;
	or.b32  	%r642, %r2174, 1073741824;
	st.volatile.global.u32 	[%rd6], %r642;
$L__BB8_55:
	ld.param.u64 	%rd442, [_ZN3cub18CUB_300001_SM_10006detail10radix_sort29DeviceRadixSortOnesweepKernelINS1_5radix10policy_hubIiiyE10Policy1000ELNS0_9SortOrderE0EiiyiiNS1_21identity_decomposer_tEEEvPT5_SB_PT3_PKSC_PT1_PKSG_PT2_PKSK_T4_iiT6__param_7];
	xor.b32  	%r2223, %r2160, -2147483648;
	xor.b32  	%r2224, %r2161, -2147483648;
	xor.b32  	%r2222, %r2159, -2147483648;
	xor.b32  	%r2221, %r2158, -2147483648;
	xor.b32  	%r2228, %r2165, -2147483648;
	xor.b32  	%r2218, %r2155, -2147483648;
	xor.b32  	%r2220, %r2157, -2147483648;
	xor.b32  	%r2217, %r2154, -2147483648;
	xor.b32  	%r2219, %r2156, -2147483648;
	xor.b32  	%r2215, %r2152, -2147483648;
	xor.b32  	%r2216, %r2153, -2147483648;
	xor.b32  	%r2213, %r2150, -2147483648;
	xor.b32  	%r2214, %r2151, -2147483648;
	setp.lt.u32 	%p31, %r1, 256;
	setp.eq.s32 	%p32, %r2174, 6528;
	and.pred  	%p33, %p31, %p32;
	selp.u32 	%r643, 1, 0, %p33;
	{ 
	.reg .pred 	%p1; 
	.reg .pred 	%p2; 
	setp.ne.u32 	%p1, %r643, 0; 
	bar.red.or.pred 	%p2, 0, %p1; 
	selp.u32 	%r644, 1, 0, %p2; 
	}
	setp.eq.s32 	%p34, %r644, 0;
	and.b32  	%r645, %r1, 992;
	and.b32  	%r646, %r1, 31;
	mul.lo.s32 	%r647, %r645, 17;
	or.b32  	%r648, %r647, %r646;
	cvt.u64.u32 	%rd7, %r648;
	mul.lo.s32 	%r649, %r3, 6528;
	cvt.s64.s32 	%rd60, %r649;
	add.s64 	%rd61, %rd7, %rd60;
	cvta.to.global.u64 	%rd62, %rd442;
	shl.b64 	%rd63, %rd61, 2;
	add.s64 	%rd8, %rd62, %rd63;
	cvt.u64.u32 	%rd9, %r1;
	@%p34 bra 	$L__BB8_175;
	setp.gt.u32 	%p35, %r1, 255;
	shl.b32 	%r650, %r1, 3;
	mov.u32 	%r651, _ZZN3cub18CUB_300001_SM_10006detail10radix_sort29DeviceRadixSortOnesweepKernelINS1_5radix10policy_hubIiiyE10Policy1000ELNS0_9SortOrderE0EiiyiiNS1_21identity_decomposer_tEEEvPT5_SB_PT3_PKSC_PT1_PKSG_PT2_PKSK_T4_iiT6_E1s;
	add.s32 	%r652, %r651, %r650;
	add.s32 	%r121, %r652, 26112;
	@%p35 bra 	$L__BB8_64;
	ld.param.u64 	%rd436, [_ZN3cub18CUB_300001_SM_10006detail10radix_sort29DeviceRadixSortOnesweepKernelINS1_5radix10policy_hubIiiyE10Policy1000ELNS0_9SortOrderE0EiiyiiNS1_21identity_decomposer_tEEEvPT5_SB_PT3_PKSC_PT1_PKSG_PT2_PKSK_T4_iiT6__param_3];
	cvta.to.global.u64 	%rd64, %rd436;
	shl.b64 	%rd65, %rd9, 3;
	add.s64 	%rd66, %rd64, %rd65;
	ld.global.u64 	%rd67, [%rd66];
	setp.gt.u32 	%p36, %r1, %r100;
	selp.b64 	%rd68, 6528, 0, %p36;
	sub.s64 	%rd455, %rd67, %rd68;
	st.shared.u64 	[%r121], %rd455;
	setp.lt.s32 	%p37, %r3, 1;
	mov.u32 	%r2178, %r2174;
	@%p37 bra 	$L__BB8_63;
	mov.b32 	%r2176, -1;
	mov.u32 	%r2175, %r3;
	mov.u32 	%r2178, %r2174;
$L__BB8_59:
	ld.param.u64 	%rd429, [_ZN3cub18CUB_300001_SM_10006detail10radix_sort29DeviceRadixSortOnesweepKernelINS1_5radix10policy_hubIiiyE10Policy1000ELNS0_9SortOrderE0EiiyiiNS1_21identity_decomposer_tEEEvPT5_SB_PT3_PKSC_PT1_PKSG_PT2_PKSK_T4_iiT6__param_0];
	add.s32 	%r125, %r2175, -1;
	shl.b32 	%r654, %r125, 8;
	add.s32 	%r655, %r654, %r1;
	cvta.to.global.u64 	%rd69, %rd429;
	mul.wide.s32 	%rd70, %r655, 4;
	add.s64 	%rd11, %rd69, %rd70;
$L__BB8_60:
	membar.cta;
	ld.volatile.global.u32 	%r126, [%rd11];
	setp.eq.s32 	%p38, %r126, 0;
	@%p38 bra 	$L__BB8_60;
	and.b32  	%r656, %r126, 1073741823;
	add.s32 	%r2178, %r656, %r2178;
	setp.gt.s32 	%p39, %r126, -1;
	vote.sync.ballot.b32 	%r2176, %p39, %r2176;
	setp.gt.u32 	%p41, %r2175, 1;
	and.pred  	%p42, %p39, %p41;
	mov.u32 	%r2175, %r125;
	@%p42 bra 	$L__BB8_59;
	ld.shared.u64 	%rd455, [%r121];
$L__BB8_63:
	or.b32  	%r657, %r2178, -2147483648;
	st.volatile.global.u32 	[%rd6], %r657;
	sub.s32 	%r658, %r2178, %r2174;
	cvt.s64.s32 	%rd71, %r658;
	add.s64 	%rd72, %rd455, %rd71;
	st.shared.u64 	[%r121], %rd72;
$L__BB8_64:
	ld.param.u32 	%r2080, [_ZN3cub18CUB_300001_SM_10006detail10radix_sort29DeviceRadixSortOnesweepKernelINS1_5radix10policy_hubIiiyE10Policy1000ELNS0_9SortOrderE0EiiyiiNS1_21identity_decomposer_tEEEvPT5_SB_PT3_PKSC_PT1_PKSG_PT2_PKSK_T4_iiT6__param_8];
	ld.param.u64 	%rd432, [_ZN3cub18CUB_300001_SM_10006detail10radix_sort29DeviceRadixSortOnesweepKernelINS1_5radix10policy_hubIiiyE10Policy1000ELNS0_9SortOrderE0EiiyiiNS1_21identity_decomposer_tEEEvPT5_SB_PT3_PKSC_PT1_PKSG_PT2_PKSK_T4_iiT6__param_2];
	setp.gt.u32 	%p43, %r1, 255;
	setp.lt.s32 	%p44, %r4, %r2080;
	setp.eq.s64 	%p45, %rd432, 0;
	or.pred  	%p46, %p45, %p44;
	or.pred  	%p47, %p43, %p46;
	@%p47 bra 	$L__BB8_66;
	ld.param.u64 	%rd433, [_ZN3cub18CUB_300001_SM_10006detail10radix_sort29DeviceRadixSortOnesweepKernelINS1_5radix10policy_hubIiiyE10Policy1000ELNS0_9SortOrderE0EiiyiiNS1_21identity_decomposer_tEEEvPT5_SB_PT3_PKSC_PT1_PKSG_PT2_PKSK_T4_iiT6__param_2];
	ld.shared.u64 	%rd73, [%r121];
	setp.gt.u32 	%p48, %r1, %r100;
	selp.b64 	%rd74, 6528, 0, %p48;
	cvt.s64.s32 	%rd75, %r2174;
	add.s64 	%rd76, %rd74, %rd75;
	add.s64 	%rd77, %rd76, %rd73;
	cvta.to.global.u64 	%rd78, %rd433;
	shl.b64 	%rd79, %rd9, 3;
	add.s64 	%rd80, %rd78, %rd79;
	st.global.u64 	[%rd80], %rd77;
$L__BB8_66:
	ld.param.u32 	%r2081, [_ZN3cub18CUB_300001_SM_10006detail10radix_sort29DeviceRadixSortOnesweepKernelINS1_5radix10policy_hubIiiyE10Policy1000ELNS0_9SortOrderE0EiiyiiNS1_21identity_decomposer_tEEEvPT5_SB_PT3_PKSC_PT1_PKSG_PT2_PKSK_T4_iiT6__param_8];
	setp.gt.s32 	%p49, %r4, %r2081;
	bar.sync 	0;
	shl.b32 	%r659, %r100, 3;
	add.s32 	%r661, %r651, %r659;
	ld.shared.u64 	%rd14, [%r661+26112];
	@%p49 bra 	$L__BB8_68;
	add.s64 	%rd81, %rd14, %rd7;
	shl.b64 	%rd82, %rd81, 2;
	add.s64 	%rd83, %rd1, %rd82;
	st.global.u32 	[%rd83], %r2165;
	st.global.u32 	[%rd83+128], %r2164;
	st.global.u32 	[%rd83+256], %r2163;
	st.global.u32 	[%rd83+384], %r2162;
	st.global.u32 	[%rd83+512], %r2161;
	st.global.u32 	[%rd83+640], %r2160;
	st.global.u32 	[%rd83+768], %r2159;
	st.global.u32 	[%rd83+896], %r2158;
	st.global.u32 	[%rd83+1024], %r2157;
	st.global.u32 	[%rd83+1152], %r2156;
	st.global.u32 	[%rd83+1280], %r2155;
	st.global.u32 	[%rd83+1408], %r2154;
	st.global.u32 	[%rd83+1536], %r2153;
	st.global.u32 	[%rd83+1664], %r2152;
	st.global.u32 	[%rd83+1792], %r2151;
	st.global.u32 	[%rd83+1920], %r2150;
	st.global.u32 	[%rd83+2048], %r2149;
	bra.uni 	$L__BB8_102;
$L__BB8_68:
	ld.param.u32 	%r2082, [_ZN3cub18CUB_300001_SM_10006detail10radix_sort29DeviceRadixSortOnesweepKernelINS1_5radix10policy_hubIiiyE10Policy1000ELNS0_9SortOrderE0EiiyiiNS1_21identity_decomposer_tEEEvPT5_SB_PT3_PKSC_PT1_PKSG_PT2_PKSK_T4_iiT6__param_8];
	cvt.u32.u64 	%r662, %rd7;
	mad.lo.s32 	%r130, %r3, -6528, %r2082;
	setp.ge.s32 	%p50, %r662, %r130;
	add.s64 	%rd84, %rd14, %rd7;
	shl.b64 	%rd85, %rd84, 2;
	add.s64 	%rd15, %rd1, %rd85;
	@%p50 bra 	$L__BB8_70;
	st.global.u32 	[%rd15], %r2165;
$L__BB8_70:
	add.s32 	%r664, %r662, 32;
	setp.ge.s32 	%p51, %r664, %r130;
	@%p51 bra 	$L__BB8_72;
	st.global.u32 	[%rd15+128], %r2164;
$L__BB8_72:
	add.s32 	%r666, %r662, 64;
	setp.ge.s32 	%p52, %r666, %r130;
	@%p52 bra 	$L__BB8_74;
	st.global.u32 	[%rd15+256], %r2163;
$L__BB8_74:
	add.s32 	%r668, %r662, 96;
	setp.ge.s32 	%p53, %r668, %r130;
	@%p53 bra 	$L__BB8_76;
	st.global.u32 	[%rd15+384], %r2162;
$L__BB8_76:
	add.s32 	%r670, %r662, 128;
	setp.ge.s32 	%p54, %r670, %r130;
	@%p54 bra 	$L__BB8_78;
	st.global.u32 	[%rd15+512], %r2161;
$L__BB8_78:
	add.s32 	%r672, %r662, 160;
	setp.ge.s32 	%p55, %r672, %r130;
	@%p55 bra 	$L__BB8_80;
	st.global.u32 	[%rd15+640], %r2160;
$L__BB8_80:
	add.s32 	%r674, %r662, 192;
	setp.ge.s32 	%p56, %r674, %r130;
	@%p56 bra 	$L__BB8_82;
	st.global.u32 	[%rd15+768], %r2159;
$L__BB8_82:
	add.s32 	%r676, %r662, 224;
	setp.ge.s32 	%p57, %r676, %r130;
	@%p57 bra 	$L__BB8_84;
	st.global.u32 	[%rd15+896], %r2158;
$L__BB8_84:
	add.s32 	%r678, %r662, 256;
	setp.ge.s32 	%p58, %r678, %r130;
	@%p58 bra 	$L__BB8_86;
	st.global.u32 	[%rd15+1024], %r2157;
$L__BB8_86:
	add.s32 	%r680, %r662, 288;
	setp.ge.s32 	%p59, %r680, %r130;
	@%p59 bra 	$L__BB8_88;
	st.global.u32 	[%rd15+1152], %r2156;
$L__BB8_88:
	add.s32 	%r682, %r662, 320;
	setp.ge.s32 	%p60, %r682, %r130;
	@%p60 bra 	$L__BB8_90;
	st.global.u32 	[%rd15+1280], %r2155;
$L__BB8_90:
	add.s32 	%r684, %r662, 352;
	setp.ge.s32 	%p61, %r684, %r130;
	@%p61 bra 	$L__BB8_92;
	st.global.u32 	[%rd15+1408], %r2154;
$L__BB8_92:
	add.s32 	%r686, %r662, 384;
	setp.ge.s32 	%p62, %r686, %r130;
	@%p62 bra 	$L__BB8_94;
	st.global.u32 	[%rd15+1536], %r2153;
$L__BB8_94:
	add.s32 	%r688, %r662, 416;
	setp.ge.s32 	%p63, %r688, %r130;
	@%p63 bra 	$L__BB8_96;
	st.global.u32 	[%rd15+1664], %r2152;
$L__BB8_96:
	add.s32 	%r690, %r662, 448;
	setp.ge.s32 	%p64, %r690, %r130;
	@%p64 bra 	$L__BB8_98;
	st.global.u32 	[%rd15+1792], %r2151;
$L__BB8_98:
	add.s32 	%r692, %r662, 480;
	setp.ge.s32 	%p65, %r692, %r130;
	@%p65 bra 	$L__BB8_100;
	st.global.u32 	[%rd15+1920], %r2150;
$L__BB8_100:
	add.s32 	%r694, %r662, 512;
	setp.ge.s32 	%p66, %r694, %r130;
	@%p66 bra 	$L__BB8_102;
	st.global.u32 	[%rd15+2048], %r2149;
$L__BB8_102:
	ld.param.u32 	%r2083, [_ZN3cub18CUB_300001_SM_10006detail10radix_sort29DeviceRadixSortOnesweepKernelINS1_5radix10policy_hubIiiyE10Policy1000ELNS0_9SortOrderE0EiiyiiNS1_21identity_decomposer_tEEEvPT5_SB_PT3_PKSC_PT1_PKSG_PT2_PKSK_T4_iiT6__param_8];
	setp.gt.s32 	%p67, %r4, %r2083;
	@%p67 bra 	$L__BB8_104;
	ld.global.u32 	%r2211, [%rd8];
	ld.global.u32 	%r2210, [%rd8+128];
	ld.global.u32 	%r2209, [%rd8+256];
	ld.global.u32 	%r2208, [%rd8+384];
	ld.global.u32 	%r2207, [%rd8+512];
	ld.global.u32 	%r2206, [%rd8+640];
	ld.global.u32 	%r2205, [%rd8+768];
	ld.global.u32 	%r2204, [%rd8+896];
	ld.global.u32 	%r2203, [%rd8+1024];
	ld.global.u32 	%r2202, [%rd8+1152];
	ld.global.u32 	%r2201, [%rd8+1280];
	ld.global.u32 	%r2200, [%rd8+1408];
	ld.global.u32 	%r2199, [%rd8+1536];
	ld.global.u32 	%r2198, [%rd8+1664];
	ld.global.u32 	%r2197, [%rd8+1792];
	ld.global.u32 	%r2196, [%rd8+1920];
	ld.global.u32 	%r2195, [%rd8+2048];
	bra.uni 	$L__BB8_138;
$L__BB8_104:
	ld.param.u32 	%r2084, [_ZN3cub18CUB_300001_SM_10006detail10radix_sort29DeviceRadixSortOnesweepKernelINS1_5radix10policy_hubIiiyE10Policy1000ELNS0_9SortOrderE0EiiyiiNS1_21identity_decomposer_tEEEvPT5_SB_PT3_PKSC_PT1_PKSG_PT2_PKSK_T4_iiT6__param_8];
	cvt.u32.u64 	%r696, %rd7;
	sub.s32 	%r148, %r2084, %r649;
	setp.ge.s32 	%p68, %r696, %r148;
	@%p68 bra 	$L__BB8_106;
	ld.global.u32 	%r2211, [%rd8];
$L__BB8_106:
	add.s32 	%r700, %r696, 32;
	setp.ge.s32 	%p69, %r700, %r148;
	@%p69 bra 	$L__BB8_108;
	ld.global.u32 	%r2210, [%rd8+128];
$L__BB8_108:
	add.s32 	%r703, %r696, 64;
	setp.ge.s32 	%p70, %r703, %r148;
	@%p70 bra 	$L__BB8_110;
	ld.global.u32 	%r2209, [%rd8+256];
$L__BB8_110:
	add.s32 	%r706, %r696, 96;
	setp.ge.s32 	%p71, %r706, %r148;
	@%p71 bra 	$L__BB8_112;
	ld.global.u32 	%r2208, [%rd8+384];
$L__BB8_112:
	add.s32 	%r709, %r696, 128;
	setp.ge.s32 	%p72, %r709, %r148;
	@%p72 bra 	$L__BB8_114;
	ld.global.u32 	%r2207, [%rd8+512];
$L__BB8_114:
	add.s32 	%r712, %r696, 160;
	setp.ge.s32 	%p73, %r712, %r148;
	@%p73 bra 	$L__BB8_116;
	ld.global.u32 	%r2206, [%rd8+640];
$L__BB8_116:
	add.s32 	%r715, %r696, 192;
	setp.ge.s32 	%p74, %r715, %r148;
	@%p74 bra 	$L__BB8_118;
	ld.global.u32 	%r2205, [%rd8+768];
$L__BB8_118:
	add.s32 	%r718, %r696, 224;
	setp.ge.s32 	%p75, %r718, %r148;
	@%p75 bra 	$L__BB8_120;
	ld.global.u32 	%r2204, [%rd8+896];
$L__BB8_120:
	add.s32 	%r721, %r696, 256;
	setp.ge.s32 	%p76, %r721, %r148;
	@%p76 bra 	$L__BB8_122;
	ld.global.u32 	%r2203, [%rd8+1024];
$L__BB8_122:
	add.s32 	%r724, %r696, 288;
	setp.ge.s32 	%p77, %r724, %r148;
	@%p77 bra 	$L__BB8_124;
	ld.global.u32 	%r2202, [%rd8+1152];
$L__BB8_124:
	add.s32 	%r727, %r696, 320;
	setp.ge.s32 	%p78, %r727, %r148;
	@%p78 bra 	$L__BB8_126;
	ld.global.u32 	%r2201, [%rd8+1280];
$L__BB8_126:
	add.s32 	%r730, %r696, 352;
	setp.ge.s32 	%p79, %r730, %r148;
	@%p79 bra 	$L__BB8_128;
	ld.global.u32 	%r2200, [%rd8+1408];
$L__BB8_128:
	add.s32 	%r733, %r696, 384;
	setp.ge.s32 	%p80, %r733, %r148;
	@%p80 bra 	$L__BB8_130;
	ld.global.u32 	%r2199, [%rd8+1536];
$L__BB8_130:
	add.s32 	%r736, %r696, 416;
	setp.ge.s32 	%p81, %r736, %r148;
	@%p81 bra 	$L__BB8_132;
	ld.global.u32 	%r2198, [%rd8+1664];
$L__BB8_132:
	add.s32 	%r739, %r696, 448;
	setp.ge.s32 	%p82, %r739, %r148;
	@%p82 bra 	$L__BB8_134;
	ld.global.u32 	%r2197, [%rd8+1792];
$L__BB8_134:
	add.s32 	%r742, %r696, 480;
	setp.ge.s32 	%p83, %r742, %r148;
	@%p83 bra 	$L__BB8_136;
	ld.global.u32 	%r2196, [%rd8+1920];
$L__BB8_136:
	add.s32 	%r745, %r696, 512;
	setp.ge.s32 	%p84, %r745, %r148;
	@%p84 bra 	$L__BB8_138;
	ld.global.u32 	%r2195, [%rd8+2048];
$L__BB8_138:
	ld.param.u32 	%r2085, [_ZN3cub18CUB_300001_SM_10006detail10radix_sort29DeviceRadixSortOnesweepKernelINS1_5radix10policy_hubIiiyE10Policy1000ELNS0_9SortOrderE0EiiyiiNS1_21identity_decomposer_tEEEvPT5_SB_PT3_PKSC_PT1_PKSG_PT2_PKSK_T4_iiT6__param_8];
	mad.lo.s32 	%r746, %r3, 6528, 6528;
	setp.gt.s32 	%p85, %r746, %r2085;
	@%p85 bra 	$L__BB8_140;
	ld.param.u64 	%rd439, [_ZN3cub18CUB_300001_SM_10006detail10radix_sort29DeviceRadixSortOnesweepKernelINS1_5radix10policy_hubIiiyE10Policy1000ELNS0_9SortOrderE0EiiyiiNS1_21identity_decomposer_tEEEvPT5_SB_PT3_PKSC_PT1_PKSG_PT2_PKSK_T4_iiT6__param_6];
	add.s64 	%rd86, %rd14, %rd7;
	cvta.to.global.u64 	%rd87, %rd439;
	shl.b64 	%rd88, %rd86, 2;
	add.s64 	%rd89, %rd87, %rd88;
	st.global.u32 	[%rd89], %r2211;
	st.global.u32 	[%rd89+128], %r2210;
	st.global.u32 	[%rd89+256], %r2209;
	st.global.u32 	[%rd89+384], %r2208;
	st.global.u32 	[%rd89+512], %r2207;
	st.global.u32 	[%rd89+640], %r2206;
	st.global.u32 	[%rd89+768], %r2205;
	st.global.u32 	[%rd89+896], %r2204;
	st.global.u32 	[%rd89+1024], %r2203;
	st.global.u32 	[%rd89+1152], %r2202;
	st.global.u32 	[%rd89+1280], %r2201;
	st.global.u32 	[%rd89+1408], %r2200;
	st.global.u32 	[%rd89+1536], %r2199;
	st.global.u32 	[%rd89+1664], %r2198;
	st.global.u32 	[%rd89+1792], %r2197;
	st.global.u32 	[%rd89+1920], %r2196;
	st.global.u32 	[%rd89+2048], %r2195;
	bra.uni 	$L__BB8_174;
$L__BB8_140:
	ld.param.u32 	%r2086, [_ZN3cub18CUB_300001_SM_10006detail10radix_sort29DeviceRadixSortOnesweepKernelINS1_5radix10policy_hubIiiyE10Policy1000ELNS0_9SortOrderE0EiiyiiNS1_21identity_decomposer_tEEEvPT5_SB_PT3_PKSC_PT1_PKSG_PT2_PKSK_T4_iiT6__param_8];
	ld.param.u64 	%rd440, [_ZN3cub18CUB_300001_SM_10006detail10radix_sort29DeviceRadixSortOnesweepKernelINS1_5radix10policy_hubIiiyE10Policy1000ELNS0_9SortOrderE0EiiyiiNS1_21identity_decomposer_tEEEvPT5_SB_PT3_PKSC_PT1_PKSG_PT2_PKSK_T4_iiT6__param_6];
	cvt.u32.u64 	%r747, %rd7;
	mad.lo.s32 	%r199, %r3, -6528, %r2086;
	setp.ge.s32 	%p86, %r747, %r199;
	add.s64 	%rd90, %rd14, %rd7;
	cvta.to.global.u64 	%rd91, %rd440;
	shl.b64 	%rd92, %rd90, 2;
	add.s64 	%rd16, %rd91, %rd92;
	@%p86 bra 	$L__BB8_142;
	st.global.u32 	[%rd16], %r2211;
$L__BB8_142:
	add.s32 	%r749, %r747, 32;
	setp.ge.s32 	%p87, %r749, %r199;
	@%p87 bra 	$L__BB8_144;
	st.global.u32 	[%rd16+128], %r2210;
$L__BB8_144:
	add.s32 	%r751, %r747, 64;
	setp.ge.s32 	%p88, %r751, %r199;
	@%p88 bra 	$L__BB8_146;
	st.global.u32 	[%rd16+256], %r2209;
$L__BB8_146:
	add.s32 	%r753, %r747, 96;
	setp.ge.s32 	%p89, %r753, %r199;
	@%p89 bra 	$L__BB8_148;
	st.global.u32 	[%rd16+384], %r2208;
$L__BB8_148:
	add.s32 	%r755, %r747, 128;
	setp.ge.s32 	%p90, %r755, %r199;
	@%p90 bra 	$L__BB8_150;
	st.global.u32 	[%rd16+512], %r2207;
$L__BB8_150:
	add.s32 	%r757, %r747, 160;
	setp.ge.s32 	%p91, %r757, %r199;
	@%p91 bra 	$L__BB8_152;
	st.global.u32 	[%rd16+640], %r2206;
$L__BB8_152:
	add.s32 	%r759, %r747, 192;
	setp.ge.s32 	%p92, %r759, %r199;
	@%p92 bra 	$L__BB8_154;
	st.global.u32 	[%rd16+768], %r2205;
$L__BB8_154:
	add.s32 	%r761, %r747, 224;
	setp.ge.s32 	%p93, %r761, %r199;
	@%p93 bra 	$L__BB8_156;
	st.global.u32 	[%rd16+896], %r2204;
$L__BB8_156:
	add.s32 	%r763, %r747, 256;
	setp.ge.s32 	%p94, %r763, %r199;
	@%p94 bra 	$L__BB8_158;
	st.global.u32 	[%rd16+1024], %r2203;
$L__BB8_158:
	add.s32 	%r765, %r747, 288;
	setp.ge.s32 	%p95, %r765, %r199;
	@%p95 bra 	$L__BB8_160;
	st.global.u32 	[%rd16+1152], %r2202;
$L__BB8_160:
	add.s32 	%r767, %r747, 320;
	setp.ge.s32 	%p96, %r767, %r199;
	@%p96 bra 	$L__BB8_162;
	st.global.u32 	[%rd16+1280], %r2201;
$L__BB8_162:
	add.s32 	%r769, %r747, 352;
	setp.ge.s32 	%p97, %r769, %r199;
	@%p97 bra 	$L__BB8_164;
	st.global.u32 	[%rd16+1408], %r2200;
$L__BB8_164:
	add.s32 	%r771, %r747, 384;
	setp.ge.s32 	%p98, %r771, %r199;
	@%p98 bra 	$L__BB8_166;
	st.global.u32 	[%rd16+1536], %r2199;
$L__BB8_166:
	add.s32 	%r773, %r747, 416;
	setp.ge.s32 	%p99, %r773, %r199;
	@%p99 bra 	$L__BB8_168;
	st.global.u32 	[%rd16+1664], %r2198;
$L__BB8_168:
	add.s32 	%r775, %r747, 448;
	setp.ge.s32 	%p100, %r775, %r199;
	@%p100 bra 	$L__BB8_170;
	st.global.u32 	[%rd16+1792], %r2197;
$L__BB8_170:
	add.s32 	%r777, %r747, 480;
	setp.ge.s32 	%p101, %r777, %r199;
	@%p101 bra 	$L__BB8_172;
	st.global.u32 	[%rd16+1920], %r2196;
$L__BB8_172:
	add.s32 	%r779, %r747, 512;
	setp.ge.s32 	%p102, %r779, %r199;
	@%p102 bra 	$L__BB8_174;
	st.global.u32 	[%rd16+2048], %r2195;
$L__BB8_174:
	// begin inline asm
	exit;
	// end inline asm
	mov.u32 	%r2212, %r2149;
	mov.u32 	%r2213, %r2150;
	mov.u32 	%r2214, %r2151;
	mov.u32 	%r2215, %r2152;
	mov.u32 	%r2216, %r2153;
	mov.u32 	%r2217, %r2154;
	mov.u32 	%r2218, %r2155;
	mov.u32 	%r2219, %r2156;
	mov.u32 	%r2220, %r2157;
	mov.u32 	%r2221, %r2158;
	mov.u32 	%r2222, %r2159;
	mov.u32 	%r2223, %r2160;
	mov.u32 	%r2224, %r2161;
	mov.u32 	%r2225, %r2162;
	mov.u32 	%r2226, %r2163;
	mov.u32 	%r2227, %r2164;
	mov.u32 	%r2228, %r2165;
$L__BB8_175:
	mul.hi.u32 	%r780, %r1, 357913942;
	add.s32 	%r781, %r780, %r1;
	shl.b32 	%r782, %r781, 2;
	mov.u32 	%r783, _ZZN3cub18CUB_300001_SM_10006detail10radix_sort29DeviceRadixSortOnesweepKernelINS1_5radix10policy_hubIiiyE10Policy1000ELNS0_9SortOrderE0EiiyiiNS1_21identity_decomposer_tEEEvPT5_SB_PT3_PKSC_PT1_PKSG_PT2_PKSK_T4_iiT6_E1s;
	add.s32 	%r784, %r783, %r782;
	add.s32 	%r217, %r784, 13328;
	st.shared.u32 	[%r784+13328], %r2174;
	bar.sync 	0;
	setp.gt.u32 	%p103, %r1, 31;
	@%p103 bra 	$L__BB8_177;
	mad.lo.s32 	%r816, %r1, 52, %r783;
	ld.shared.u32 	%r817, [%r816+13328];
	ld.shared.u32 	%r818, [%r816+13332];
	ld.shared.u32 	%r819, [%r816+13336];
	ld.shared.u32 	%r820, [%r816+13340];
	ld.shared.u32 	%r821, [%r816+13344];
	ld.shared.u32 	%r822, [%r816+13348];
	ld.shared.u32 	%r823, [%r816+13352];
	ld.shared.u32 	%r824, [%r816+13356];
	ld.shared.u32 	%r825, [%r816+13360];
	ld.shared.u32 	%r826, [%r816+13364];
	ld.shared.u32 	%r827, [%r816+13368];
	ld.shared.u32 	%r828, [%r816+13372];
	add.s32 	%r829, %r818, %r817;
	add.s32 	%r830, %r829, %r819;
	add.s32 	%r831, %r830, %r820;
	add.s32 	%r832, %r831, %r821;
	add.s32 	%r833, %r832, %r822;
	add.s32 	%r834, %r833, %r823;
	add.s32 	%r835, %r834, %r824;
	add.s32 	%r836, %r835, %r825;
	add.s32 	%r837, %r836, %r826;
	add.s32 	%r838, %r837, %r827;
	add.s32 	%r789, %r838, %r828;
	mov.b32 	%r787, 1;
	mov.b32 	%r812, 0;
	mov.b32 	%r814, -1;
	// begin inline asm
	{  .reg .s32 r0;  .reg .pred p;  shfl.sync.up.b32 r0|p, %r789, %r787, %r812, %r814;  @p add.s32 r0, r0, %r789;  mov.s32 %r785, r0;}
	// end inline asm
	mov.b32 	%r793, 2;
	// begin inline asm
	{  .reg .s32 r0;  .reg .pred p;  shfl.sync.up.b32 r0|p, %r785, %r793, %r812, %r814;  @p add.s32 r0, r0, %r785;  mov.s32 %r791, r0;}
	// end inline asm
	mov.b32 	%r799, 4;
	// begin inline asm
	{  .reg .s32 r0;  .reg .pred p;  shfl.sync.up.b32 r0|p, %r791, %r799, %r812, %r814;  @p add.s32 r0, r0, %r791;  mov.s32 %r797, r0;}
	// end inline asm
	mov.b32 	%r805, 8;
	// begin inline asm
	{  .reg .s32 r0;  .reg .pred p;  shfl.sync.up.b32 r0|p, %r797, %r805, %r812, %r814;  @p add.s32 r0, r0, %r797;  mov.s32 %r803, r0;}
	// end inline asm
	mov.b32 	%r811, 16;
	// begin inline asm
	{  .reg .s32 r0;  .reg .pred p;  shfl.sync.up.b32 r0|p, %r803, %r811, %r812, %r814;  @p add.s32 r0, r0, %r803;  mov.s32 %r809, r0;}
	// end inline asm
	sub.s32 	%r839, %r809, %r789;
	add.s32 	%r840, %r817, %r839;
	add.s32 	%r841, %r818, %r840;
	add.s32 	%r842, %r819, %r841;
	add.s32 	%r843, %r820, %r842;
	add.s32 	%r844, %r821, %r843;
	add.s32 	%r845, %r822, %r844;
	add.s32 	%r846, %r823, %r845;
	add.s32 	%r847, %r824, %r846;
	add.s32 	%r848, %r825, %r847;
	add.s32 	%r849, %r826, %r848;
	add.s32 	%r850, %r827, %r849;
	st.shared.u32 	[%r816+13328], %r839;
	st.shared.u32 	[%r816+13332], %r840;
	st.shared.u32 	[%r816+13336], %r841;
	st.shared.u32 	[%r816+13340], %r842;
	st.shared.u32 	[%r816+13344], %r843;
	st.shared.u32 	[%r816+13348], %r844;
	st.shared.u32 	[%r816+13352], %r845;
	st.shared.u32 	[%r816+13356], %r846;
	st.shared.u32 	[%r816+13360], %r847;
	st.shared.u32 	[%r816+13364], %r848;
	st.shared.u32 	[%r816+13368], %r849;
	st.shared.u32 	[%r816+13372], %r850;
$L__BB8_177:
	setp.gt.u32 	%p104, %r1, 255;
	bar.sync 	0;
	ld.shared.u32 	%r218, [%r217];
	@%p104 bra 	$L__BB8_179;
	shl.b32 	%r851, %r1, 2;
	add.s32 	%r853, %r783, %r851;
	ld.shared.u32 	%r854, [%r853];
	add.s32 	%r855, %r854, %r218;
	st.shared.u32 	[%r853], %r855;
	ld.shared.u32 	%r856, [%r853+1024];
	add.s32 	%r857, %r856, %r218;
	st.shared.u32 	[%r853+1024], %r857;
	ld.shared.u32 	%r858, [%r853+2048];
	add.s32 	%r859, %r858, %r218;
	st.shared.u32 	[%r853+2048], %r859;
	ld.shared.u32 	%r860, [%r853+3072];
	add.s32 	%r861, %r860, %r218;
	st.shared.u32 	[%r853+3072], %r861;
	ld.shared.u32 	%r862, [%r853+4096];
	add.s32 	%r863, %r862, %r218;
	st.shared.u32 	[%r853+4096], %r863;
	ld.shared.u32 	%r864, [%r853+5120];
	add.s32 	%r865, %r864, %r218;
	st.shared.u32 	[%r853+5120], %r865;
	ld.shared.u32 	%r866, [%r853+6144];
	add.s32 	%r867, %r866, %r218;
	st.shared.u32 	[%r853+6144], %r867;
	ld.shared.u32 	%r868, [%r853+7168];
	add.s32 	%r869, %r868, %r218;
	st.shared.u32 	[%r853+7168], %r869;
	ld.shared.u32 	%r870, [%r853+8192];
	add.s32 	%r871, %r870, %r218;
	st.shared.u32 	[%r853+8192], %r871;
	ld.shared.u32 	%r872, [%r853+9216];
	add.s32 	%r873, %r872, %r218;
	st.shared.u32 	[%r853+9216], %r873;
	ld.shared.u32 	%r874, [%r853+10240];
	add.s32 	%r875, %r874, %r218;
	st.shared.u32 	[%r853+10240], %r875;
	ld.shared.u32 	%r876, [%r853+11264];
	add.s32 	%r877, %r876, %r218;
	st.shared.u32 	[%r853+11264], %r877;
$L__BB8_179:
	ld.param.u32 	%r2132, [_ZN3cub18CUB_300001_SM_10006detail10radix_sort29DeviceRadixSortOnesweepKernelINS1_5radix10policy_hubIiiyE10Policy1000ELNS0_9SortOrderE0EiiyiiNS1_21identity_decomposer_tEEEvPT5_SB_PT3_PKSC_PT1_PKSG_PT2_PKSK_T4_iiT6__param_10];
	ld.param.u32 	%r2095, [_ZN3cub18CUB_300001_SM_10006detail10radix_sort29DeviceRadixSortOnesweepKernelINS1_5radix10policy_hubIiiyE10Policy1000ELNS0_9SortOrderE0EiiyiiNS1_21identity_decomposer_tEEEvPT5_SB_PT3_PKSC_PT1_PKSG_PT2_PKSK_T4_iiT6__param_9];
	shl.b32 	%r904, %r1, 5;
	and.b32  	%r905, %r904, 31744;
	add.s32 	%r219, %r783, %r905;
	bar.sync 	0;
	// begin inline asm
	mov.u32 %r878, %lanemask_le;
	// end inline asm
	shr.u32 	%r907, %r2228, %r2095;
	mov.b32 	%r908, -1;
	shl.b32 	%r909, %r908, %r2132;
	not.b32 	%r221, %r909;
	and.b32  	%r901, %r907, %r221;
	mov.b32 	%r881, 1;
	// begin inline asm
	{
    .reg .pred p;
    and.b32 %r879, %r901, %r881;    setp.ne.u32 p, %r879, 0;
    vote.ballot.sync.b32 %r879, p, 0xffffffff;
    @!p not.b32 %r879, %r879;
}

	// end inline asm
	mov.b32 	%r884, 2;
	// begin inline asm
	{
    .reg .pred p;
    and.b32 %r882, %r901, %r884;    setp.ne.u32 p, %r882, 0;
    vote.ballot.sync.b32 %r882, p, 0xffffffff;
    @!p not.b32 %r882, %r882;
}

	// end inline asm
	and.b32  	%r910, %r882, %r879;
	mov.b32 	%r887, 4;
	// begin inline asm
	{
    .reg .pred p;
    and.b32 %r885, %r901, %r887;    setp.ne.u32 p, %r885, 0;
    vote.ballot.sync.b32 %r885, p, 0xffffffff;
    @!p not.b32 %r885, %r885;
}

	// end inline asm
	and.b32  	%r911, %r885, %r910;
	mov.b32 	%r890, 8;
	// begin inline asm
	{
    .reg .pred p;
    and.b32 %r888, %r901, %r890;    setp.ne.u32 p, %r888, 0;
    vote.ballot.sync.b32 %r888, p, 0xffffffff;
    @!p not.b32 %r888, %r888;
}

	// end inline asm
	and.b32  	%r912, %r888, %r911;
	mov.b32 	%r893, 16;
	// begin inline asm
	{
    .reg .pred p;
    and.b32 %r891, %r901, %r893;    setp.ne.u32 p, %r891, 0;
    vote.ballot.sync.b32 %r891, p, 0xffffffff;
    @!p not.b32 %r891, %r891;
}

	// end inline asm
	and.b32  	%r913, %r891, %r912;
	mov.b32 	%r896, 32;
	// begin inline asm
	{
    .reg .pred p;
    and.b32 %r894, %r901, %r896;    setp.ne.u32 p, %r894, 0;
    vote.ballot.sync.b32 %r894, p, 0xffffffff;
    @!p not.b32 %r894, %r894;
}

	// end inline asm
	and.b32  	%r914, %r894, %r913;
	mov.b32 	%r899, 64;
	// begin inline asm
	{
    .reg .pred p;
    and.b32 %r897, %r901, %r899;    setp.ne.u32 p, %r897, 0;
    vote.ballot.sync.b32 %r897, p, 0xffffffff;
    @!p not.b32 %r897, %r897;
}

	// end inline asm
	and.b32  	%r915, %r897, %r914;
	mov.b32 	%r902, 128;
	// begin inline asm
	{
    .reg .pred p;
    and.b32 %r900, %r901, %r902;    setp.ne.u32 p, %r900, 0;
    vote.ballot.sync.b32 %r900, p, 0xffffffff;
    @!p not.b32 %r900, %r900;
}

	// end inline asm
	and.b32  	%r916, %r900, %r915;
	clz.b32 	%r917, %r916;
	sub.s32 	%r223, 31, %r917;
	and.b32  	%r918, %r878, %r916;
	popc.b32 	%r224, %r918;
	setp.ne.s32 	%p105, %r443, %r223;
	mov.b32 	%r2229, 0;
	@%p105 bra 	$L__BB8_181;
	shl.b32 	%r919, %r901, 2;
	add.s32 	%r920, %r219, %r919;
	atom.shared.add.u32 	%r2229, [%r920], %r224;
$L__BB8_181:
	ld.param.u32 	%r2096, [_ZN3cub18CUB_300001_SM_10006detail10radix_sort29DeviceRadixSortOnesweepKernelINS1_5radix10policy_hubIiiyE10Policy1000ELNS0_9SortOrderE0EiiyiiNS1_21identity_decomposer_tEEEvPT5_SB_PT3_PKSC_PT1_PKSG_PT2_PKSK_T4_iiT6__param_9];
	shfl.sync.idx.b32	%r946|%p106, %r2229, %r223, 31, -1;
	add.s32 	%r227, %r224, %r946;
	shr.u32 	%r947, %r2227, %r2096;
	and.b32  	%r943, %r947, %r221;
	mov.b32 	%r923, 1;
	// begin inline asm
	{
    .reg .pred p;
    and.b32 %r921, %r943, %r923;    setp.ne.u32 p, %r921, 0;
    vote.ballot.sync.b32 %r921, p, 0xffffffff;
    @!p not.b32 %r921, %r921;
}

	// end inline asm
	mov.b32 	%r926, 2;
	// begin inline asm
	{
    .reg .pred p;
    and.b32 %r924, %r943, %r926;    setp.ne.u32 p, %r924, 0;
    vote.ballot.sync.b32 %r924, p, 0xffffffff;
    @!p not.b32 %r924, %r924;
}

	// end inline asm
	and.b32  	%r948, %r924, %r921;
	mov.b32 	%r929, 4;
	// begin inline asm
	{
    .reg .pred p;
    and.b32 %r927, %r943, %r929;    setp.ne.u32 p, %r927, 0;
    vote.ballot.sync.b32 %r927, p, 0xffffffff;
    @!p not.b32 %r927, %r927;
}

	// end inline asm
	and.b32  	%r949, %r927, %r948;
	mov.b32 	%r932, 8;
	// begin inline asm
	{
    .reg .pred p;
    and.b32 %r930, %r943, %r932;    setp.ne.u32 p, %r930, 0;
    vote.ballot.sync.b32 %r930, p, 0xffffffff;
    @!p not.b32 %r930, %r930;
}

	// end inline asm
	and.b32  	%r950, %r930, %r949;
	mov.b32 	%r935, 16;
	// begin inline asm
	{
    .reg .pred p;
    and.b32 %r933, %r943, %r935;    setp.ne.u32 p, %r933, 0;
    vote.ballot.sync.b32 %r933, p, 0xffffffff;
    @!p not.b32 %r933, %r933;
}

	// end inline asm
	and.b32  	%r951, %r933, %r950;
	mov.b32 	%r938, 32;
	// begin inline asm
	{
    .reg .pred p;
    and.b32 %r936, %r943, %r938;    setp.ne.u32 p, %r936, 0;
    vote.ballot.sync.b32 %r936, p, 0xffffffff;
    @!p not.b32 %r936, %r936;
}

	// end inline asm
	and.b32  	%r952, %r936, %r951;
	mov.b32 	%r941, 64;
	// begin inline asm
	{
    .reg .pred p;
    and.b32 %r939, %r943, %r941;    setp.ne.u32 p, %r939, 0;
    vote.ballot.sync.b32 %r939, p, 0xffffffff;
    @!p not.b32 %r939, %r939;
}

	// end inline asm
	and.b32  	%r953, %r939, %r952;
	mov.b32 	%r944, 128;
	// begin inline asm
	{
    .reg .pred p;
    and.b32 %r942, %r943, %r944;    setp.ne.u32 p, %r942, 0;
    vote.ballot.sync.b32 %r942, p, 0xffffffff;
    @!p not.b32 %r942, %r942;
}

	// end inline asm
	and.b32  	%r954, %r942, %r953;
	clz.b32 	%r955, %r954;
	sub.s32 	%r229, 31, %r955;
	and.b32  	%r956, %r878, %r954;
	popc.b32 	%r230, %r956;
	setp.ne.s32 	%p107, %r443, %r229;
	mov.b32 	%r2230, 0;
	@%p107 bra 	$L__BB8_183;
	shl.b32 	%r957, %r943, 2;
	add.s32 	%r958, %r219, %r957;
	atom.shared.add.u32 	%r2230, [%r958], %r230;
$L__BB8_183:
	ld.param.u32 	%r2097, [_ZN3cub18CUB_300001_SM_10006detail10radix_sort29DeviceRadixSortOnesweepKernelINS1_5radix10policy_hubIiiyE10Policy1000ELNS0_9SortOrderE0EiiyiiNS1_21identity_decomposer_tEEEvPT5_SB_PT3_PKSC_PT1_PKSG_PT2_PKSK_T4_iiT6__param_9];
	shfl.sync.idx.b32	%r984|%p108, %r2230, %r229, 31, -1;
	add.s32 	%r233, %r230, %r984;
	shr.u32 	%r985, %r2226, %r2097;
	and.b32  	%r981, %r985, %r221;
	mov.b32 	%r961, 1;
	// begin inline asm
	{
    .reg .pred p;
    and.b32 %r959, %r981, %r961;    setp.ne.u32 p, %r959, 0;
    vote.ballot.sync.b32 %r959, p, 0xffffffff;
    @!p not.b32 %r959, %r959;
}

	// end inline asm
	mov.b32 	%r964, 2;
	// begin inline asm
	{
    .reg .pred p;
    and.b32 %r962, %r981, %r964;    setp.ne.u32 p, %r962, 0;
    vote.ballot.sync.b32 %r962, p, 0xffffffff;
    @!p not.b32 %r962, %r962;
}

	// end inline asm
	and.b32  	%r986, %r962, %r959;
	mov.b32 	%r967, 4;
	// begin inline asm
	{
    .reg .pred p;
    and.b32 %r965, %r981, %r967;    setp.ne.u32 p, %r965, 0;
    vote.ballot.sync.b32 %r965, p, 0xffffffff;
    @!p not.b32 %r965, %r965;
}

	// end inline asm
	and.b32  	%r987, %r965, %r986;
	mov.b32 	%r970, 8;
	// begin inline asm
	{
    .reg .pred p;
    and.b32 %r968, %r981, %r970;    setp.ne.u32 p, %r968, 0;
    vote.ballot.sync.b32 %r968, p, 0xffffffff;
    @!p not.b32 %r968, %r968;
}

	// end inline asm
	and.b32  	%r988, %r968, %r987;
	mov.b32 	%r973, 16;
	// begin inline asm
	{
    .reg .pred p;
    and.b32 %r971, %r981, %r973;    setp.ne.u32 p, %r971, 0;
    vote.ballot.sync.b32 %r971, p, 0xffffffff;
    @!p not.b32 %r971, %r971;
}

	// end inline asm
	and.b32  	%r989, %r971, %r988;
	mov.b32 	%r976, 32;
	// begin inline asm
	{
    .reg .pred p;
    and.b32 %r974, %r981, %r976;    setp.ne.u32 p, %r974, 0;
    vote.ballot.sync.b32 %r974, p, 0xffffffff;
    @!p not.b32 %r974, %r974;
}

	// end inline asm
	and.b32  	%r990, %r974, %r989;
	mov.b32 	%r979, 64;
	// begin inline asm
	{
    .reg .pred p;
    and.b32 %r977, %r981, %r979;    setp.ne.u32 p, %r977, 0;
    vote.ballot.sync.b32 %r977, p, 0xffffffff;
    @!p not.b32 %r977, %r977;
}

	// end inline asm
	and.b32  	%r991, %r977, %r990;
	mov.b32 	%r982, 128;
	// begin inline asm
	{
    .reg .pred p;
    and.b32 %r980, %r981, %r982;    setp.ne.u32 p, %r980, 0;
    vote.ballot.sync.b32 %r980, p, 0xffffffff;
    @!p not.b32 %r980, %r980;
}

	// end inline asm
	and.b32  	%r992, %r980, %r991;
	clz.b32 	%r993, %r992;
	sub.s32 	%r235, 31, %r993;
	and.b32  	%r994, %r878, %r992;
	popc.b32 	%r236, %r994;
	setp.ne.s32 	%p109, %r443, %r235;
	mov.b32 	%r2231, 0;
	@%p109 bra 	$L__BB8_185;
	shl.b32 	%r995, %r981, 2;
	add.s32 	%r996, %r219, %r995;
	atom.shared.add.u32 	%r2231, [%r996], %r236;
$L__BB8_185:
	ld.param.u32 	%r2098, [_ZN3cub18CUB_300001_SM_10006detail10radix_sort29DeviceRadixSortOnesweepKernelINS1_5radix10policy_hubIiiyE10Policy1000ELNS0_9SortOrderE0EiiyiiNS1_21identity_decomposer_tEEEvPT5_SB_PT3_PKSC_PT1_PKSG_PT2_PKSK_T4_iiT6__param_9];
	shfl.sync.idx.b32	%r1022|%p110, %r2231, %r235, 31, -1;
	add.s32 	%r239, %r236, %r1022;
	shr.u32 	%r1023, %r2225, %r2098;
	and.b32  	%r1019, %r1023, %r221;
	mov.b32 	%r999, 1;
	// begin inline asm
	{
    .reg .pred p;
    and.b32 %r997, %r1019, %r999;    setp.ne.u32 p, %r997, 0;
    vote.ballot.sync.b32 %r997, p, 0xffffffff;
    @!p not.b32 %r997, %r997;
}

	// end inline asm
	mov.b32 	%r1002, 2;
	// begin inline asm
	{
    .reg .pred p;
    and.b32 %r1000, %r1019, %r1002;    setp.ne.u32 p, %r1000, 0;
    vote.ballot.sync.b32 %r1000, p, 0xffffffff;
    @!p not.b32 %r1000, %r1000;
}

	// end inline asm
	and.b32  	%r1024, %r1000, %r997;
	mov.b32 	%r1005, 4;
	// begin inline asm
	{
    .reg .pred p;
    and.b32 %r1003, %r1019, %r1005;    setp.ne.u32 p, %r1003, 0;
    vote.ballot.sync.b32 %r1003, p, 0xffffffff;
    @!p not.b32 %r1003, %r1003;
}

	// end inline asm
	and.b32  	%r1025, %r1003, %r1024;
	mov.b32 	%r1008, 8;
	// begin inline asm
	{
    .reg .pred p;
    and.b32 %r1006, %r1019, %r1008;    setp.ne.u32 p, %r1006, 0;
    vote.ballot.sync.b32 %r1006, p, 0xffffffff;
    @!p not.b32 %r1006, %r1006;
}

	// end inline asm
	and.b32  	%r1026, %r1006, %r1025;
	mov.b32 	%r1011, 16;
	// begin inline asm
	{
    .reg .pred p;
    and.b32 %r1009, %r1019, %r1011;    setp.ne.u32 p, %r1009, 0;
    vote.ballot.sync.b32 %r1009, p, 0xffffffff;
    @!p not.b32 %r1009, %r1009;
}

	// end inline asm
	and.b32  	%r1027, %r1009, %r1026;
	mov.b32 	%r1014, 32;
	// begin inline asm
	{
    .reg .pred p;
    and.b32 %r1012, %r1019, %r1014;    setp.ne.u32 p, %r1012, 0;
    vote.ballot.sync.b32 %r1012, p, 0xffffffff;
    @!p not.b32 %r1012, %r1012;
}

	// end inline asm
	and.b32  	%r1028, %r1012, %r1027;
	mov.b32 	%r1017, 64;
	// begin inline asm
	{
    .reg .pred p;
    and.b32 %r1015, %r1019, %r1017;    setp.ne.u32 p, %r1015, 0;
    vote.ballot.sync.b32 %r1015, p, 0xffffffff;
    @!p not.b32 %r1015, %r1015;
}

	// end inline asm
	and.b32  	%r1029, %r1015, %r1028;
	mov.b32 	%r1020, 128;
	// begin inline asm
	{
    .reg .pred p;
    and.b32 %r1018, %r1019, %r1020;    setp.ne.u32 p, %r1018, 0;
    vote.ballot.sync.b32 %r1018, p, 0xffffffff;
    @!p not.b32 %r1018, %r1018;
}

	// end inline asm
	and.b32  	%r1030, %r1018, %r1029;
	clz.b32 	%r1031, %r1030;
	sub.s32 	%r241, 31, %r1031;
	and.b32  	%r1032, %r878, %r1030;
	popc.b32 	%r242, %r1032;
	setp.ne.s32 	%p111, %r443, %r241;
	mov.b32 	%r2232, 0;
	@%p111 bra 	$L__BB8_187;
	shl.b32 	%r1033, %r1019, 2;
	add.s32 	%r1034, %r219, %r1033;
	atom.shared.add.u32 	%r2232, [%r1034], %r242;
$L__BB8_187:
	ld.param.u32 	%r2099, [_ZN3cub18CUB_300001_SM_10006detail10radix_sort29DeviceRadixSortOnesweepKernelINS1_5radix10policy_hubIiiyE10Policy1000ELNS0_9SortOrderE0EiiyiiNS1_21identity_decomposer_tEEEvPT5_SB_PT3_PKSC_PT1_PKSG_PT2_PKSK_T4_iiT6__param_9];
	shfl.sync.idx.b32	%r1060|%p112, %r2232, %r241, 31, -1;
	add.s32 	%r245, %r242, %r1060;
	shr.u32 	%r1061, %r2224, %r2099;
	and.b32  	%r1057, %r1061, %r221;
	mov.b32 	%r1037, 1;
	// begin inline asm
	{
    .reg .pred p;
    and.b32 %r1035, %r1057, %r1037;    setp.ne.u32 p, %r1035, 0;
    vote.ballot.sync.b32 %r1035, p, 0xffffffff;
    @!p not.b32 %r1035, %r1035;
}

	// end inline asm
	mov.b32 	%r1040, 2;
	// begin inline asm
	{
    .reg .pred p;
    and.b32 %r1038, %r1057, %r1040;    setp.ne.u32 p, %r1038, 0;
    vote.ballot.sync.b32 %r1038, p, 0xffffffff;
    @!p not.b32 %r1038, %r1038;
}

	// end inline asm
	and.b32  	%r1062, %r1038, %r1035;
	mov.b32 	%r1043, 4;
	// begin inline asm
	{
    .reg .pred p;
    and.b32 %r1041, %r1057, %r1043;    setp.ne.u32 p, %r1041, 0;
    vote.ballot.sync.b32 %r1041, p, 0xffffffff;
    @!p not.b32 %r1041, %r1041;
}

	// end inline asm
	and.b32  	%r1063, %r1041, %r1062;
	mov.b32 	%r1046, 8;
	// begin inline asm
	{
    .reg .pred p;
    and.b32 %r1044, %r1057, %r1046;    setp.ne.u32 p, %r1044, 0;
    vote.ballot.sync.b32 %r1044, p, 0xffffffff;
    @!p not.b32 %r1044, %r1044;
}

	// end inline asm
	and.b32  	%r1064, %r1044, %r1063;
	mov.b32 	%r1049, 16;
	// begin inline asm
	{
    .reg .pred p;
    and.b32 %r1047, %r1057, %r1049;    setp.ne.u32 p, %r1047, 0;
    vote.ballot.sync.b32 %r1047, p, 0xffffffff;
    @!p not.b32 %r1047, %r1047;
}

	// end inline asm
	and.b32  	%r1065, %r1047, %r1064;
	mov.b32 	%r1052, 32;
	// begin inline asm
	{
    .reg .pred p;
    and.b32 %r1050, %r1057, %r1052;    setp.ne.u32 p, %r1050, 0;
    vote.ballot.sync.b32 %r1050, p, 0xffffffff;
    @!p not.b32 %r1050, %r1050;
}

	// end inline asm
	and.b32  	%r1066, %r1050, %r1065;
	mov.b32 	%r1055, 64;
	// begin inline asm
	{
    .reg .pred p;
    and.b32 %r1053, %r1057, %r1055;    setp.ne.u32 p, %r1053, 0;
    vote.ballot.sync.b32 %r1053, p, 0xffffffff;
    @!p not.b32 %r1053, %r1053;
}

	// end inline asm
	and.b32  	%r1067, %r1053, %r1066;
	mov.b32 	%r1058, 128;
	// begin inline asm
	{
    .reg .pred p;
    and.b32 %r1056, %r1057, %r1058;    setp.ne.u32 p, %r1056, 0;
    vote.ballot.sync.b32 %r1056, p, 0xffffffff;
    @!p not.b32 %r1056, %r1056;
}

	// end inline asm
	and.b32  	%r1068, %r1056, %r1067;
	clz.b32 	%r1069, %r1068;
	sub.s32 	%r247, 31, %r1069;
	and.b32  	%r1070, %r878, %r1068;
	popc.b32 	%r248, %r1070;
	setp.ne.s32 	%p113, %r443, %r247;
	mov.b32 	%r2233, 0;
	@%p113 bra 	$L__BB8_189;
	shl.b32 	%r1071, %r1057, 2;
	add.s32 	%r1072, %r219, %r1071;
	atom.shared.add.u32 	%r2233, [%r1072], %r248;
$L__BB8_189:
	ld.param.u32 	%r2100, [_ZN3cub18CUB_300001_SM_10006detail10radix_sort29DeviceRadixSortOnesweepKernelINS1_5radix10policy_hubIiiyE10Policy1000ELNS0_9SortOrderE0EiiyiiNS1_21identity_decomposer_tEEEvPT5_SB_PT3_PKSC_PT1_PKSG_PT2_PKSK_T4_iiT6__param_9];
	shfl.sync.idx.b32	%r1098|%p114, %r2233, %r247, 31, -1;
	add.s32 	%r251, %r248, %r1098;
	shr.u32 	%r1099, %r2223, %r2100;
	and.b32  	%r1095, %r1099, %r221;
	mov.b32 	%r1075, 1;
	// begin inline asm
	{
    .reg .pred p;
    and.b32 %r1073, %r1095, %r1075;    setp.ne.u32 p, %r1073, 0;
    vote.ballot.sync.b32 %r1073, p, 0xffffffff;
    @!p not.b32 %r1073, %r1073;
}

	// end inline asm
	mov.b32 	%r1078, 2;
	// begin inline asm
	{
    .reg .pred p;
    and.b32 %r1076, %r1095, %r1078;    setp.ne.u32 p, %r1076, 0;
    vote.ballot.sync.b32 %r1076, p, 0xffffffff;
    @!p not.b32 %r1076, %r1076;
}

	// end inline asm
	and.b32  	%r1100, %r1076, %r1073;
	mov.b32 	%r1081, 4;
	// begin inline asm
	{
    .reg .pred p;
    and.b32 %r1079, %r1095, %r1081;    setp.ne.u32 p, %r1079, 0;
    vote.ballot.sync.b32 %r1079, p, 0xffffffff;
    @!p not.b32 %r1079, %r1079;
}

	// end inline asm
	and.b32  	%r1101, %r1079, %r1100;
	mov.b32 	%r1084, 8;
	// begin inline asm
	{
    .reg .pred p;
    and.b32 %r1082, %r1095, %r1084;    setp.ne.u32 p, %r1082, 0;
    vote.ballot.sync.b32 %r1082, p, 0xffffffff;
    @!p not.b32 %r1082, %r1082;
}

	// end inline asm
	and.b32  	%r1102, %r1082, %r1101;
	mov.b32 	%r1087, 16;
	// begin inline asm
	{
    .reg .pred p;
    and.b32 %r1085, %r1095, %r1087;    setp.ne.u32 p, %r1085, 0;
    vote.ballot.sync.b32 %r1085, p, 0xffffffff;
    @!p not.b32 %r1085, %r1085;
}

	// end inline asm
	and.b32  	%r1103, %r1085, %r1102;
	mov.b32 	%r1090, 32;
	// begin inline asm
	{
    .reg .pred p;
    and.b32 %r1088, %r1095, %r1090;    setp.ne.u32 p, %r1088, 0;
    vote.ballot.sync.b32 %r1088, p, 0xffffffff;
    @!p not.b32 %r1088, %r1088;
}

	// end inline asm
	and.b32  	%r1104, %r1088, %r1103;
	mov.b32 	%r1093, 64;
	// begin inline asm
	{
    .reg .pred p;
    and.b32 %r1091, %r1095, %r1093;    setp.ne.u32 p, %r1091, 0;
    vote.ballot.sync.b32 %r1091, p, 0xffffffff;
    @!p not.b32 %r1091, %r1091;
}

	// end inline asm
	and.b32  	%r1105, %r1091, %r1104;
	mov.b32 	%r1096, 128;
	// begin inline asm
	{
    .reg .pred p;
    and.b32 %r1094, %r1095, %r1096;    setp.ne.u32 p, %r1094, 0;
    vote.ballot.sync.b32 %r1094, p, 0xffffffff;
    @!p not.b32 %r1094, %r1094;
}

	// end inline asm
	and.b32  	%r1106, %r1094, %r1105;
	clz.b32 	%r1107, %r1106;
	sub.s32 	%r253, 31, %r1107;
	and.b32  	%r1108, %r878, %r1106;
	popc.b32 	%r254, %r1108;
	setp.ne.s32 	%p115, %r443, %r253;
	mov.b32 	%r2234, 0;
	@%p115 bra 	$L__BB8_191;
	shl.b32 	%r1109, %r1095, 2;
	add.s32 	%r1110, %r219, %r1109;
	atom.shared.add.u32 	%r2234, [%r1110], %r254;
$L__BB8_191:
	ld.param.u32 	%r2101, [_ZN3cub18CUB_300001_SM_10006detail10radix_sort29DeviceRadixSortOnesweepKernelINS1_5radix10policy_hubIiiyE10Policy1000ELNS0_9SortOrderE0EiiyiiNS1_21identity_decomposer_tEEEvPT5_SB_PT3_PKSC_PT1_PKSG_PT2_PKSK_T4_iiT6__param_9];
	shfl.sync.idx.b32	%r1136|%p116, %r2234, %r253, 31, -1;
	add.s32 	%r257, %r254, %r1136;
	shr.u32 	%r1137, %r2222, %r2101;
	and.b32  	%r1133, %r1137, %r221;
	mov.b32 	%r1113, 1;
	// begin inline asm
	{
    .reg .pred p;
    and.b32 %r1111, %r1133, %r1113;    setp.ne.u32 p, %r1111, 0;
    vote.ballot.sync.b32 %r1111, p, 0xffffffff;
    @!p not.b32 %r1111, %r1111;
}

	// end inline asm
	mov.b32 	%r1116, 2;
	// begin inline asm
	{
    .reg .pred p;
    and.b32 %r1114, %r1133, %r1116;    setp.ne.u32 p, %r1114, 0;
    vote.ballot.sync.b32 %r1114, p, 0xffffffff;
    @!p not.b32 %r1114, %r1114;
}

	// end inline asm
	and.b32  	%r1138, %r1114, %r1111;
	mov.b32 	%r1119, 4;
	// begin inline asm
	{
    .reg .pred p;
    and.b32 %r1117, %r1133, %r1119;    setp.ne.u32 p, %r1117, 0;
    vote.ballot.sync.b32 %r1117, p, 0xffffffff;
    @!p not.b32 %r1117, %r1117;
}

	// end inline asm
	and.b32  	%r1139, %r1117, %r1138;
	mov.b32 	%r1122, 8;
	// begin inline asm
	{
    .reg .pred p;
    and.b32 %r1120, %r1133, %r1122;    setp.ne.u32 p, %r1120, 0;
    vote.ballot.sync.b32 %r1120, p, 0xffffffff;
    @!p not.b32 %r1120, %r1120;
}

	// end inline asm
	and.b32  	%r1140, %r1120, %r1139;
	mov.b32 	%r1125, 16;
	// begin inline asm
	{
    .reg .pred p;
    and.b32 %r1123, %r1133, %r1125;    setp.ne.u32 p, %r1123, 0;
    vote.ballot.sync.b32 %r1123, p, 0xffffffff;
    @!p not.b32 %r1123, %r1123;
}

	// end inline asm
	and.b32  	%r1141, %r1123, %r1140;
	mov.b32 	%r1128, 32;
	// begin inline asm
	{
    .reg .pred p;
    and.b32 %r1126, %r1133, %r1128;    setp.ne.u32 p, %r1126, 0;
    vote.ballot.sync.b32 %r1126, p, 0xffffffff;
    @!p not.b32 %r1126, %r1126;
}

	// end inline asm
	and.b32  	%r1142, %r1126, %r1141;
	mov.b32 	%r1131, 64;
	// begin inline asm
	{
    .reg .pred p;
    and.b32 %r1129, %r1133, %r1131;    setp.ne.u32 p, %r1129, 0;
    vote.ballot.sync.b32 %r1129, p, 0xffffffff;
    @!p not.b32 %r1129, %r1129;
}

	// end inline asm
	and.b32  	%r1143, %r1129, %r1142;
	mov.b32 	%r1134, 128;
	// begin inline asm
	{
    .reg .pred p;
    and.b32 %r1132, %r1133, %r1134;    setp.ne.u32 p, %r1132, 0;
    vote.ballot.sync.b32 %r1132, p, 0xffffffff;
    @!p not.b32 %r1132, %r1132;
}

	// end inline asm
	and.b32  	%r1144, %r1132, %r1143;
	clz.b32 	%r1145, %r1144;
	sub.s32 	%r259, 31, %r1145;
	and.b32  	%r1146, %r878, %r1144;
	popc.b32 	%r260, %r1146;
	setp.ne.s32 	%p117, %r443, %r259;
	mov.b32 	%r2235, 0;
	@%p117 bra 	$L__BB8_193;
	shl.b32 	%r1147, %r1133, 2;
	add.s32 	%r1148, %r219, %r1147;
	atom.shared.add.u32 	%r2235, [%r1148], %r260;
$L__BB8_193:
	ld.param.u32 	%r2102, [_ZN3cub18CUB_300001_SM_10006detail10radix_sort29DeviceRadixSortOnesweepKernelINS1_5radix10policy_hubIiiyE10Policy1000ELNS0_9SortOrderE0EiiyiiNS1_21identity_decomposer_tEEEvPT5_SB_PT3_PKSC_PT1_PKSG_PT2_PKSK_T4_iiT6__param_9];
	shfl.sync.idx.b32	%r1174|%p118, %r2235, %r259, 31, -1;
	add.s32 	%r263, %r260, %r1174;
	shr.u32 	%r1175, %r2221, %r2102;
	and.b32  	%r1171, %r1175, %r221;
	mov.b32 	%r1151, 1;
	// begin inline asm
	{
    .reg .pred p;
    and.b32 %r1149, %r1171, %r1151;    setp.ne.u32 p, %r1149, 0;
    vote.ballot.sync.b32 %r1149, p, 0xffffffff;
    @!p not.b32 %r1149, %r1149;
}

	// end inline asm
	mov.b32 	%r1154, 2;
	// begin inline asm
	{
    .reg .pred p;
    and.b32 %r1152, %r1171, %r1154;    setp.ne.u32 p, %r1152, 0;
    vote.ballot.sync.b32 %r1152, p, 0xffffffff;
    @!p not.b32 %r1152, %r1152;
}

	// end inline asm
	and.b32  	%r1176, %r1152, %r1149;
	mov.b32 	%r1157, 4;
	// begin inline asm
	{
    .reg .pred p;
    and.b32 %r1155, %r1171, %r1157;    setp.ne.u32 p, %r1155, 0;
    vote.ballot.sync.b32 %r1155, p, 0xffffffff;
    @!p not.b32 %r1155, %r1155;
}

	// end inline asm
	and.b32  	%r1177, %r1155, %r1176;
	mov.b32 	%r1160, 8;
	// begin inline asm
	{
    .reg .pred p;
    and.b32 %r1158, %r1171, %r1160;    setp.ne.u32 p, %r1158, 0;
    vote.ballot.sync.b32 %r1158, p, 0xffffffff;
    @!p not.b32 %r1158, %r1158;
}

	// end inline asm
	and.b32  	%r1178, %r1158, %r1177;
	mov.b32 	%r1163, 16;
	// begin inline asm
	{
    .reg .pred p;
    and.b32 %r1161, %r1171, %r1163;    setp.ne.u32 p, %r1161, 0;
    vote.ballot.sync.b32 %r1161, p, 0xffffffff;
    @!p not.b32 %r1161, %r1161;
}

	// end inline asm
	and.b32  	%r1179, %r1161, %r1178;
	mov.b32 	%r1166, 32;
	// begin inline asm
	{
    .reg .pred p;
    and.b32 %r1164, %r1171, %r1166;    setp.ne.u32 p, %r1164, 0;
    vote.ballot.sync.b32 %r1164, p, 0xffffffff;
    @!p not.b32 %r1164, %r1164;
}

	// end inline asm
	and.b32  	%r1180, %r1164, %r1179;
	mov.b32 	%r1169, 64;
	// begin inline asm
	{
    .reg .pred p;
    and.b32 %r1167, %r1171, %r1169;    setp.ne.u32 p, %r1167, 0;
    vote.ballot.sync.b32 %r1167, p, 0xffffffff;
    @!p not.b32 %r1167, %r1167;
}

	// end inline asm
	and.b32  	%r1181, %r1167, %r1180;
	mov.b32 	%r1172, 128;
	// begin inline asm
	{
    .reg .pred p;
    and.b32 %r1170, %r1171, %r1172;    setp.ne.u32 p, %r1170, 0;
    vote.ballot.sync.b32 %r1170, p, 0xffffffff;
    @!p not.b32 %r1170, %r1170;
}

	// end inline asm
	and.b32  	%r1182, %r1170, %r1181;
	clz.b32 	%r1183, %r1182;
	sub.s32 	%r265, 31, %r1183;
	and.b32  	%r1184, %r878, %r1182;
	popc.b32 	%r266, %r1184;
	setp.ne.s32 	%p119, %r443, %r265;
	mov.b32 	%r2236, 0;
	@%p119 bra 	$L__BB8_195;
	shl.b32 	%r1185, %r1171, 2;
	add.s32 	%r1186, %r219, %r1185;
	atom.shared.add.u32 	%r2236, [%r1186], %r266;
$L__BB8_195:
	ld.param.u32 	%r2103, [_ZN3cub18CUB_300001_SM_10006detail10radix_sort29DeviceRadixSortOnesweepKernelINS1_5radix10policy_hubIiiyE10Policy1000ELNS0_9SortOrderE0EiiyiiNS1_21identity_decomposer_tEEEvPT5_SB_PT3_PKSC_PT1_PKSG_PT2_PKSK_T4_iiT6__param_9];
	shfl.sync.idx.b32	%r1212|%p120, %r2236, %r265, 31, -1;
	add.s32 	%r269, %r266, %r1212;
	shr.u32 	%r1213, %r2220, %r2103;
	and.b32  	%r1209, %r1213, %r221;
	mov.b32 	%r1189, 1;
	// begin inline asm
	{
    .reg .pred p;
    and.b32 %r1187, %r1209, %r1189;    setp.ne.u32 p, %r1187, 0;
    vote.ballot.sync.b32 %r1187, p, 0xffffffff;
    @!p not.b32 %r1187, %r1187;
}

	// end inline asm
	mov.b32 	%r1192, 2;
	// begin inline asm
	{
    .reg .pred p;
    and.b32 %r1190, %r1209, %r1192;    setp.ne.u32 p, %r1190, 0;
    vote.ballot.sync.b32 %r1190, p, 0xffffffff;
    @!p not.b32 %r1190, %r1190;
}

	// end inline asm
	and.b32  	%r1214, %r1190, %r1187;
	mov.b32 	%r1195, 4;
	// begin inline asm
	{
    .reg .pred p;
    and.b32 %r1193, %r1209, %r1195;    setp.ne.u32 p, %r1193, 0;
    vote.ballot.sync.b32 %r1193, p, 0xffffffff;
    @!p not.b32 %r1193, %r1193;
}

	// end inline asm
	and.b32  	%r1215, %r1193, %r1214;
	mov.b32 	%r1198, 8;
	// begin inline asm
	{
    .reg .pred p;
    and.b32 %r1196, %r1209, %r1198;    setp.ne.u32 p, %r1196, 0;
    vote.ballot.sync.b32 %r1196, p, 0xffffffff;
    @!p not.b32 %r1196, %r1196;
}

	// end inline asm
	and.b32  	%r1216, %r1196, %r1215;
	mov.b32 	%r1201, 16;
	// begin inline asm
	{
    .reg .pred p;
    and.b32 %r1199, %r1209, %r1201;    setp.ne.u32 p, %r1199, 0;
    vote.ballot.sync.b32 %r1199, p, 0xffffffff;
    @!p not.b32 %r1199, %r1199;
}

	// end inline asm
	and.b32  	%r1217, %r1199, %r1216;
	mov.b32 	%r1204, 32;
	// begin inline asm
	{
    .reg .pred p;
    and.b32 %r1202, %r1209, %r1204;    setp.ne.u32 p, %r1202, 0;
    vote.ballot.sync.b32 %r1202, p, 0xffffffff;
    @!p not.b32 %r1202, %r1202;
}

	// end inline asm
	and.b32  	%r1218, %r1202, %r1217;
	mov.b32 	%r1207, 64;
	// begin inline asm
	{
    .reg .pred p;
    and.b32 %r1205, %r1209, %r1207;    setp.ne.u32 p, %r1205, 0;
    vote.ballot.sync.b32 %r1205, p, 0xffffffff;
    @!p not.b32 %r1205, %r1205;
}

	// end inline asm
	and.b32  	%r1219, %r1205, %r1218;
	mov.b32 	%r1210, 128;
	// begin inline asm
	{
    .reg .pred p;
    and.b32 %r1208, %r1209, %r1210;    setp.ne.u32 p, %r1208, 0;
    vote.ballot.sync.b32 %r1208, p, 0xffffffff;
    @!p not.b32 %r1208, %r1208;
}

	// end inline asm
	and.b32  	%r1220, %r1208, %r1219;
	clz.b32 	%r1221, %r1220;
	sub.s32 	%r271, 31, %r1221;
	and.b32  	%r1222, %r878, %r1220;
	popc.b32 	%r272, %r1222;
	setp.ne.s32 	%p121, %r443, %r271;
	mov.b32 	%r2237, 0;
	@%p121 bra 	$L__BB8_197;
	shl.b32 	%r1223, %r1209, 2;
	add.s32 	%r1224, %r219, %r1223;
	atom.shared.add.u32 	%r2237, [%r1224], %r272;
$L__BB8_197:
	ld.param.u32 	%r2104, [_ZN3cub18CUB_300001_SM_10006detail10radix_sort29DeviceRadixSortOnesweepKernelINS1_5radix10policy_hubIiiyE10Policy1000ELNS0_9SortOrderE0EiiyiiNS1_21identity_decomposer_tEEEvPT5_SB_PT3_PKSC_PT1_PKSG_PT2_PKSK_T4_iiT6__param_9];
	shfl.sync.idx.b32	%r1250|%p122, %r2237, %r271, 31, -1;
	add.s32 	%r275, %r272, %r1250;
	shr.u32 	%r1251, %r2219, %r2104;
	and.b32  	%r1247, %r1251, %r221;
	mov.b32 	%r1227, 1;
	// begin inline asm
	{
    .reg .pred p;
    and.b32 %r1225, %r1247, %r1227;    setp.ne.u32 p, %r1225, 0;
    vote.ballot.sync.b32 %r1225, p, 0xffffffff;
    @!p not.b32 %r1225, %r1225;
}

	// end inline asm
	mov.b32 	%r1230, 2;
	// begin inline asm
	{
    .reg .pred p;
    and.b32 %r1228, %r1247, %r1230;    setp.ne.u32 p, %r1228, 0;
    vote.ballot.sync.b32 %r1228, p, 0xffffffff;
    @!p not.b32 %r1228, %r1228;
}

	// end inline asm
	and.b32  	%r1252, %r1228, %r1225;
	mov.b32 	%r1233, 4;
	// begin inline asm
	{
    .reg .pred p;
    and.b32 %r1231, %r1247, %r1233;    setp.ne.u32 p, %r1231, 0;
    vote.ballot.sync.b32 %r1231, p, 0xffffffff;
    @!p not.b32 %r1231, %r1231;
}

	// end inline asm
	and.b32  	%r1253, %r1231, %r1252;
	mov.b32 	%r1236, 8;
	// begin inline asm
	{
    .reg .pred p;
    and.b32 %r1234, %r1247, %r1236;    setp.ne.u32 p, %r1234, 0;
    vote.ballot.sync.b32 %r1234, p, 0xffffffff;
    @!p not.b32 %r1234, %r1234;
}

	// end inline asm
	and.b32  	%r1254, %r1234, %r1253;
	mov.b32 	%r1239, 16;
	// begin inline asm
	{
    .reg .pred p;
    and.b32 %r1237, %r1247, %r1239;    setp.ne.u32 p, %r1237, 0;
    vote.ballot.sync.b32 %r1237, p, 0xffffffff;
    @!p not.b32 %r1237, %r1237;
}

	// end inline asm
	and.b32  	%r1255, %r1237, %r1254;
	mov.b32 	%r1242, 32;
	// begin inline asm
	{
    .reg .pred p;
    and.b32 %r1240, %r1247, %r1242;    setp.ne.u32 p, %r1240, 0;
    vote.ballot.sync.b32 %r1240, p, 0xffffffff;
    @!p not.b32 %r1240, %r1240;
}

	// end inline asm
	and.b32  	%r1256, %r1240, %r1255;
	mov.b32 	%r1245, 64;
	// begin inline asm
	{
    .reg .pred p;
    and.b32 %r1243, %r1247, %r1245;    setp.ne.u32 p, %r1243, 0;
    vote.ballot.sync.b32 %r1243, p, 0xffffffff;
    @!p not.b32 %r1243, %r1243;
}

	// end inline asm
	and.b32  	%r1257, %r1243, %r1256;
	mov.b32 	%r1248, 128;
	// begin inline asm
	{
    .reg .pred p;
    and.b32 %r1246, %r1247, %r1248;    setp.ne.u32 p, %r1246, 0;
    vote.ballot.sync.b32 %r1246, p, 0xffffffff;
    @!p not.b32 %r1246, %r1246;
}

	// end inline asm
	and.b32  	%r1258, %r1246, %r1257;
	clz.b32 	%r1259, %r1258;
	sub.s32 	%r277, 31, %r1259;
	and.b32  	%r1260, %r878, %r1258;
	popc.b32 	%r278, %r1260;
	setp.ne.s32 	%p123, %r443, %r277;
	mov.b32 	%r2238, 0;
	@%p123 bra 	$L__BB8_199;
	shl.b32 	%r1265, %r1247, 2;
	add.s32 	%r1266, %r219, %r1265;
	atom.shared.add.u32 	%r2238, [%r1266], %r278;
$L__BB8_199:
	ld.param.u32 	%r2105, [_ZN3cub18CUB_300001_SM_10006detail10radix_sort29DeviceRadixSortOnesweepKernelINS1_5radix10policy_hubIiiyE10Policy1000ELNS0_9SortOrderE0EiiyiiNS1_21identity_decomposer_tEEEvPT5_SB_PT3_PKSC_PT1_PKSG_PT2_PKSK_T4_iiT6__param_9];
	shfl.sync.idx.b32	%r1292|%p124, %r2238, %r277, 31, -1;
	add.s32 	%r281, %r278, %r1292;
	shr.u32 	%r1293, %r2218, %r2105;
	and.b32  	%r1289, %r1293, %r221;
	mov.b32 	%r1269, 1;
	// begin inline asm
	{
    .reg .pred p;
    and.b32 %r1267, %r1289, %r1269;    setp.ne.u32 p, %r1267, 0;
    vote.ballot.sync.b32 %r1267, p, 0xffffffff;
    @!p not.b32 %r1267, %r1267;
}

	// end inline asm
	mov.b32 	%r1272, 2;
	// begin inline asm
	{
    .reg .pred p;
    and.b32 %r1270, %r1289, %r1272;    setp.ne.u32 p, %r1270, 0;
    vote.ballot.sync.b32 %r1270, p, 0xffffffff;
    @!p not.b32 %r1270, %r1270;
}

	// end inline asm
	and.b32  	%r1294, %r1270, %r1267;
	mov.b32 	%r1275, 4;
	// begin inline asm
	{
    .reg .pred p;
    and.b32 %r1273, %r1289, %r1275;    setp.ne.u32 p, %r1273, 0;
    vote.ballot.sync.b32 %r1273, p, 0xffffffff;
    @!p not.b32 %r1273, %r1273;
}

	// end inline asm
	and.b32  	%r1295, %r1273, %r1294;
	mov.b32 	%r1278, 8;
	// begin inline asm
	{
    .reg .pred p;
    and.b32 %r1276, %r1289, %r1278;    setp.ne.u32 p, %r1276, 0;
    vote.ballot.sync.b32 %r1276, p, 0xffffffff;
    @!p not.b32 %r1276, %r1276;
}

	// end inline asm
	and.b32  	%r1296, %r1276, %r1295;
	mov.b32 	%r1281, 16;
	// begin inline asm
	{
    .reg .pred p;
    and.b32 %r1279, %r1289, %r1281;    setp.ne.u32 p, %r1279, 0;
    vote.ballot.sync.b32 %r1279, p, 0xffffffff;
    @!p not.b32 %r1279, %r1279;
}

	// end inline asm
	and.b32  	%r1297, %r1279, %r1296;
	mov.b32 	%r1284, 32;
	// begin inline asm
	{
    .reg .pred p;
    and.b32 %r1282, %r1289, %r1284;    setp.ne.u32 p, %r1282, 0;
    vote.ballot.sync.b32 %r1282, p, 0xffffffff;
    @!p not.b32 %r1282, %r1282;
}

	// end inline asm
	and.b32  	%r1298, %r1282, %r1297;
	mov.b32 	%r1287, 64;
	// begin inline asm
	{
    .reg .pred p;
    and.b32 %r1285, %r1289, %r1287;    setp.ne.u32 p, %r1285, 0;
    vote.ballot.sync.b32 %r1285, p, 0xffffffff;
    @!p not.b32 %r1285, %r1285;
}

	// end inline asm
	and.b32  	%r1299, %r1285, %r1298;
	mov.b32 	%r1290, 128;
	// begin inline asm
	{
    .reg .pred p;
    and.b32 %r1288, %r1289, %r1290;    setp.ne.u32 p, %r1288, 0;
    vote.ballot.sync.b32 %r1288, p, 0xffffffff;
    @!p not.b32 %r1288, %r1288;
}

	// end inline asm
	and.b32  	%r1300, %r1288, %r1299;
	clz.b32 	%r1301, %r1300;
	sub.s32 	%r283, 31, %r1301;
	and.b32  	%r1302, %r878, %r1300;
	popc.b32 	%r284, %r1302;
	setp.ne.s32 	%p125, %r443, %r283;
	mov.b32 	%r2239, 0;
	@%p125 bra 	$L__BB8_201;
	shl.b32 	%r1307, %r1289, 2;
	add.s32 	%r1308, %r219, %r1307;
	atom.shared.add.u32 	%r2239, [%r1308], %r284;
$L__BB8_201:
	ld.param.u32 	%r2106, [_ZN3cub18CUB_300001_SM_10006detail10radix_sort29DeviceRadixSortOnesweepKernelINS1_5radix10policy_hubIiiyE10Policy1000ELNS0_9SortOrderE0EiiyiiNS1_21identity_decomposer_tEEEvPT5_SB_PT3_PKSC_PT1_PKSG_PT2_PKSK_T4_iiT6__param_9];
	shfl.sync.idx.b32	%r1334|%p126, %r2239, %r283, 31, -1;
	add.s32 	%r287, %r284, %r1334;
	shr.u32 	%r1335, %r2217, %r2106;
	and.b32  	%r1331, %r1335, %r221;
	mov.b32 	%r1311, 1;
	// begin inline asm
	{
    .reg .pred p;
    and.b32 %r1309, %r1331, %r1311;    setp.ne.u32 p, %r1309, 0;
    vote.ballot.sync.b32 %r1309, p, 0xffffffff;
    @!p not.b32 %r1309, %r1309;
}

	// end inline asm
	mov.b32 	%r1314, 2;
	// begin inline asm
	{
    .reg .pred p;
    and.b32 %r1312, %r1331, %r1314;    setp.ne.u32 p, %r1312, 0;
    vote.ballot.sync.b32 %r1312, p, 0xffffffff;
    @!p not.b32 %r1312, %r1312;
}

	// end inline asm
	and.b32  	%r1336, %r1312, %r1309;
	mov.b32 	%r1317, 4;
	// begin inline asm
	{
    .reg .pred p;
    and.b32 %r1315, %r1331, %r1317;    setp.ne.u32 p, %r1315, 0;
    vote.ballot.sync.b32 %r1315, p, 0xffffffff;
    @!p not.b32 %r1315, %r1315;
}

	// end inline asm
	and.b32  	%r1337, %r1315, %r1336;
	mov.b32 	%r1320, 8;
	// begin inline asm
	{
    .reg .pred p;
    and.b32 %r1318, %r1331, %r1320;    setp.ne.u32 p, %r1318, 0;
    vote.ballot.sync.b32 %r1318, p, 0xffffffff;
    @!p not.b32 %r1318, %r1318;
}

	// end inline asm
	and.b32  	%r1338, %r1318, %r1337;
	mov.b32 	%r1323, 16;
	// begin inline asm
	{
    .reg .pred p;
    and.b32 %r1321, %r1331, %r1323;    setp.ne.u32 p, %r1321, 0;
    vote.ballot.sync.b32 %r1321, p, 0xffffffff;
    @!p not.b32 %r1321, %r1321;
}

	// end inline asm
	and.b32  	%r1339, %r1321, %r1338;
	mov.b32 	%r1326, 32;
	// begin inline asm
	{
    .reg .pred p;
    and.b32 %r1324, %r1331, %r1326;    setp.ne.u32 p, %r1324, 0;
    vote.ballot.sync.b32 %r1324, p, 0xffffffff;
    @!p not.b32 %r1324, %r1324;
}

	// end inline asm
	and.b32  	%r1340, %r1324, %r1339;
	mov.b32 	%r1329, 64;
	// begin inline asm
	{
    .reg .pred p;
    and.b32 %r1327, %r1331, %r1329;    setp.ne.u32 p, %r1327, 0;
    vote.ballot.sync.b32 %r1327, p, 0xffffffff;
    @!p not.b32 %r1327, %r1327;
}

	// end inline asm
	and.b32  	%r1341, %r1327, %r1340;
	mov.b32 	%r1332, 128;
	// begin inline asm
	{
    .reg .pred p;
    and.b32 %r1330, %r1331, %r1332;    setp.ne.u32 p, %r1330, 0;
    vote.ballot.sync.b32 %r1330, p, 0xffffffff;
    @!p not.b32 %r1330, %r1330;
}

	// end inline asm
	and.b32  	%r1342, %r1330, %r1341;
	clz.b32 	%r1343, %r1342;
	sub.s32 	%r289, 31, %r1343;
	and.b32  	%r1344, %r878, %r1342;
	popc.b32 	%r290, %r1344;
	setp.ne.s32 	%p127, %r443, %r289;
	mov.b32 	%r2240, 0;
	@%p127 bra 	$L__BB8_203;
	shl.b32 	%r1349, %r1331, 2;
	add.s32 	%r1350, %r219, %r1349;
	atom.shared.add.u32 	%r2240, [%r1350], %r290;
$L__BB8_203:
	ld.param.u32 	%r2107, [_ZN3cub18CUB_300001_SM_10006detail10radix_sort29DeviceRadixSortOnesweepKernelINS1_5radix10policy_hubIiiyE10Policy1000ELNS0_9SortOrderE0EiiyiiNS1_21identity_decomposer_tEEEvPT5_SB_PT3_PKSC_PT1_PKSG_PT2_PKSK_T4_iiT6__param_9];
	shfl.sync.idx.b32	%r1376|%p128, %r2240, %r289, 31, -1;
	add.s32 	%r293, %r290, %r1376;
	shr.u32 	%r1377, %r2216, %r2107;
	and.b32  	%r1373, %r1377, %r221;
	mov.b32 	%r1353, 1;
	// begin inline asm
	{
    .reg .pred p;
    and.b32 %r1351, %r1373, %r1353;    setp.ne.u32 p, %r1351, 0;
    vote.ballot.sync.b32 %r1351, p, 0xffffffff;
    @!p not.b32 %r1351, %r1351;
}

	// end inline asm
	mov.b32 	%r1356, 2;
	// begin inline asm
	{
    .reg .pred p;
    and.b32 %r1354, %r1373, %r1356;    setp.ne.u32 p, %r1354, 0;
    vote.ballot.sync.b32 %r1354, p, 0xffffffff;
    @!p not.b32 %r1354, %r1354;
}

	// end inline asm
	and.b32  	%r1378, %r1354, %r1351;
	mov.b32 	%r1359, 4;
	// begin inline asm
	{
    .reg .pred p;
    and.b32 %r1357, %r1373, %r1359;    setp.ne.u32 p, %r1357, 0;
    vote.ballot.sync.b32 %r1357, p, 0xffffffff;
    @!p not.b32 %r1357, %r1357;
}

	// end inline asm
	and.b32  	%r1379, %r1357, %r1378;
	mov.b32 	%r1362, 8;
	// begin inline asm
	{
    .reg .pred p;
    and.b32 %r1360, %r1373, %r1362;    setp.ne.u32 p, %r1360, 0;
    vote.ballot.sync.b32 %r1360, p, 0xffffffff;
    @!p not.b32 %r1360, %r1360;
}

	// end inline asm
	and.b32  	%r1380, %r1360, %r1379;
	mov.b32 	%r1365, 16;
	// begin inline asm
	{
    .reg .pred p;
    and.b32 %r1363, %r1373, %r1365;    setp.ne.u32 p, %r1363, 0;
    vote.ballot.sync.b32 %r1363, p, 0xffffffff;
    @!p not.b32 %r1363, %r1363;
}

	// end inline asm
	and.b32  	%r1381, %r1363, %r1380;
	mov.b32 	%r1368, 32;
	// begin inline asm
	{
    .reg .pred p;
    and.b32 %r1366, %r1373, %r1368;    setp.ne.u32 p, %r1366, 0;
    vote.ballot.sync.b32 %r1366, p, 0xffffffff;
    @!p not.b32 %r1366, %r1366;
}

	// end inline asm
	and.b32  	%r1382, %r1366, %r1381;
	mov.b32 	%r1371, 64;
	// begin inline asm
	{
    .reg .pred p;
    and.b32 %r1369, %r1373, %r1371;    setp.ne.u32 p, %r1369, 0;
    vote.ballot.sync.b32 %r1369, p, 0xffffffff;
    @!p not.b32 %r1369, %r1369;
}

	// end inline asm
	and.b32  	%r1383, %r1369, %r1382;
	mov.b32 	%r1374, 128;
	// begin inline asm
	{
    .reg .pred p;
    and.b32 %r1372, %r1373, %r1374;    setp.ne.u32 p, %r1372, 0;
    vote.ballot.sync.b32 %r1372, p, 0xffffffff;
    @!p not.b32 %r1372, %r1372;
}

	// end inline asm
	and.b32  	%r1384, %r1372, %r1383;
	clz.b32 	%r1385, %r1384;
	sub.s32 	%r295, 31, %r1385;
	and.b32  	%r1386, %r878, %r1384;
	popc.b32 	%r296, %r1386;
	setp.ne.s32 	%p129, %r443, %r295;
	mov.b32 	%r2241, 0;
	@%p129 bra 	$L__BB8_205;
	shl.b32 	%r1391, %r1373, 2;
	add.s32 	%r1392, %r219, %r1391;
	atom.shared.add.u32 	%r2241, [%r1392], %r296;
$L__BB8_205:
	ld.param.u32 	%r2108, [_ZN3cub18CUB_300001_SM_10006detail10radix_sort29DeviceRadixSortOnesweepKernelINS1_5radix10policy_hubIiiyE10Policy1000ELNS0_9SortOrderE0EiiyiiNS1_21identity_decomposer_tEEEvPT5_SB_PT3_PKSC_PT1_PKSG_PT2_PKSK_T4_iiT6__param_9];
	shfl.sync.idx.b32	%r1418|%p130, %r2241, %r295, 31, -1;
	add.s32 	%r299, %r296, %r1418;
	shr.u32 	%r1419, %r2215, %r2108;
	and.b32  	%r1415, %r1419, %r221;
	mov.b32 	%r1395, 1;
	// begin inline asm
	{
    .reg .pred p;
    and.b32 %r1393, %r1415, %r1395;    setp.ne.u32 p, %r1393, 0;
    vote.ballot.sync.b32 %r1393, p, 0xffffffff;
    @!p not.b32 %r1393, %r1393;
}

	// end inline asm
	mov.b32 	%r1398, 2;
	// begin inline asm
	{
    .reg .pred p;
    and.b32 %r1396, %r1415, %r1398;    setp.ne.u32 p, %r1396, 0;
    vote.ballot.sync.b32 %r1396, p, 0xffffffff;
    @!p not.b32 %r1396, %r1396;
}

	// end inline asm
	and.b32  	%r1420, %r1396, %r1393;
	mov.b32 	%r1401, 4;
	// begin inline asm
	{
    .reg .pred p;
    and.b32 %r1399, %r1415, %r1401;    setp.ne.u32 p, %r1399, 0;
    vote.ballot.sync.b32 %r1399, p, 0xffffffff;
    @!p not.b32 %r1399, %r1399;
}

	// end inline asm
	and.b32  	%r1421, %r1399, %r1420;
	mov.b32 	%r1404, 8;
	// begin inline asm
	{
    .reg .pred p;
    and.b32 %r1402, %r1415, %r1404;    setp.ne.u32 p, %r1402, 0;
    vote.ballot.sync.b32 %r1402, p, 0xffffffff;
    @!p not.b32 %r1402, %r1402;
}

	// end inline asm
	and.b32  	%r1422, %r1402, %r1421;
	mov.b32 	%r1407, 16;
	// begin inline asm
	{
    .reg .pred p;
    and.b32 %r1405, %r1415, %r1407;    setp.ne.u32 p, %r1405, 0;
    vote.ballot.sync.b32 %r1405, p, 0xffffffff;
    @!p not.b32 %r1405, %r1405;
}

	// end inline asm
	and.b32  	%r1423, %r1405, %r1422;
	mov.b32 	%r1410, 32;
	// begin inline asm
	{
    .reg .pred p;
    and.b32 %r1408, %r1415, %r1410;    setp.ne.u32 p, %r1408, 0;
    vote.ballot.sync.b32 %r1408, p, 0xffffffff;
    @!p not.b32 %r1408, %r1408;
}

	// end inline asm
	and.b32  	%r1424, %r1408, %r1423;
	mov.b32 	%r1413, 64;
	// begin inline asm
	{
    .reg .pred p;
    and.b32 %r1411, %r1415, %r1413;    setp.ne.u32 p, %r1411, 0;
    vote.ballot.sync.b32 %r1411, p, 0xffffffff;
    @!p not.b32 %r1411, %r1411;
}

	// end inline asm
	and.b32  	%r1425, %r1411, %r1424;
	mov.b32 	%r1416, 128;
	// begin inline asm
	{
    .reg .pred p;
    and.b32 %r1414, %r1415, %r1416;    setp.ne.u32 p, %r1414, 0;
    vote.ballot.sync.b32 %r1414, p, 0xffffffff;
    @!p not.b32 %r1414, %r1414;
}

	// end inline asm
	and.b32  	%r1426, %r1414, %r1425;
	clz.b32 	%r1427, %r1426;
	sub.s32 	%r301, 31, %r1427;
	and.b32  	%r1428, %r878, %r1426;
	popc.b32 	%r302, %r1428;
	setp.ne.s32 	%p131, %r443, %r301;
	mov.b32 	%r2242, 0;
	@%p131 bra 	$L__BB8_207;
	shl.b32 	%r1433, %r1415, 2;
	add.s32 	%r1434, %r219, %r1433;
	atom.shared.add.u32 	%r2242, [%r1434], %r302;
$L__BB8_207:
	ld.param.u32 	%r2109, [_ZN3cub18CUB_300001_SM_10006detail10radix_sort29DeviceRadixSortOnesweepKernelINS1_5radix10policy_hubIiiyE10Policy1000ELNS0_9SortOrderE0EiiyiiNS1_21identity_decomposer_tEEEvPT5_SB_PT3_PKSC_PT1_PKSG_PT2_PKSK_T4_iiT6__param_9];
	shfl.sync.idx.b32	%r1460|%p132, %r2242, %r301, 31, -1;
	add.s32 	%r305, %r302, %r1460;
	shr.u32 	%r1461, %r2214, %r2109;
	and.b32  	%r1457, %r1461, %r221;
	mov.b32 	%r1437, 1;
	// begin inline asm
	{
    .reg .pred p;
    and.b32 %r1435, %r1457, %r1437;    setp.ne.u32 p, %r1435, 0;
    vote.ballot.sync.b32 %r1435, p, 0xffffffff;
    @!p not.b32 %r1435, %r1435;
}

	// end inline asm
	mov.b32 	%r1440, 2;
	// begin inline asm
	{
    .reg .pred p;
    and.b32 %r1438, %r1457, %r1440;    setp.ne.u32 p, %r1438, 0;
    vote.ballot.sync.b32 %r1438, p, 0xffffffff;
    @!p not.b32 %r1438, %r1438;
}

	// end inline asm
	and.b32  	%r1462, %r1438, %r1435;
	mov.b32 	%r1443, 4;
	// begin inline asm
	{
    .reg .pred p;
    and.b32 %r1441, %r1457, %r1443;    setp.ne.u32 p, %r1441, 0;
    vote.ballot.sync.b32 %r1441, p, 0xffffffff;
    @!p not.b32 %r1441, %r1441;
}

	// end inline asm
	and.b32  	%r1463, %r1441, %r1462;
	mov.b32 	%r1446, 8;
	// begin inline asm
	{
    .reg .pred p;
    and.b32 %r1444, %r1457, %r1446;    setp.ne.u32 p, %r1444, 0;
    vote.ballot.sync.b32 %r1444, p, 0xffffffff;
    @!p not.b32 %r1444, %r1444;
}

	// end inline asm
	and.b32  	%r1464, %r1444, %r1463;
	mov.b32 	%r1449, 16;
	// begin inline asm
	{
    .reg .pred p;
    and.b32 %r1447, %r1457, %r1449;    setp.ne.u32 p, %r1447, 0;
    vote.ballot.sync.b32 %r1447, p, 0xffffffff;
    @!p not.b32 %r1447, %r1447;
}

	// end inline asm
	and.b32  	%r1465, %r1447, %r1464;
	mov.b32 	%r1452, 32;
	// begin inline asm
	{
    .reg .pred p;
    and.b32 %r1450, %r1457, %r1452;    setp.ne.u32 p, %r1450, 0;
    vote.ballot.sync.b32 %r1450, p, 0xffffffff;
    @!p not.b32 %r1450, %r1450;
}

	// end inline asm
	and.b32  	%r1466, %r1450, %r1465;
	mov.b32 	%r1455, 64;
	// begin inline asm
	{
    .reg .pred p;
    and.b32 %r1453, %r1457, %r1455;    setp.ne.u32 p, %r1453, 0;
    vote.ballot.sync.b32 %r1453, p, 0xffffffff;
    @!p not.b32 %r1453, %r1453;
}

	// end inline asm
	and.b32  	%r1467, %r1453, %r1466;
	mov.b32 	%r1458, 128;
	// begin inline asm
	{
    .reg .pred p;
    and.b32 %r1456, %r1457, %r1458;    setp.ne.u32 p, %r1456, 0;
    vote.ballot.sync.b32 %r1456, p, 0xffffffff;
    @!p not.b32 %r1456, %r1456;
}

	// end inline asm
	and.b32  	%r1468, %r1456, %r1467;
	clz.b32 	%r1469, %r1468;
	sub.s32 	%r307, 31, %r1469;
	and.b32  	%r1470, %r878, %r1468;
	popc.b32 	%r308, %r1470;
	setp.ne.s32 	%p133, %r443, %r307;
	mov.b32 	%r2243, 0;
	@%p133 bra 	$L__BB8_209;
	shl.b32 	%r1475, %r1457, 2;
	add.s32 	%r1476, %r219, %r1475;
	atom.shared.add.u32 	%r2243, [%r1476], %r308;
$L__BB8_209:
	ld.param.u32 	%r2110, [_ZN3cub18CUB_300001_SM_10006detail10radix_sort29DeviceRadixSortOnesweepKernelINS1_5radix10policy_hubIiiyE10Policy1000ELNS0_9SortOrderE0EiiyiiNS1_21identity_decomposer_tEEEvPT5_SB_PT3_PKSC_PT1_PKSG_PT2_PKSK_T4_iiT6__param_9];
	shfl.sync.idx.b32	%r1502|%p134, %r2243, %r307, 31, -1;
	add.s32 	%r311, %r308, %r1502;
	shr.u32 	%r1503, %r2213, %r2110;
	and.b32  	%r1499, %r1503, %r221;
	mov.b32 	%r1479, 1;
	// begin inline asm
	{
    .reg .pred p;
    and.b32 %r1477, %r1499, %r1479;    setp.ne.u32 p, %r1477, 0;
    vote.ballot.sync.b32 %r1477, p, 0xffffffff;
    @!p not.b32 %r1477, %r1477;
}

	// end inline asm
	mov.b32 	%r1482, 2;
	// begin inline asm
	{
    .reg .pred p;
    and.b32 %r1480, %r1499, %r1482;    setp.ne.u32 p, %r1480, 0;
    vote.ballot.sync.b32 %r1480, p, 0xffffffff;
    @!p not.b32 %r1480, %r1480;
}

	// end inline asm
	and.b32  	%r1504, %r1480, %r1477;
	mov.b32 	%r1485, 4;
	// begin inline asm
	{
    .reg .pred p;
    and.b32 %r1483, %r1499, %r1485;    setp.ne.u32 p, %r1483, 0;
    vote.ballot.sync.b32 %r1483, p, 0xffffffff;
    @!p not.b32 %r1483, %r1483;
}

	// end inline asm
	and.b32  	%r1505, %r1483, %r1504;
	mov.b32 	%r1488, 8;
	// begin inline asm
	{
    .reg .pred p;
    and.b32 %r1486, %r1499, %r1488;    setp.ne.u32 p, %r1486, 0;
    vote.ballot.sync.b32 %r1486, p, 0xffffffff;
    @!p not.b32 %r1486, %r1486;
}

	// end inline asm
	and.b32  	%r1506, %r1486, %r1505;
	mov.b32 	%r1491, 16;
	// begin inline asm
	{
    .reg .pred p;
    and.b32 %r1489, %r1499, %r1491;    setp.ne.u32 p, %r1489, 0;
    vote.ballot.sync.b32 %r1489, p, 0xffffffff;
    @!p not.b32 %r1489, %r1489;
}

	// end inline asm
	and.b32  	%r1507, %r1489, %r1506;
	mov.b32 	%r1494, 32;
	// begin inline asm
	{
    .reg .pred p;
    and.b32 %r1492, %r1499, %r1494;    setp.ne.u32 p, %r1492, 0;
    vote.ballot.sync.b32 %r1492, p, 0xffffffff;
    @!p not.b32 %r1492, %r1492;
}

	// end inline asm
	and.b32  	%r1508, %r1492, %r1507;
	mov.b32 	%r1497, 64;
	// begin inline asm
	{
    .reg .pred p;
    and.b32 %r1495, %r1499, %r1497;    setp.ne.u32 p, %r1495, 0;
    vote.ballot.sync.b32 %r1495, p, 0xffffffff;
    @!p not.b32 %r1495, %r1495;
}

	// end inline asm
	and.b32  	%r1509, %r1495, %r1508;
	mov.b32 	%r1500, 128;
	// begin inline asm
	{
    .reg .pred p;
    and.b32 %r1498, %r1499, %r1500;    setp.ne.u32 p, %r1498, 0;
    vote.ballot.sync.b32 %r1498, p, 0xffffffff;
    @!p not.b32 %r1498, %r1498;
}

	// end inline asm
	and.b32  	%r1510, %r1498, %r1509;
	clz.b32 	%r1511, %r1510;
	sub.s32 	%r313, 31, %r1511;
	and.b32  	%r1512, %r878, %r1510;
	popc.b32 	%r314, %r1512;
	setp.ne.s32 	%p135, %r443, %r313;
	mov.b32 	%r2244, 0;
	@%p135 bra 	$L__BB8_211;
	shl.b32 	%r1517, %r1499, 2;
	add.s32 	%r1518, %r219, %r1517;
	atom.shared.add.u32 	%r2244, [%r1518], %r314;
$L__BB8_211:
	ld.param.u32 	%r2111, [_ZN3cub18CUB_300001_SM_10006detail10radix_sort29DeviceRadixSortOnesweepKernelINS1_5radix10policy_hubIiiyE10Policy1000ELNS0_9SortOrderE0EiiyiiNS1_21identity_decomposer_tEEEvPT5_SB_PT3_PKSC_PT1_PKSG_PT2_PKSK_T4_iiT6__param_9];
	shfl.sync.idx.b32	%r1544|%p136, %r2244, %r313, 31, -1;
	add.s32 	%r317, %r314, %r1544;
	shr.u32 	%r1545, %r2212, %r2111;
	and.b32  	%r1541, %r1545, %r221;
	mov.b32 	%r1521, 1;
	// begin inline asm
	{
    .reg .pred p;
    and.b32 %r1519, %r1541, %r1521;    setp.ne.u32 p, %r1519, 0;
    vote.ballot.sync.b32 %r1519, p, 0xffffffff;
    @!p not.b32 %r1519, %r1519;
}

	// end inline asm
	mov.b32 	%r1524, 2;
	// begin inline asm
	{
    .reg .pred p;
    and.b32 %r1522, %r1541, %r1524;    setp.ne.u32 p, %r1522, 0;
    vote.ballot.sync.b32 %r1522, p, 0xffffffff;
    @!p not.b32 %r1522, %r1522;
}

	// end inline asm
	and.b32  	%r1546, %r1522, %r1519;
	mov.b32 	%r1527, 4;
	// begin inline asm
	{
    .reg .pred p;
    and.b32 %r1525, %r1541, %r1527;    setp.ne.u32 p, %r1525, 0;
    vote.ballot.sync.b32 %r1525, p, 0xffffffff;
    @!p not.b32 %r1525, %r1525;
}

	// end inline asm
	and.b32  	%r1547, %r1525, %r1546;
	mov.b32 	%r1530, 8;
	// begin inline asm
	{
    .reg .pred p;
    and.b32 %r1528, %r1541, %r1530;    setp.ne.u32 p, %r1528, 0;
    vote.ballot.sync.b32 %r1528, p, 0xffffffff;
    @!p not.b32 %r1528, %r1528;
}

	// end inline asm
	and.b32  	%r1548, %r1528, %r1547;
	mov.b32 	%r1533, 16;
	// begin inline asm
	{
    .reg .pred p;
    and.b32 %r1531, %r1541, %r1533;    setp.ne.u32 p, %r1531, 0;
    vote.ballot.sync.b32 %r1531, p, 0xffffffff;
    @!p not.b32 %r1531, %r1531;
}

	// end inline asm
	and.b32  	%r1549, %r1531, %r1548;
	mov.b32 	%r1536, 32;
	// begin inline asm
	{
    .reg .pred p;
    and.b32 %r1534, %r1541, %r1536;    setp.ne.u32 p, %r1534, 0;
    vote.ballot.sync.b32 %r1534, p, 0xffffffff;
    @!p not.b32 %r1534, %r1534;
}

	// end inline asm
	and.b32  	%r1550, %r1534, %r1549;
	mov.b32 	%r1539, 64;
	// begin inline asm
	{
    .reg .pred p;
    and.b32 %r1537, %r1541, %r1539;    setp.ne.u32 p, %r1537, 0;
    vote.ballot.sync.b32 %r1537, p, 0xffffffff;
    @!p not.b32 %r1537, %r1537;
}

	// end inline asm
	and.b32  	%r1551, %r1537, %r1550;
	mov.b32 	%r1542, 128;
	// begin inline asm
	{
    .reg .pred p;
    and.b32 %r1540, %r1541, %r1542;    setp.ne.u32 p, %r1540, 0;
    vote.ballot.sync.b32 %r1540, p, 0xffffffff;
    @!p not.b32 %r1540, %r1540;
}

	// end inline asm
	and.b32  	%r1552, %r1540, %r1551;
	clz.b32 	%r1553, %r1552;
	sub.s32 	%r319, 31, %r1553;
	and.b32  	%r1554, %r878, %r1552;
	popc.b32 	%r320, %r1554;
	setp.ne.s32 	%p137, %r443, %r319;
	mov.b32 	%r2245, 0;
	@%p137 bra 	$L__BB8_213;
	shl.b32 	%r1559, %r1541, 2;
	add.s32 	%r1560, %r219, %r1559;
	atom.shared.add.u32 	%r2245, [%r1560], %r320;
$L__BB8_213:
	setp.gt.u32 	%p138, %r1, 255;
	shfl.sync.idx.b32	%r1561|%p139, %r2245, %r319, 31, -1;
	add.s32 	%r1562, %r320, %r1561;
	bar.sync 	0;
	shl.b32 	%r1563, %r227, 2;
	add.s32 	%r323, %r783, %r1563;
	st.shared.u32 	[%r323+-4], %r2228;
	shl.b32 	%r1565, %r233, 2;
	add.s32 	%r324, %r783, %r1565;
	st.shared.u32 	[%r324+-4], %r2227;
	shl.b32 	%r1566, %r239, 2;
	add.s32 	%r325, %r783, %r1566;
	st.shared.u32 	[%r325+-4], %r2226;
	shl.b32 	%r1567, %r245, 2;
	add.s32 	%r326, %r783, %r1567;
	st.shared.u32 	[%r326+-4], %r2225;
	shl.b32 	%r1568, %r251, 2;
	add.s32 	%r327, %r783, %r1568;
	st.shared.u32 	[%r327+-4], %r2224;
	shl.b32 	%r1569, %r257, 2;
	add.s32 	%r328, %r783, %r1569;
	st.shared.u32 	[%r328+-4], %r2223;
	shl.b32 	%r1570, %r263, 2;
	add.s32 	%r329, %r783, %r1570;
	st.shared.u32 	[%r329+-4], %r2222;
	shl.b32 	%r1571, %r269, 2;
	add.s32 	%r330, %r783, %r1571;
	st.shared.u32 	[%r330+-4], %r2221;
	shl.b32 	%r1572, %r275, 2;
	add.s32 	%r331, %r783, %r1572;
	st.shared.u32 	[%r331+-4], %r2220;
	shl.b32 	%r1573, %r281, 2;
	add.s32 	%r332, %r783, %r1573;
	st.shared.u32 	[%r332+-4], %r2219;
	shl.b32 	%r1574, %r287, 2;
	add.s32 	%r333, %r783, %r1574;
	st.shared.u32 	[%r333+-4], %r2218;
	shl.b32 	%r1575, %r293, 2;
	add.s32 	%r334, %r783, %r1575;
	st.shared.u32 	[%r334+-4], %r2217;
	shl.b32 	%r1576, %r299, 2;
	add.s32 	%r335, %r783, %r1576;
	st.shared.u32 	[%r335+-4], %r2216;
	shl.b32 	%r1577, %r305, 2;
	add.s32 	%r336, %r783, %r1577;
	st.shared.u32 	[%r336+-4], %r2215;
	shl.b32 	%r1578, %r311, 2;
	add.s32 	%r337, %r783, %r1578;
	st.shared.u32 	[%r337+-4], %r2214;
	shl.b32 	%r1579, %r317, 2;
	add.s32 	%r338, %r783, %r1579;
	st.shared.u32 	[%r338+-4], %r2213;
	shl.b32 	%r1580, %r1562, 2;
	add.s32 	%r339, %r783, %r1580;
	st.shared.u32 	[%r339+-4], %r2212;
	shl.b32 	%r1581, %r1, 3;
	add.s32 	%r1582, %r783, %r1581;
	add.s32 	%r340, %r1582, 26112;
	@%p138 bra 	$L__BB8_221;
	ld.param.u64 	%rd437, [_ZN3cub18CUB_300001_SM_10006detail10radix_sort29DeviceRadixSortOnesweepKernelINS1_5radix10policy_hubIiiyE10Policy1000ELNS0_9SortOrderE0EiiyiiNS1_21identity_decomposer_tEEEvPT5_SB_PT3_PKSC_PT1_PKSG_PT2_PKSK_T4_iiT6__param_3];
	cvta.to.global.u64 	%rd93, %rd437;
	shl.b64 	%rd94, %rd9, 3;
	add.s64 	%rd95, %rd93, %rd94;
	ld.global.u64 	%rd96, [%rd95];
	cvt.s64.s32 	%rd97, %r218;
	sub.s64 	%rd456, %rd96, %rd97;
	st.shared.u64 	[%r340], %rd456;
	setp.lt.s32 	%p140, %r3, 1;
	mov.u32 	%r2249, %r2174;
	@%p140 bra 	$L__BB8_220;
	mov.b32 	%r2247, -1;
	mov.u32 	%r2246, %r3;
	mov.u32 	%r2249, %r2174;
$L__BB8_216:
	ld.param.u64 	%rd430, [_ZN3cub18CUB_300001_SM_10006detail10radix_sort29DeviceRadixSortOnesweepKernelINS1_5radix10policy_hubIiiyE10Policy1000ELNS0_9SortOrderE0EiiyiiNS1_21identity_decomposer_tEEEvPT5_SB_PT3_PKSC_PT1_PKSG_PT2_PKSK_T4_iiT6__param_0];
	add.s32 	%r344, %r2246, -1;
	shl.b32 	%r1584, %r344, 8;
	add.s32 	%r1585, %r1584, %r1;
	cvta.to.global.u64 	%rd98, %rd430;
	mul.wide.s32 	%rd99, %r1585, 4;
	add.s64 	%rd19, %rd98, %rd99;
$L__BB8_217:
	membar.cta;
	ld.volatile.global.u32 	%r345, [%rd19];
	setp.eq.s32 	%p141, %r345, 0;
	@%p141 bra 	$L__BB8_217;
	and.b32  	%r1586, %r345, 1073741823;
	add.s32 	%r2249, %r1586, %r2249;
	setp.gt.s32 	%p142, %r345, -1;
	vote.sync.ballot.b32 	%r2247, %p142, %r2247;
	setp.gt.u32 	%p144, %r2246, 1;
	and.pred  	%p145, %p142, %p144;
	mov.u32 	%r2246, %r344;
	@%p145 bra 	$L__BB8_216;
	ld.shared.u64 	%rd456, [%r340];
$L__BB8_220:
	ld.param.u64 	%rd431, [_ZN3cub18CUB_300001_SM_10006detail10radix_sort29DeviceRadixSortOnesweepKernelINS1_5radix10policy_hubIiiyE10Policy1000ELNS0_9SortOrderE0EiiyiiNS1_21identity_decomposer_tEEEvPT5_SB_PT3_PKSC_PT1_PKSG_PT2_PKSK_T4_iiT6__param_0];
	or.b32  	%r1587, %r2249, -2147483648;
	cvta.to.global.u64 	%rd100, %rd431;
	shl.b32 	%r1588, %r3, 8;
	add.s32 	%r1589, %r1588, %r1;
	mul.wide.s32 	%rd101, %r1589, 4;
	add.s64 	%rd102, %rd100, %rd101;
	st.volatile.global.u32 	[%rd102], %r1587;
	sub.s32 	%r1590, %r2249, %r2174;
	cvt.s64.s32 	%rd103, %r1590;
	add.s64 	%rd104, %rd456, %rd103;
	st.shared.u64 	[%r340], %rd104;
$L__BB8_221:
	ld.param.u32 	%r2087, [_ZN3cub18CUB_300001_SM_10006detail10radix_sort29DeviceRadixSortOnesweepKernelINS1_5radix10policy_hubIiiyE10Policy1000ELNS0_9SortOrderE0EiiyiiNS1_21identity_decomposer_tEEEvPT5_SB_PT3_PKSC_PT1_PKSG_PT2_PKSK_T4_iiT6__param_8];
	ld.param.u64 	%rd434, [_ZN3cub18CUB_300001_SM_10006detail10radix_sort29DeviceRadixSortOnesweepKernelINS1_5radix10policy_hubIiiyE10Policy1000ELNS0_9SortOrderE0EiiyiiNS1_21identity_decomposer_tEEEvPT5_SB_PT3_PKSC_PT1_PKSG_PT2_PKSK_T4_iiT6__param_2];
	setp.gt.u32 	%p146, %r1, 255;
	mad.lo.s32 	%r349, %r3, 6528, 6528;
	setp.lt.s32 	%p147, %r349, %r2087;
	setp.eq.s64 	%p148, %rd434, 0;
	or.pred  	%p149, %p148, %p147;
	or.pred  	%p150, %p146, %p149;
	@%p150 bra 	$L__BB8_223;
	ld.param.u64 	%rd435, [_ZN3cub18CUB_300001_SM_10006detail10radix_sort29DeviceRadixSortOnesweepKernelINS1_5radix10policy_hubIiiyE10Policy1000ELNS0_9SortOrderE0EiiyiiNS1_21identity_decomposer_tEEEvPT5_SB_PT3_PKSC_PT1_PKSG_PT2_PKSK_T4_iiT6__param_2];
	ld.shared.u64 	%rd105, [%r340];
	cvt.s64.s32 	%rd106, %r2174;
	cvt.s64.s32 	%rd107, %r218;
	add.s64 	%rd108, %rd107, %rd106;
	add.s64 	%rd109, %rd108, %rd105;
	cvta.to.global.u64 	%rd110, %rd435;
	shl.b64 	%rd111, %rd9, 3;
	add.s64 	%rd112, %rd110, %rd111;
	st.global.u64 	[%rd112], %rd109;
$L__BB8_223:
	ld.param.u32 	%r2088, [_ZN3cub18CUB_300001_SM_10006detail10radix_sort29DeviceRadixSortOnesweepKernelINS1_5radix10policy_hubIiiyE10Policy1000ELNS0_9SortOrderE0EiiyiiNS1_21identity_decomposer_tEEEvPT5_SB_PT3_PKSC_PT1_PKSG_PT2_PKSK_T4_iiT6__param_8];
	ld.param.u64 	%rd438, [_ZN3cub18CUB_300001_SM_10006detail10radix_sort29DeviceRadixSortOnesweepKernelINS1_5radix10policy_hubIiiyE10Policy1000ELNS0_9SortOrderE0EiiyiiNS1_21identity_decomposer_tEEEvPT5_SB_PT3_PKSC_PT1_PKSG_PT2_PKSK_T4_iiT6__param_4];
	cvta.to.global.u64 	%rd22, %rd438;
	shl.b32 	%r1591, %r1, 2;
	add.s32 	%r350, %r783, %r1591;
	setp.gt.s32 	%p151, %r349, %r2088;
	bar.sync 	0;
	@%p151 bra 	$L__BB8_225;
	ld.param.u32 	%r2112, [_ZN3cub18CUB_300001_SM_10006detail10radix_sort29DeviceRadixSortOnesweepKernelINS1_5radix10policy_hubIiiyE10Policy1000ELNS0_9SortOrderE0EiiyiiNS1_21identity_decomposer_tEEEvPT5_SB_PT3_PKSC_PT1_PKSG_PT2_PKSK_T4_iiT6__param_9];
	ld.shared.u32 	%r1593, [%r350];
	shr.u32 	%r1594, %r1593, %r2112;
	and.b32  	%r1595, %r1594, %r221;
	shl.b32 	%r1596, %r1595, 3;
	add.s32 	%r1598, %r783, 26112;
	add.s32 	%r1599, %r1598, %r1596;
	ld.shared.u64 	%rd113, [%r1599];
	add.s64 	%rd114, %rd113, %rd9;
	xor.b32  	%r1600, %r1593, -2147483648;
	shl.b64 	%rd115, %rd114, 2;
	add.s64 	%rd116, %rd22, %rd115;
	st.global.u32 	[%rd116], %r1600;
	bar.warp.sync 	-1;
	ld.shared.u32 	%r1601, [%r350+1536];
	shr.u32 	%r1602, %r1601, %r2112;
	and.b32  	%r1603, %r1602, %r221;
	shl.b32 	%r1604, %r1603, 3;
	add.s32 	%r1605, %r1598, %r1604;
	ld.shared.u64 	%rd117, [%r1605];
	add.s64 	%rd118, %rd117, %rd9;
	xor.b32  	%r1606, %r1601, -2147483648;
	shl.b64 	%rd119, %rd118, 2;
	add.s64 	%rd120, %rd22, %rd119;
	st.global.u32 	[%rd120+1536], %r1606;
	bar.warp.sync 	-1;
	ld.shared.u32 	%r1607, [%r350+3072];
	shr.u32 	%r1608, %r1607, %r2112;
	and.b32  	%r1609, %r1608, %r221;
	shl.b32 	%r1610, %r1609, 3;
	add.s32 	%r1611, %r1598, %r1610;
	ld.shared.u64 	%rd121, [%r1611];
	add.s64 	%rd122, %rd121, %rd9;
	xor.b32  	%r1612, %r1607, -2147483648;
	shl.b64 	%rd123, %rd122, 2;
	add.s64 	%rd124, %rd22, %rd123;
	st.global.u32 	[%rd124+3072], %r1612;
	bar.warp.sync 	-1;
	ld.shared.u32 	%r1613, [%r350+4608];
	shr.u32 	%r1614, %r1613, %r2112;
	and.b32  	%r1615, %r1614, %r221;
	shl.b32 	%r1616, %r1615, 3;
	add.s32 	%r1617, %r1598, %r1616;
	ld.shared.u64 	%rd125, [%r1617];
	add.s64 	%rd126, %rd125, %rd9;
	xor.b32  	%r1618, %r1613, -2147483648;
	shl.b64 	%rd127, %rd126, 2;
	add.s64 	%rd128, %rd22, %rd127;
	st.global.u32 	[%rd128+4608], %r1618;
	bar.warp.sync 	-1;
	ld.shared.u32 	%r1619, [%r350+6144];
	shr.u32 	%r1620, %r1619, %r2112;
	and.b32  	%r1621, %r1620, %r221;
	shl.b32 	%r1622, %r1621, 3;
	add.s32 	%r1623, %r1598, %r1622;
	ld.shared.u64 	%rd129, [%r1623];
	add.s64 	%rd130, %rd129, %rd9;
	xor.b32  	%r1624, %r1619, -2147483648;
	shl.b64 	%rd131, %rd130, 2;
	add.s64 	%rd132, %rd22, %rd131;
	st.global.u32 	[%rd132+6144], %r1624;
	bar.warp.sync 	-1;
	ld.shared.u32 	%r1625, [%r350+7680];
	shr.u32 	%r1626, %r1625, %r2112;
	and.b32  	%r1627, %r1626, %r221;
	shl.b32 	%r1628, %r1627, 3;
	add.s32 	%r1629, %r1598, %r1628;
	ld.shared.u64 	%rd133, [%r1629];
	add.s64 	%rd134, %rd133, %rd9;
	xor.b32  	%r1630, %r1625, -2147483648;
	shl.b64 	%rd135, %rd134, 2;
	add.s64 	%rd136, %rd22, %rd135;
	st.global.u32 	[%rd136+7680], %r1630;
	bar.warp.sync 	-1;
	ld.shared.u32 	%r1631, [%r350+9216];
	shr.u32 	%r1632, %r1631, %r2112;
	and.b32  	%r1633, %r1632, %r221;
	shl.b32 	%r1634, %r1633, 3;
	add.s32 	%r1635, %r1598, %r1634;
	ld.shared.u64 	%rd137, [%r1635];
	add.s64 	%rd138, %rd137, %rd9;
	xor.b32  	%r1636, %r1631, -2147483648;
	shl.b64 	%rd139, %rd138, 2;
	add.s64 	%rd140, %rd22, %rd139;
	st.global.u32 	[%rd140+9216], %r1636;
	bar.warp.sync 	-1;
	ld.shared.u32 	%r1637, [%r350+10752];
	shr.u32 	%r1638, %r1637, %r2112;
	and.b32  	%r1639, %r1638, %r221;
	shl.b32 	%r1640, %r1639, 3;
	add.s32 	%r1641, %r1598, %r1640;
	ld.shared.u64 	%rd141, [%r1641];
	add.s64 	%rd142, %rd141, %rd9;
	xor.b32  	%r1642, %r1637, -2147483648;
	shl.b64 	%rd143, %rd142, 2;
	add.s64 	%rd144, %rd22, %rd143;
	st.global.u32 	[%rd144+10752], %r1642;
	bar.warp.sync 	-1;
	ld.shared.u32 	%r1643, [%r350+12288];
	shr.u32 	%r1644, %r1643, %r2112;
	and.b32  	%r1645, %r1644, %r221;
	shl.b32 	%r1646, %r1645, 3;
	add.s32 	%r1647, %r1598, %r1646;
	ld.shared.u64 	%rd145, [%r1647];
	add.s64 	%rd146, %rd145, %rd9;
	xor.b32  	%r1648, %r1643, -2147483648;
	shl.b64 	%rd147, %rd146, 2;
	add.s64 	%rd148, %rd22, %rd147;
	st.global.u32 	[%rd148+12288], %r1648;
	bar.warp.sync 	-1;
	ld.shared.u32 	%r1649, [%r350+13824];
	shr.u32 	%r1650, %r1649, %r2112;
	and.b32  	%r1651, %r1650, %r221;
	shl.b32 	%r1652, %r1651, 3;
	add.s32 	%r1653, %r1598, %r1652;
	ld.shared.u64 	%rd149, [%r1653];
	add.s64 	%rd150, %rd149, %rd9;
	xor.b32  	%r1654, %r1649, -2147483648;
	shl.b64 	%rd151, %rd150, 2;
	add.s64 	%rd152, %rd22, %rd151;
	st.global.u32 	[%rd152+13824], %r1654;
	bar.warp.sync 	-1;
	ld.shared.u32 	%r1655, [%r350+15360];
	shr.u32 	%r1656, %r1655, %r2112;
	and.b32  	%r1657, %r1656, %r221;
	shl.b32 	%r1658, %r1657, 3;
	add.s32 	%r1659, %r1598, %r1658;
	ld.shared.u64 	%rd153, [%r1659];
	add.s64 	%rd154, %rd153, %rd9;
	xor.b32  	%r1660, %r1655, -2147483648;
	shl.b64 	%rd155, %rd154, 2;
	add.s64 	%rd156, %rd22, %rd155;
	st.global.u32 	[%rd156+15360], %r1660;
	bar.warp.sync 	-1;
	ld.shared.u32 	%r1661, [%r350+16896];
	shr.u32 	%r1662, %r1661, %r2112;
	and.b32  	%r1663, %r1662, %r221;
	shl.b32 	%r1664, %r1663, 3;
	add.s32 	%r1665, %r1598, %r1664;
	ld.shared.u64 	%rd157, [%r1665];
	add.s64 	%rd158, %rd157, %rd9;
	xor.b32  	%r1666, %r1661, -2147483648;
	shl.b64 	%rd159, %rd158, 2;
	add.s64 	%rd160, %rd22, %rd159;
	st.global.u32 	[%rd160+16896], %r1666;
	bar.warp.sync 	-1;
	ld.shared.u32 	%r1667, [%r350+18432];
	shr.u32 	%r1668, %r1667, %r2112;
	and.b32  	%r1669, %r1668, %r221;
	shl.b32 	%r1670, %r1669, 3;
	add.s32 	%r1671, %r1598, %r1670;
	ld.shared.u64 	%rd161, [%r1671];
	add.s64 	%rd162, %rd161, %rd9;
	xor.b32  	%r1672, %r1667, -2147483648;
	shl.b64 	%rd163, %rd162, 2;
	add.s64 	%rd164, %rd22, %rd163;
	st.global.u32 	[%rd164+18432], %r1672;
	bar.warp.sync 	-1;
	ld.shared.u32 	%r1673, [%r350+19968];
	shr.u32 	%r1674, %r1673, %r2112;
	and.b32  	%r1675, %r1674, %r221;
	shl.b32 	%r1676, %r1675, 3;
	add.s32 	%r1677, %r1598, %r1676;
	ld.shared.u64 	%rd165, [%r1677];
	add.s64 	%rd166, %rd165, %rd9;
	xor.b32  	%r1678, %r1673, -2147483648;
	shl.b64 	%rd167, %rd166, 2;
	add.s64 	%rd168, %rd22, %rd167;
	st.global.u32 	[%rd168+19968], %r1678;
	bar.warp.sync 	-1;
	ld.shared.u32 	%r1679, [%r350+21504];
	shr.u32 	%r1680, %r1679, %r2112;
	and.b32  	%r1681, %r1680, %r221;
	shl.b32 	%r1682, %r1681, 3;
	add.s32 	%r1683, %r1598, %r1682;
	ld.shared.u64 	%rd169, [%r1683];
	add.s64 	%rd170, %rd169, %rd9;
	xor.b32  	%r1684, %r1679, -2147483648;
	shl.b64 	%rd171, %rd170, 2;
	add.s64 	%rd172, %rd22, %rd171;
	st.global.u32 	[%rd172+21504], %r1684;
	bar.warp.sync 	-1;
	ld.shared.u32 	%r1685, [%r350+23040];
	shr.u32 	%r1686, %r1685, %r2112;
	and.b32  	%r1687, %r1686, %r221;
	shl.b32 	%r1688, %r1687, 3;
	add.s32 	%r1689, %r1598, %r1688;
	ld.shared.u64 	%rd173, [%r1689];
	add.s64 	%rd174, %rd173, %rd9;
	xor.b32  	%r1690, %r1685, -2147483648;
	shl.b64 	%rd175, %rd174, 2;
	add.s64 	%rd176, %rd22, %rd175;
	st.global.u32 	[%rd176+23040], %r1690;
	bar.warp.sync 	-1;
	ld.shared.u32 	%r1691, [%r350+24576];
	shr.u32 	%r1692, %r1691, %r2112;
	and.b32  	%r1693, %r1692, %r221;
	shl.b32 	%r1694, %r1693, 3;
	add.s32 	%r1695, %r1598, %r1694;
	ld.shared.u64 	%rd177, [%r1695];
	add.s64 	%rd178, %rd177, %rd9;
	xor.b32  	%r1696, %r1691, -2147483648;
	shl.b64 	%rd179, %rd178, 2;
	add.s64 	%rd180, %rd22, %rd179;
	st.global.u32 	[%rd180+24576], %r1696;
	bar.warp.sync 	-1;
	bra.uni 	$L__BB8_260;
$L__BB8_225:
	ld.param.u32 	%r2089, [_ZN3cub18CUB_300001_SM_10006detail10radix_sort29DeviceRadixSortOnesweepKernelINS1_5radix10policy_hubIiiyE10Policy1000ELNS0_9SortOrderE0EiiyiiNS1_21identity_decomposer_tEEEvPT5_SB_PT3_PKSC_PT1_PKSG_PT2_PKSK_T4_iiT6__param_8];
	mad.lo.s32 	%r351, %r3, -6528, %r2089;
	setp.ge.s32 	%p152, %r1, %r351;
	@%p152 bra 	$L__BB8_227;
	ld.param.u32 	%r2113, [_ZN3cub18CUB_300001_SM_10006detail10radix_sort29DeviceRadixSortOnesweepKernelINS1_5radix10policy_hubIiiyE10Policy1000ELNS0_9SortOrderE0EiiyiiNS1_21identity_decomposer_tEEEvPT5_SB_PT3_PKSC_PT1_PKSG_PT2_PKSK_T4_iiT6__param_9];
	ld.shared.u32 	%r1697, [%r350];
	shr.u32 	%r1698, %r1697, %r2113;
	and.b32  	%r1699, %r1698, %r221;
	shl.b32 	%r1700, %r1699, 3;
	add.s32 	%r1702, %r783, %r1700;
	ld.shared.u64 	%rd181, [%r1702+26112];
	xor.b32  	%r1703, %r1697, -2147483648;
	add.s64 	%rd182, %rd181, %rd9;
	shl.b64 	%rd183, %rd182, 2;
	add.s64 	%rd184, %rd22, %rd183;
	st.global.u32 	[%rd184], %r1703;
$L__BB8_227:
	bar.warp.sync 	-1;
	add.s32 	%r1704, %r1, 384;
	setp.ge.s32 	%p153, %r1704, %r351;
	@%p153 bra 	$L__BB8_229;
	ld.param.u32 	%r2114, [_ZN3cub18CUB_300001_SM_10006detail10radix_sort29DeviceRadixSortOnesweepKernelINS1_5radix10policy_hubIiiyE10Policy1000ELNS0_9SortOrderE0EiiyiiNS1_21identity_decomposer_tEEEvPT5_SB_PT3_PKSC_PT1_PKSG_PT2_PKSK_T4_iiT6__param_9];
	ld.shared.u32 	%r1705, [%r350+1536];
	shr.u32 	%r1706, %r1705, %r2114;
	and.b32  	%r1707, %r1706, %r221;
	shl.b32 	%r1708, %r1707, 3;
	add.s32 	%r1710, %r783, %r1708;
	ld.shared.u64 	%rd185, [%r1710+26112];
	xor.b32  	%r1711, %r1705, -2147483648;
	add.s64 	%rd186, %rd185, %rd9;
	shl.b64 	%rd187, %rd186, 2;
	add.s64 	%rd188, %rd22, %rd187;
	st.global.u32 	[%rd188+1536], %r1711;
$L__BB8_229:
	bar.warp.sync 	-1;
	add.s32 	%r1712, %r1, 768;
	setp.ge.s32 	%p154, %r1712, %r351;
	@%p154 bra 	$L__BB8_231;
	ld.param.u32 	%r2115, [_ZN3cub18CUB_300001_SM_10006detail10radix_sort29DeviceRadixSortOnesweepKernelINS1_5radix10policy_hubIiiyE10Policy1000ELNS0_9SortOrderE0EiiyiiNS1_21identity_decomposer_tEEEvPT5_SB_PT3_PKSC_PT1_PKSG_PT2_PKSK_T4_iiT6__param_9];
	ld.shared.u32 	%r1713, [%r350+3072];
	shr.u32 	%r1714, %r1713, %r2115;
	and.b32  	%r1715, %r1714, %r221;
	shl.b32 	%r1716, %r1715, 3;
	add.s32 	%r1718, %r783, %r1716;
	ld.shared.u64 	%rd189, [%r1718+26112];
	xor.b32  	%r1719, %r1713, -2147483648;
	add.s64 	%rd190, %rd189, %rd9;
	shl.b64 	%rd191, %rd190, 2;
	add.s64 	%rd192, %rd22, %rd191;
	st.global.u32 	[%rd192+3072], %r1719;
$L__BB8_231:
	bar.warp.sync 	-1;
	add.s32 	%r1720, %r1, 1152;
	setp.ge.s32 	%p155, %r1720, %r351;
	@%p155 bra 	$L__BB8_233;
	ld.param.u32 	%r2116, [_ZN3cub18CUB_300001_SM_10006detail10radix_sort29DeviceRadixSortOnesweepKernelINS1_5radix10policy_hubIiiyE10Policy1000ELNS0_9SortOrderE0EiiyiiNS1_21identity_decomposer_tEEEvPT5_SB_PT3_PKSC_PT1_PKSG_PT2_PKSK_T4_iiT6__param_9];
	ld.shared.u32 	%r1721, [%r350+4608];
	shr.u32 	%r1722, %r1721, %r2116;
	and.b32  	%r1723, %r1722, %r221;
	shl.b32 	%r1724, %r1723, 3;
	add.s32 	%r1726, %r783, %r1724;
	ld.shared.u64 	%rd193, [%r1726+26112];
	xor.b32  	%r1727, %r1721, -2147483648;
	add.s64 	%rd194, %rd193, %rd9;
	shl.b64 	%rd195, %rd194, 2;
	add.s64 	%rd196, %rd22, %rd195;
	st.global.u32 	[%rd196+4608], %r1727;
$L__BB8_233:
	bar.warp.sync 	-1;
	add.s32 	%r1728, %r1, 1536;
	setp.ge.s32 	%p156, %r1728, %r351;
	@%p156 bra 	$L__BB8_235;
	ld.param.u32 	%r2117, [_ZN3cub18CUB_300001_SM_10006detail10radix_sort29DeviceRadixSortOnesweepKernelINS1_5radix10policy_hubIiiyE10Policy1000ELNS0_9SortOrderE0EiiyiiNS1_21identity_decomposer_tEEEvPT5_SB_PT3_PKSC_PT1_PKSG_PT2_PKSK_T4_iiT6__param_9];
	ld.shared.u32 	%r1729, [%r350+6144];
	shr.u32 	%r1730, %r1729, %r2117;
	and.b32  	%r1731, %r1730, %r221;
	shl.b32 	%r1732, %r1731, 3;
	add.s32 	%r1734, %r783, %r1732;
	ld.shared.u64 	%rd197, [%r1734+26112];
	xor.b32  	%r1735, %r1729, -2147483648;
	add.s64 	%rd198, %rd197, %rd9;
	shl.b64 	%rd199, %rd198, 2;
	add.s64 	%rd200, %rd22, %rd199;
	st.global.u32 	[%rd200+6144], %r1735;
$L__BB8_235:
	bar.warp.sync 	-1;
	add.s32 	%r1736, %r1, 1920;
	setp.ge.s32 	%p157, %r1736, %r351;
	@%p157 bra 	$L__BB8_237;
	ld.param.u32 	%r2118, [_ZN3cub18CUB_300001_SM_10006detail10radix_sort29DeviceRadixSortOnesweepKernelINS1_5radix10policy_hubIiiyE10Policy1000ELNS0_9SortOrderE0EiiyiiNS1_21identity_decomposer_tEEEvPT5_SB_PT3_PKSC_PT1_PKSG_PT2_PKSK_T4_iiT6__param_9];
	ld.shared.u32 	%r1737, [%r350+7680];
	shr.u32 	%r1738, %r1737, %r2118;
	and.b32  	%r1739, %r1738, %r221;
	shl.b32 	%r1740, %r1739, 3;
	add.s32 	%r1742, %r783, %r1740;
	ld.shared.u64 	%rd201, [%r1742+26112];
	xor.b32  	%r1743, %r1737, -2147483648;
	add.s64 	%rd202, %rd201, %rd9;
	shl.b64 	%rd203, %rd202, 2;
	add.s64 	%rd204, %rd22, %rd203;
	st.global.u32 	[%rd204+7680], %r1743;
$L__BB8_237:
	bar.warp.sync 	-1;
	add.s32 	%r1744, %r1, 2304;
	setp.ge.s32 	%p158, %r1744, %r351;
	@%p158 bra 	$L__BB8_239;
	ld.param.u32 	%r2119, [_ZN3cub18CUB_300001_SM_10006detail10radix_sort29DeviceRadixSortOnesweepKernelINS1_5radix10policy_hubIiiyE10Policy1000ELNS0_9SortOrderE0EiiyiiNS1_21identity_decomposer_tEEEvPT5_SB_PT3_PKSC_PT1_PKSG_PT2_PKSK_T4_iiT6__param_9];
	ld.shared.u32 	%r1745, [%r350+9216];
	shr.u32 	%r1746, %r1745, %r2119;
	and.b32  	%r1747, %r1746, %r221;
	shl.b32 	%r1748, %r1747, 3;
	add.s32 	%r1750, %r783, %r1748;
	ld.shared.u64 	%rd205, [%r1750+26112];
	xor.b32  	%r1751, %r1745, -2147483648;
	add.s64 	%rd206, %rd205, %rd9;
	shl.b64 	%rd207, %rd206, 2;
	add.s64 	%rd208, %rd22, %rd207;
	st.global.u32 	[%rd208+9216], %r1751;
$L__BB8_239:
	bar.warp.sync 	-1;
	add.s32 	%r1752, %r1, 2688;
	setp.ge.s32 	%p159, %r1752, %r351;
	@%p159 bra 	$L__BB8_241;
	ld.param.u32 	%r2120, [_ZN3cub18CUB_300001_SM_10006detail10radix_sort29DeviceRadixSortOnesweepKernelINS1_5radix10policy_hubIiiyE10Policy1000ELNS0_9SortOrderE0EiiyiiNS1_21identity_decomposer_tEEEvPT5_SB_PT3_PKSC_PT1_PKSG_PT2_PKSK_T4_iiT6__param_9];
	ld.shared.u32 	%r1753, [%r350+10752];
	shr.u32 	%r1754, %r1753, %r2120;
	and.b32  	%r1755, %r1754, %r221;
	shl.b32 	%r1756, %r1755, 3;
	add.s32 	%r1758, %r783, %r1756;
	ld.shared.u64 	%rd209, [%r1758+26112];
	xor.b32  	%r1759, %r1753, -2147483648;
	add.s64 	%rd210, %rd209, %rd9;
	shl.b64 	%rd211, %rd210, 2;
	add.s64 	%rd212, %rd22, %rd211;
	st.global.u32 	[%rd212+10752], %r1759;
$L__BB8_241:
	bar.warp.sync 	-1;
	or.b32  	%r1760, %r1, 3072;
	setp.ge.s32 	%p160, %r1760, %r351;
	@%p160 bra 	$L__BB8_243;
	ld.param.u32 	%r2121, [_ZN3cub18CUB_300001_SM_10006detail10radix_sort29DeviceRadixSortOnesweepKernelINS1_5radix10policy_hubIiiyE10Policy1000ELNS0_9SortOrderE0EiiyiiNS1_21identity_decomposer_tEEEvPT5_SB_PT3_PKSC_PT1_PKSG_PT2_PKSK_T4_iiT6__param_9];
	ld.shared.u32 	%r1761, [%r350+12288];
	shr.u32 	%r1762, %r1761, %r2121;
	and.b32  	%r1763, %r1762, %r221;
	shl.b32 	%r1764, %r1763, 3;
	add.s32 	%r1766, %r783, %r1764;
	ld.shared.u64 	%rd213, [%r1766+26112];
	xor.b32  	%r1767, %r1761, -2147483648;
	add.s64 	%rd214, %rd213, %rd9;
	shl.b64 	%rd215, %rd214, 2;
	add.s64 	%rd216, %rd22, %rd215;
	st.global.u32 	[%rd216+12288], %r1767;
$L__BB8_243:
	bar.warp.sync 	-1;
	add.s32 	%r1768, %r1, 3456;
	setp.ge.s32 	%p161, %r1768, %r351;
	@%p161 bra 	$L__BB8_245;
	ld.param.u32 	%r2122, [_ZN3cub18CUB_300001_SM_10006detail10radix_sort29DeviceRadixSortOnesweepKernelINS1_5radix10policy_hubIiiyE10Policy1000ELNS0_9SortOrderE0EiiyiiNS1_21identity_decomposer_tEEEvPT5_SB_PT3_PKSC_PT1_PKSG_PT2_PKSK_T4_iiT6__param_9];
	ld.shared.u32 	%r1769, [%r350+13824];
	shr.u32 	%r1770, %r1769, %r2122;
	and.b32  	%r1771, %r1770, %r221;
	shl.b32 	%r1772, %r1771, 3;
	add.s32 	%r1774, %r783, %r1772;
	ld.shared.u64 	%rd217, [%r1774+26112];
	xor.b32  	%r1775, %r1769, -2147483648;
	add.s64 	%rd218, %rd217, %rd9;
	shl.b64 	%rd219, %rd218, 2;
	add.s64 	%rd220, %rd22, %rd219;
	st.global.u32 	[%rd220+13824], %r1775;
$L__BB8_245:
	bar.warp.sync 	-1;
	add.s32 	%r1776, %r1, 3840;
	setp.ge.s32 	%p162, %r1776, %r351;
	@%p162 bra 	$L__BB8_247;
	ld.param.u32 	%r2123, [_ZN3cub18CUB_300001_SM_10006detail10radix_sort29DeviceRadixSortOnesweepKernelINS1_5radix10policy_hubIiiyE10Policy1000ELNS0_9SortOrderE0EiiyiiNS1_21identity_decomposer_tEEEvPT5_SB_PT3_PKSC_PT1_PKSG_PT2_PKSK_T4_iiT6__param_9];
	ld.shared.u32 	%r1777, [%r350+15360];
	shr.u32 	%r1778, %r1777, %r2123;
	and.b32  	%r1779, %r1778, %r221;
	shl.b32 	%r1780, %r1779, 3;
	add.s32 	%r1782, %r783, %r1780;
	ld.shared.u64 	%rd221, [%r1782+26112];
	xor.b32  	%r1783, %r1777, -2147483648;
	add.s64 	%rd222, %rd221, %rd9;
	shl.b64 	%rd223, %rd222, 2;
	add.s64 	%rd224, %rd22, %rd223;
	st.global.u32 	[%rd224+15360], %r1783;
$L__BB8_247:
	bar.warp.sync 	-1;
	add.s32 	%r1784, %r1, 4224;
	setp.ge.s32 	%p163, %r1784, %r351;
	@%p163 bra 	$L__BB8_249;
	ld.param.u32 	%r2124, [_ZN3cub18CUB_300001_SM_10006detail10radix_sort29DeviceRadixSortOnesweepKernelINS1_5radix10policy_hubIiiyE10Policy1000ELNS0_9SortOrderE0EiiyiiNS1_21identity_decomposer_tEEEvPT5_SB_PT3_PKSC_PT1_PKSG_PT2_PKSK_T4_iiT6__param_9];
	ld.shared.u32 	%r1785, [%r350+16896];
	shr.u32 	%r1786, %r1785, %r2124;
	and.b32  	%r1787, %r1786, %r221;
	shl.b32 	%r1788, %r1787, 3;
	add.s32 	%r1790, %r783, %r1788;
	ld.shared.u64 	%rd225, [%r1790+26112];
	xor.b32  	%r1791, %r1785, -2147483648;
	add.s64 	%rd226, %rd225, %rd9;
	shl.b64 	%rd227, %rd226, 2;
	add.s64 	%rd228, %rd22, %rd227;
	st.global.u32 	[%rd228+16896], %r1791;
$L__BB8_249:
	bar.warp.sync 	-1;
	add.s32 	%r1792, %r1, 4608;
	setp.ge.s32 	%p164, %r1792, %r351;
	@%p164 bra 	$L__BB8_251;
	ld.param.u32 	%r2125, [_ZN3cub18CUB_300001_SM_10006detail10radix_sort29DeviceRadixSortOnesweepKernelINS1_5radix10policy_hubIiiyE10Policy1000ELNS0_9SortOrderE0EiiyiiNS1_21identity_decomposer_tEEEvPT5_SB_PT3_PKSC_PT1_PKSG_PT2_PKSK_T4_iiT6__param_9];
	ld.shared.u32 	%r1793, [%r350+18432];
	shr.u32 	%r1794, %r1793, %r2125;
	and.b32  	%r1795, %r1794, %r221;
	shl.b32 	%r1796, %r1795, 3;
	add.s32 	%r1798, %r783, %r1796;
	ld.shared.u64 	%rd229, [%r1798+26112];
	xor.b32  	%r1799, %r1793, -2147483648;
	add.s64 	%rd230, %rd229, %rd9;
	shl.b64 	%rd231, %rd230, 2;
	add.s64 	%rd232, %rd22, %rd231;
	st.global.u32 	[%rd232+18432], %r1799;
$L__BB8_251:
	bar.warp.sync 	-1;
	add.s32 	%r1800, %r1, 4992;
	setp.ge.s32 	%p165, %r1800, %r351;
	@%p165 bra 	$L__BB8_253;
	ld.param.u32 	%r2126, [_ZN3cub18CUB_300001_SM_10006detail10radix_sort29DeviceRadixSortOnesweepKernelINS1_5radix10policy_hubIiiyE10Policy1000ELNS0_9SortOrderE0EiiyiiNS1_21identity_decomposer_tEEEvPT5_SB_PT3_PKSC_PT1_PKSG_PT2_PKSK_T4_iiT6__param_9];
	ld.shared.u32 	%r1801, [%r350+19968];
	shr.u32 	%r1802, %r1801, %r2126;
	and.b32  	%r1803, %r1802, %r221;
	shl.b32 	%r1804, %r1803, 3;
	add.s32 	%r1806, %r783, %r1804;
	ld.shared.u64 	%rd233, [%r1806+26112];
	xor.b32  	%r1807, %r1801, -2147483648;
	add.s64 	%rd234, %rd233, %rd9;
	shl.b64 	%rd235, %rd234, 2;
	add.s64 	%rd236, %rd22, %rd235;
	st.global.u32 	[%rd236+19968], %r1807;
$L__BB8_253:
	bar.warp.sync 	-1;
	add.s32 	%r1808, %r1, 5376;
	setp.ge.s32 	%p166, %r1808, %r351;
	@%p166 bra 	$L__BB8_255;
	ld.param.u32 	%r2127, [_ZN3cub18CUB_300001_SM_10006detail10radix_sort29DeviceRadixSortOnesweepKernelINS1_5radix10policy_hubIiiyE10Policy1000ELNS0_9SortOrderE0EiiyiiNS1_21identity_decomposer_tEEEvPT5_SB_PT3_PKSC_PT1_PKSG_PT2_PKSK_T4_iiT6__param_9];
	ld.shared.u32 	%r1809, [%r350+21504];
	shr.u32 	%r1810, %r1809, %r2127;
	and.b32  	%r1811, %r1810, %r221;
	shl.b32 	%r1812, %r1811, 3;
	add.s32 	%r1814, %r783, %r1812;
	ld.shared.u64 	%rd237, [%r1814+26112];
	xor.b32  	%r1815, %r1809, -2147483648;
	add.s64 	%rd238, %rd237, %rd9;
	shl.b64 	%rd239, %rd238, 2;
	add.s64 	%rd240, %rd22, %rd239;
	st.global.u32 	[%rd240+21504], %r1815;
$L__BB8_255:
	bar.warp.sync 	-1;
	add.s32 	%r1816, %r1, 5760;
	setp.ge.s32 	%p167, %r1816, %r351;
	@%p167 bra 	$L__BB8_257;
	ld.param.u32 	%r2128, [_ZN3cub18CUB_300001_SM_10006detail10radix_sort29DeviceRadixSortOnesweepKernelINS1_5radix10policy_hubIiiyE10Policy1000ELNS0_9SortOrderE0EiiyiiNS1_21identity_decomposer_tEEEvPT5_SB_PT3_PKSC_PT1_PKSG_PT2_PKSK_T4_iiT6__param_9];
	ld.shared.u32 	%r1817, [%r350+23040];
	shr.u32 	%r1818, %r1817, %r2128;
	and.b32  	%r1819, %r1818, %r221;
	shl.b32 	%r1820, %r1819, 3;
	add.s32 	%r1822, %r783, %r1820;
	ld.shared.u64 	%rd241, [%r1822+26112];
	xor.b32  	%r1823, %r1817, -2147483648;
	add.s64 	%rd242, %rd241, %rd9;
	shl.b64 	%rd243, %rd242, 2;
	add.s64 	%rd244, %rd22, %rd243;
	st.global.u32 	[%rd244+23040], %r1823;
$L__BB8_257:
	bar.warp.sync 	-1;
	or.b32  	%r1824, %r1, 6144;
	setp.ge.s32 	%p168, %r1824, %r351;
	@%p168 bra 	$L__BB8_259;
	ld.param.u32 	%r2129, [_ZN3cub18CUB_300001_SM_10006detail10radix_sort29DeviceRadixSortOnesweepKernelINS1_5radix10policy_hubIiiyE10Policy1000ELNS0_9SortOrderE0EiiyiiNS1_21identity_decomposer_tEEEvPT5_SB_PT3_PKSC_PT1_PKSG_PT2_PKSK_T4_iiT6__param_9];
	ld.shared.u32 	%r1825, [%r350+24576];
	shr.u32 	%r1826, %r1825, %r2129;
	and.b32  	%r1827, %r1826, %r221;
	shl.b32 	%r1828, %r1827, 3;
	add.s32 	%r1830, %r783, %r1828;
	ld.shared.u64 	%rd245, [%r1830+26112];
	xor.b32  	%r1831, %r1825, -2147483648;
	add.s64 	%rd246, %rd245, %rd9;
	shl.b64 	%rd247, %rd246, 2;
	add.s64 	%rd248, %rd22, %rd247;
	st.global.u32 	[%rd248+24576], %r1831;
$L__BB8_259:
	bar.warp.sync 	-1;
$L__BB8_260:
	ld.param.u32 	%r2130, [_ZN3cub18CUB_300001_SM_10006detail10radix_sort29DeviceRadixSortOnesweepKernelINS1_5radix10policy_hubIiiyE10Policy1000ELNS0_9SortOrderE0EiiyiiNS1_21identity_decomposer_tEEEvPT5_SB_PT3_PKSC_PT1_PKSG_PT2_PKSK_T4_iiT6__param_9];
	ld.param.u32 	%r2090, [_ZN3cub18CUB_300001_SM_10006detail10radix_sort29DeviceRadixSortOnesweepKernelINS1_5radix10policy_hubIiiyE10Policy1000ELNS0_9SortOrderE0EiiyiiNS1_21identity_decomposer_tEEEvPT5_SB_PT3_PKSC_PT1_PKSG_PT2_PKSK_T4_iiT6__param_8];
	setp.gt.s32 	%p169, %r349, %r2090;
	ld.shared.u32 	%r1832, [%r350];
	shr.u32 	%r1833, %r1832, %r2130;
	and.b32  	%r352, %r1833, %r221;
	ld.shared.u32 	%r1834, [%r350+1536];
	shr.u32 	%r1835, %r1834, %r2130;
	and.b32  	%r353, %r1835, %r221;
	ld.shared.u32 	%r1836, [%r350+3072];
	shr.u32 	%r1837, %r1836, %r2130;
	and.b32  	%r354, %r1837, %r221;
	ld.shared.u32 	%r1838, [%r350+4608];
	shr.u32 	%r1839, %r1838, %r2130;
	and.b32  	%r355, %r1839, %r221;
	ld.shared.u32 	%r1840, [%r350+6144];
	shr.u32 	%r1841, %r1840, %r2130;
	and.b32  	%r356, %r1841, %r221;
	ld.shared.u32 	%r1842, [%r350+7680];
	shr.u32 	%r1843, %r1842, %r2130;
	and.b32  	%r357, %r1843, %r221;
	ld.shared.u32 	%r1844, [%r350+9216];
	shr.u32 	%r1845, %r1844, %r2130;
	and.b32  	%r358, %r1845, %r221;
	ld.shared.u32 	%r1846, [%r350+10752];
	shr.u32 	%r1847, %r1846, %r2130;
	and.b32  	%r359, %r1847, %r221;
	ld.shared.u32 	%r1848, [%r350+12288];
	shr.u32 	%r1849, %r1848, %r2130;
	and.b32  	%r360, %r1849, %r221;
	ld.shared.u32 	%r1850, [%r350+13824];
	shr.u32 	%r1851, %r1850, %r2130;
	and.b32  	%r361, %r1851, %r221;
	ld.shared.u32 	%r1852, [%r350+15360];
	shr.u32 	%r1853, %r1852, %r2130;
	and.b32  	%r362, %r1853, %r221;
	ld.shared.u32 	%r1854, [%r350+16896];
	shr.u32 	%r1855, %r1854, %r2130;
	and.b32  	%r363, %r1855, %r221;
	ld.shared.u32 	%r1856, [%r350+18432];
	shr.u32 	%r1857, %r1856, %r2130;
	and.b32  	%r364, %r1857, %r221;
	ld.shared.u32 	%r1858, [%r350+19968];
	shr.u32 	%r1859, %r1858, %r2130;
	and.b32  	%r365, %r1859, %r221;
	ld.shared.u32 	%r1860, [%r350+21504];
	shr.u32 	%r1861, %r1860, %r2130;
	and.b32  	%r366, %r1861, %r221;
	ld.shared.u32 	%r1862, [%r350+23040];
	shr.u32 	%r1863, %r1862, %r2130;
	and.b32  	%r367, %r1863, %r221;
	ld.shared.u32 	%r1864, [%r350+24576];
	shr.u32 	%r1865, %r1864, %r2130;
	and.b32  	%r368, %r1865, %r221;
	@%p169 bra 	$L__BB8_262;
	ld.param.u64 	%rd443, [_ZN3cub18CUB_300001_SM_10006detail10radix_sort29DeviceRadixSortOnesweepKernelINS1_5radix10policy_hubIiiyE10Policy1000ELNS0_9SortOrderE0EiiyiiNS1_21identity_decomposer_tEEEvPT5_SB_PT3_PKSC_PT1_PKSG_PT2_PKSK_T4_iiT6__param_7];
	cvta.to.global.u64 	%rd249, %rd443;
	and.b32  	%r1869, %r1, 31;
	or.b32  	%r1870, %r647, %r1869;
	cvt.u64.u32 	%rd250, %r1870;
	mul.lo.s32 	%r1871, %r3, 6528;
	cvt.s64.s32 	%rd251, %r1871;
	add.s64 	%rd252, %rd250, %rd251;
	shl.b64 	%rd253, %rd252, 2;
	add.s64 	%rd254, %rd249, %rd253;
	ld.global.u32 	%r2266, [%rd254];
	ld.global.u32 	%r2267, [%rd254+128];
	ld.global.u32 	%r2268, [%rd254+256];
	ld.global.u32 	%r2269, [%rd254+384];
	ld.global.u32 	%r2270, [%rd254+512];
	ld.global.u32 	%r2271, [%rd254+640];
	ld.global.u32 	%r2272, [%rd254+768];
	ld.global.u32 	%r2273, [%rd254+896];
	ld.global.u32 	%r2274, [%rd254+1024];
	ld.global.u32 	%r2275, [%rd254+1152];
	ld.global.u32 	%r2276, [%rd254+1280];
	ld.global.u32 	%r2277, [%rd254+1408];
	ld.global.u32 	%r2278, [%rd254+1536];
	ld.global.u32 	%r2279, [%rd254+1664];
	ld.global.u32 	%r2280, [%rd254+1792];
	ld.global.u32 	%r2281, [%rd254+1920];
	ld.global.u32 	%r2282, [%rd254+2048];
	bra.uni 	$L__BB8_296;
$L__BB8_262:
	ld.param.u32 	%r2091, [_ZN3cub18CUB_300001_SM_10006detail10radix_sort29DeviceRadixSortOnesweepKernelINS1_5radix10policy_hubIiiyE10Policy1000ELNS0_9SortOrderE0EiiyiiNS1_21identity_decomposer_tEEEvPT5_SB_PT3_PKSC_PT1_PKSG_PT2_PKSK_T4_iiT6__param_8];
	ld.param.u64 	%rd444, [_ZN3cub18CUB_300001_SM_10006detail10radix_sort29DeviceRadixSortOnesweepKernelINS1_5radix10policy_hubIiiyE10Policy1000ELNS0_9SortOrderE0EiiyiiNS1_21identity_decomposer_tEEEvPT5_SB_PT3_PKSC_PT1_PKSG_PT2_PKSK_T4_iiT6__param_7];
	cvta.to.global.u64 	%rd255, %rd444;
	add.s64 	%rd23, %rd255, %rd63;
	cvt.u32.u64 	%r1874, %rd7;
	sub.s32 	%r386, %r2091, %r649;
	setp.ge.s32 	%p170, %r1874, %r386;
	@%p170 bra 	$L__BB8_264;
	ld.global.u32 	%r2266, [%rd23];
$L__BB8_264:
	add.s32 	%r1877, %r1874, 32;
	setp.ge.s32 	%p171, %r1877, %r386;
	@%p171 bra 	$L__BB8_266;
	ld.global.u32 	%r2267, [%rd23+128];
$L__BB8_266:
	add.s32 	%r1880, %r1874, 64;
	setp.ge.s32 	%p172, %r1880, %r386;
	@%p172 bra 	$L__BB8_268;
	ld.global.u32 	%r2268, [%rd23+256];
$L__BB8_268:
	add.s32 	%r1883, %r1874, 96;
	setp.ge.s32 	%p173, %r1883, %r386;
	@%p173 bra 	$L__BB8_270;
	ld.global.u32 	%r2269, [%rd23+384];
$L__BB8_270:
	add.s32 	%r1886, %r1874, 128;
	setp.ge.s32 	%p174, %r1886, %r386;
	@%p174 bra 	$L__BB8_272;
	ld.global.u32 	%r2270, [%rd23+512];
$L__BB8_272:
	add.s32 	%r1889, %r1874, 160;
	setp.ge.s32 	%p175, %r1889, %r386;
	@%p175 bra 	$L__BB8_274;
	ld.global.u32 	%r2271, [%rd23+640];
$L__BB8_274:
	add.s32 	%r1892, %r1874, 192;
	setp.ge.s32 	%p176, %r1892, %r386;
	@%p176 bra 	$L__BB8_276;
	ld.global.u32 	%r2272, [%rd23+768];
$L__BB8_276:
	add.s32 	%r1895, %r1874, 224;
	setp.ge.s32 	%p177, %r1895, %r386;
	@%p177 bra 	$L__BB8_278;
	ld.param.u64 	%rd445, [_ZN3cub18CUB_300001_SM_10006detail10radix_sort29DeviceRadixSortOnesweepKernelINS1_5radix10policy_hubIiiyE10Policy1000ELNS0_9SortOrderE0EiiyiiNS1_21identity_decomposer_tEEEvPT5_SB_PT3_PKSC_PT1_PKSG_PT2_PKSK_T4_iiT6__param_7];
	cvta.to.global.u64 	%rd259, %rd445;
	cvt.s64.s32 	%rd260, %r649;
	add.s64 	%rd261, %rd7, %rd260;
	shl.b64 	%rd262, %rd261, 2;
	add.s64 	%rd263, %rd259, %rd262;
	ld.global.u32 	%r2273, [%rd263+896];
$L__BB8_278:
	add.s32 	%r1899, %r1874, 256;
	setp.ge.s32 	%p178, %r1899, %r386;
	@%p178 bra 	$L__BB8_280;
	ld.param.u64 	%rd446, [_ZN3cub18CUB_300001_SM_10006detail10radix_sort29DeviceRadixSortOnesweepKernelINS1_5radix10policy_hubIiiyE10Policy1000ELNS0_9SortOrderE0EiiyiiNS1_21identity_decomposer_tEEEvPT5_SB_PT3_PKSC_PT1_PKSG_PT2_PKSK_T4_iiT6__param_7];
	cvta.to.global.u64 	%rd264, %rd446;
	cvt.s64.s32 	%rd265, %r649;
	add.s64 	%rd266, %rd7, %rd265;
	shl.b64 	%rd267, %rd266, 2;
	add.s64 	%rd268, %rd264, %rd267;
	ld.global.u32 	%r2274, [%rd268+1024];
$L__BB8_280:
	add.s32 	%r1903, %r1874, 288;
	setp.ge.s32 	%p179, %r1903, %r386;
	@%p179 bra 	$L__BB8_282;
	ld.param.u64 	%rd447, [_ZN3cub18CUB_300001_SM_10006detail10radix_sort29DeviceRadixSortOnesweepKernelINS1_5radix10policy_hubIiiyE10Policy1000ELNS0_9SortOrderE0EiiyiiNS1_21identity_decomposer_tEEEvPT5_SB_PT3_PKSC_PT1_PKSG_PT2_PKSK_T4_iiT6__param_7];
	cvta.to.global.u64 	%rd269, %rd447;
	cvt.s64.s32 	%rd270, %r649;
	add.s64 	%rd271, %rd7, %rd270;
	shl.b64 	%rd272, %rd271, 2;
	add.s64 	%rd273, %rd269, %rd272;
	ld.global.u32 	%r2275, [%rd273+1152];
$L__BB8_282:
	add.s32 	%r1907, %r1874, 320;
	setp.ge.s32 	%p180, %r1907, %r386;
	@%p180 bra 	$L__BB8_284;
	ld.param.u64 	%rd448, [_ZN3cub18CUB_300001_SM_10006detail10radix_sort29DeviceRadixSortOnesweepKernelINS1_5radix10policy_hubIiiyE10Policy1000ELNS0_9SortOrderE0EiiyiiNS1_21identity_decomposer_tEEEvPT5_SB_PT3_PKSC_PT1_PKSG_PT2_PKSK_T4_iiT6__param_7];
	cvta.to.global.u64 	%rd274, %rd448;
	cvt.s64.s32 	%rd275, %r649;
	add.s64 	%rd276, %rd7, %rd275;
	shl.b64 	%rd277, %rd276, 2;
	add.s64 	%rd278, %rd274, %rd277;
	ld.global.u32 	%r2276, [%rd278+1280];
$L__BB8_284:
	add.s32 	%r1911, %r1874, 352;
	setp.ge.s32 	%p181, %r1911, %r386;
	@%p181 bra 	$L__BB8_286;
	ld.param.u64 	%rd449, [_ZN3cub18CUB_300001_SM_10006detail10radix_sort29DeviceRadixSortOnesweepKernelINS1_5radix10policy_hubIiiyE10Policy1000ELNS0_9SortOrderE0EiiyiiNS1_21identity_decomposer_tEEEvPT5_SB_PT3_PKSC_PT1_PKSG_PT2_PKSK_T4_iiT6__param_7];
	cvta.to.global.u64 	%rd279, %rd449;
	mul.lo.s32 	%r1912, %r3, 6528;
	cvt.s64.s32 	%rd280, %r1912;
	add.s64 	%rd281, %rd7, %rd280;
	shl.b64 	%rd282, %rd281, 2;
	add.s64 	%rd283, %rd279, %rd282;
	ld.global.u32 	%r2277, [%rd283+1408];
$L__BB8_286:
	add.s32 	%r1915, %r1874, 384;
	setp.ge.s32 	%p182, %r1915, %r386;
	@%p182 bra 	$L__BB8_288;
	ld.param.u64 	%rd450, [_ZN3cub18CUB_300001_SM_10006detail10radix_sort29DeviceRadixSortOnesweepKernelINS1_5radix10policy_hubIiiyE10Policy1000ELNS0_9SortOrderE0EiiyiiNS1_21identity_decomposer_tEEEvPT5_SB_PT3_PKSC_PT1_PKSG_PT2_PKSK_T4_iiT6__param_7];
	cvta.to.global.u64 	%rd284, %rd450;
	mul.lo.s32 	%r1916, %r3, 6528;
	cvt.s64.s32 	%rd285, %r1916;
	add.s64 	%rd286, %rd7, %rd285;
	shl.b64 	%rd287, %rd286, 2;
	add.s64 	%rd288, %rd284, %rd287;
	ld.global.u32 	%r2278, [%rd288+1536];
$L__BB8_288:
	cvt.u32.u64 	%r1918, %rd7;
	add.s32 	%r1919, %r1918, 416;
	setp.ge.s32 	%p183, %r1919, %r386;
	@%p183 bra 	$L__BB8_290;
	ld.param.u64 	%rd451, [_ZN3cub18CUB_300001_SM_10006detail10radix_sort29DeviceRadixSortOnesweepKernelINS1_5radix10policy_hubIiiyE10Policy1000ELNS0_9SortOrderE0EiiyiiNS1_21identity_decomposer_tEEEvPT5_SB_PT3_PKSC_PT1_PKSG_PT2_PKSK_T4_iiT6__param_7];
	cvta.to.global.u64 	%rd289, %rd451;
	mul.lo.s32 	%r1920, %r3, 6528;
	cvt.s64.s32 	%rd290, %r1920;
	add.s64 	%rd291, %rd7, %rd290;
	shl.b64 	%rd292, %rd291, 2;
	add.s64 	%rd293, %rd289, %rd292;
	ld.global.u32 	%r2279, [%rd293+1664];
$L__BB8_290:
	cvt.u32.u64 	%r1922, %rd7;
	add.s32 	%r1923, %r1922, 448;
	setp.ge.s32 	%p184, %r1923, %r386;
	@%p184 bra 	$L__BB8_292;
	ld.param.u64 	%rd452, [_ZN3cub18CUB_300001_SM_10006detail10radix_sort29DeviceRadixSortOnesweepKernelINS1_5radix10policy_hubIiiyE10Policy1000ELNS0_9SortOrderE0EiiyiiNS1_21identity_decomposer_tEEEvPT5_SB_PT3_PKSC_PT1_PKSG_PT2_PKSK_T4_iiT6__param_7];
	cvta.to.global.u64 	%rd294, %rd452;
	mul.lo.s32 	%r1924, %r3, 6528;
	cvt.s64.s32 	%rd295, %r1924;
	add.s64 	%rd296, %rd7, %rd295;
	shl.b64 	%rd297, %rd296, 2;
	add.s64 	%rd298, %rd294, %rd297;
	ld.global.u32 	%r2280, [%rd298+1792];
$L__BB8_292:
	cvt.u32.u64 	%r1926, %rd7;
	add.s32 	%r1927, %r1926, 480;
	setp.ge.s32 	%p185, %r1927, %r386;
	@%p185 bra 	$L__BB8_294;
	ld.param.u64 	%rd453, [_ZN3cub18CUB_300001_SM_10006detail10radix_sort29DeviceRadixSortOnesweepKernelINS1_5radix10policy_hubIiiyE10Policy1000ELNS0_9SortOrderE0EiiyiiNS1_21identity_decomposer_tEEEvPT5_SB_PT3_PKSC_PT1_PKSG_PT2_PKSK_T4_iiT6__param_7];
	cvta.to.global.u64 	%rd299, %rd453;
	mul.lo.s32 	%r1928, %r3, 6528;
	cvt.s64.s32 	%rd300, %r1928;
	add.s64 	%rd301, %rd7, %rd300;
	shl.b64 	%rd302, %rd301, 2;
	add.s64 	%rd303, %rd299, %rd302;
	ld.global.u32 	%r2281, [%rd303+1920];
$L__BB8_294:
	cvt.u32.u64 	%r1930, %rd7;
	add.s32 	%r1931, %r1930, 512;
	setp.ge.s32 	%p186, %r1931, %r386;
	@%p186 bra 	$L__BB8_296;
	ld.param.u64 	%rd454, [_ZN3cub18CUB_300001_SM_10006detail10radix_sort29DeviceRadixSortOnesweepKernelINS1_5radix10policy_hubIiiyE10Policy1000ELNS0_9SortOrderE0EiiyiiNS1_21identity_decomposer_tEEEvPT5_SB_PT3_PKSC_PT1_PKSG_PT2_PKSK_T4_iiT6__param_7];
	cvta.to.global.u64 	%rd304, %rd454;
	mov.u32 	%r1932, %tid.x;
	and.b32  	%r1933, %r1932, 992;
	mul.lo.s32 	%r1934, %r1933, 17;
	and.b32  	%r1935, %r1932, 31;
	or.b32  	%r1936, %r1934, %r1935;
	cvt.u64.u32 	%rd305, %r1936;
	mul.lo.s32 	%r1937, %r3, 6528;
	cvt.s64.s32 	%rd306, %r1937;
	add.s64 	%rd307, %rd305, %rd306;
	shl.b64 	%rd308, %rd307, 2;
	add.s64 	%rd309, %rd304, %rd308;
	ld.global.u32 	%r2282, [%rd309+2048];
$L__BB8_296:
	ld.param.u32 	%r2092, [_ZN3cub18CUB_300001_SM_10006detail10radix_sort29DeviceRadixSortOnesweepKernelINS1_5radix10policy_hubIiiyE10Policy1000ELNS0_9SortOrderE0EiiyiiNS1_21identity_decomposer_tEEEvPT5_SB_PT3_PKSC_PT1_PKSG_PT2_PKSK_T4_iiT6__param_8];
	ld.param.u64 	%rd441, [_ZN3cub18CUB_300001_SM_10006detail10radix_sort29DeviceRadixSortOnesweepKernelINS1_5radix10policy_hubIiiyE10Policy1000ELNS0_9SortOrderE0EiiyiiNS1_21identity_decomposer_tEEEvPT5_SB_PT3_PKSC_PT1_PKSG_PT2_PKSK_T4_iiT6__param_6];
	cvta.to.global.u64 	%rd24, %rd441;
	mov.u32 	%r437, %tid.x;
	cvt.u64.u32 	%rd25, %r437;
	shl.b32 	%r1938, %r437, 2;
	mov.u32 	%r1939, _ZZN3cub18CUB_300001_SM_10006detail10radix_sort29DeviceRadixSortOnesweepKernelINS1_5radix10policy_hubIiiyE10Policy1000ELNS0_9SortOrderE0EiiyiiNS1_21identity_decomposer_tEEEvPT5_SB_PT3_PKSC_PT1_PKSG_PT2_PKSK_T4_iiT6_E1s;
	add.s32 	%r438, %r1939, %r1938;
	mad.lo.s32 	%r1940, %r3, 6528, 6528;
	setp.gt.s32 	%p187, %r1940, %r2092;
	bar.sync 	0;
	st.shared.u32 	[%r323+-4], %r2266;
	st.shared.u32 	[%r324+-4], %r2267;
	st.shared.u32 	[%r325+-4], %r2268;
	st.shared.u32 	[%r326+-4], %r2269;
	st.shared.u32 	[%r327+-4], %r2270;
	st.shared.u32 	[%r328+-4], %r2271;
	st.shared.u32 	[%r329+-4], %r2272;
	st.shared.u32 	[%r330+-4], %r2273;
	st.shared.u32 	[%r331+-4], %r2274;
	st.shared.u32 	[%r332+-4], %r2275;
	st.shared.u32 	[%r333+-4], %r2276;
	st.shared.u32 	[%r334+-4], %r2277;
	st.shared.u32 	[%r335+-4], %r2278;
	st.shared.u32 	[%r336+-4], %r2279;
	st.shared.u32 	[%r337+-4], %r2280;
	st.shared.u32 	[%r338+-4], %r2281;
	st.shared.u32 	[%r339+-4], %r2282;
	bar.sync 	0;
	@%p187 bra 	$L__BB8_298;
	ld.shared.u32 	%r1941, [%r438];
	shl.b32 	%r1942, %r352, 3;
	add.s32 	%r1944, %r1939, 26112;
	add.s32 	%r1945, %r1944, %r1942;
	ld.shared.u64 	%rd310, [%r1945];
	add.s64 	%rd311, %rd310, %rd25;
	shl.b64 	%rd312, %rd311, 2;
	add.s64 	%rd313, %rd24, %rd312;
	st.global.u32 	[%rd313], %r1941;
	bar.warp.sync 	-1;
	ld.shared.u32 	%r1946, [%r438+1536];
	shl.b32 	%r1947, %r353, 3;
	add.s32 	%r1948, %r1944, %r1947;
	ld.shared.u64 	%rd314, [%r1948];
	add.s64 	%rd315, %rd314, %rd25;
	shl.b64 	%rd316, %rd315, 2;
	add.s64 	%rd317, %rd24, %rd316;
	st.global.u32 	[%rd317+1536], %r1946;
	bar.warp.sync 	-1;
	ld.shared.u32 	%r1949, [%r438+3072];
	shl.b32 	%r1950, %r354, 3;
	add.s32 	%r1951, %r1944, %r1950;
	ld.shared.u64 	%rd318, [%r1951];
	add.s64 	%rd319, %rd318, %rd25;
	shl.b64 	%rd320, %rd319, 2;
	add.s64 	%rd321, %rd24, %rd320;
	st.global.u32 	[%rd321+3072], %r1949;
	bar.warp.sync 	-1;
	ld.shared.u32 	%r1952, [%r438+4608];
	shl.b32 	%r1953, %r355, 3;
	add.s32 	%r1954, %r1944, %r1953;
	ld.shared.u64 	%rd322, [%r1954];
	add.s64 	%rd323, %rd322, %rd25;
	shl.b64 	%rd324, %rd323, 2;
	add.s64 	%rd325, %rd24, %rd324;
	st.global.u32 	[%rd325+4608], %r1952;
	bar.warp.sync 	-1;
	ld.shared.u32 	%r1955, [%r438+6144];
	shl.b32 	%r1956, %r356, 3;
	add.s32 	%r1957, %r1944, %r1956;
	ld.shared.u64 	%rd326, [%r1957];
	add.s64 	%rd327, %rd326, %rd25;
	shl.b64 	%rd328, %rd327, 2;
	add.s64 	%rd329, %rd24, %rd328;
	st.global.u32 	[%rd329+6144], %r1955;
	bar.warp.sync 	-1;
	ld.shared.u32 	%r1958, [%r438+7680];
	shl.b32 	%r1959, %r357, 3;
	add.s32 	%r1960, %r1944, %r1959;
	ld.shared.u64 	%rd330, [%r1960];
	add.s64 	%rd331, %rd330, %rd25;
	shl.b64 	%rd332, %rd331, 2;
	add.s64 	%rd333, %rd24, %rd332;
	st.global.u32 	[%rd333+7680], %r1958;
	bar.warp.sync 	-1;
	ld.shared.u32 	%r1961, [%r438+9216];
	shl.b32 	%r1962, %r358, 3;
	add.s32 	%r1963, %r1944, %r1962;
	ld.shared.u64 	%rd334, [%r1963];
	add.s64 	%rd335, %rd334, %rd25;
	shl.b64 	%rd336, %rd335, 2;
	add.s64 	%rd337, %rd24, %rd336;
	st.global.u32 	[%rd337+9216], %r1961;
	bar.warp.sync 	-1;
	ld.shared.u32 	%r1964, [%r438+10752];
	shl.b32 	%r1965, %r359, 3;
	add.s32 	%r1966, %r1944, %r1965;
	ld.shared.u64 	%rd338, [%r1966];
	add.s64 	%rd339, %rd338, %rd25;
	shl.b64 	%rd340, %rd339, 2;
	add.s64 	%rd341, %rd24, %rd340;
	st.global.u32 	[%rd341+10752], %r1964;
	bar.warp.sync 	-1;
	ld.shared.u32 	%r1967, [%r438+12288];
	shl.b32 	%r1968, %r360, 3;
	add.s32 	%r1969, %r1944, %r1968;
	ld.shared.u64 	%rd342, [%r1969];
	add.s64 	%rd343, %rd342, %rd25;
	shl.b64 	%rd344, %rd343, 2;
	add.s64 	%rd345, %rd24, %rd344;
	st.global.u32 	[%rd345+12288], %r1967;
	bar.warp.sync 	-1;
	ld.shared.u32 	%r1970, [%r438+13824];
	shl.b32 	%r1971, %r361, 3;
	add.s32 	%r1972, %r1944, %r1971;
	ld.shared.u64 	%rd346, [%r1972];
	add.s64 	%rd347, %rd346, %rd25;
	shl.b64 	%rd348, %rd347, 2;
	add.s64 	%rd349, %rd24, %rd348;
	st.global.u32 	[%rd349+13824], %r1970;
	bar.warp.sync 	-1;
	ld.shared.u32 	%r1973, [%r438+15360];
	shl.b32 	%r1974, %r362, 3;
	add.s32 	%r1975, %r1944, %r1974;
	ld.shared.u64 	%rd350, [%r1975];
	add.s64 	%rd351, %rd350, %rd25;
	shl.b64 	%rd352, %rd351, 2;
	add.s64 	%rd353, %rd24, %rd352;
	st.global.u32 	[%rd353+15360], %r1973;
	bar.warp.sync 	-1;
	ld.shared.u32 	%r1976, [%r438+16896];
	shl.b32 	%r1977, %r363, 3;
	add.s32 	%r1978, %r1944, %r1977;
	ld.shared.u64 	%rd354, [%r1978];
	add.s64 	%rd355, %rd354, %rd25;
	shl.b64 	%rd356, %rd355, 2;
	add.s64 	%rd357, %rd24, %rd356;
	st.global.u32 	[%rd357+16896], %r1976;
	bar.warp.sync 	-1;
	ld.shared.u32 	%r1979, [%r438+18432];
	shl.b32 	%r1980, %r364, 3;
	add.s32 	%r1981, %r1944, %r1980;
	ld.shared.u64 	%rd358, [%r1981];
	add.s64 	%rd359, %rd358, %rd25;
	shl.b64 	%rd360, %rd359, 2;
	add.s64 	%rd361, %rd24, %rd360;
	st.global.u32 	[%rd361+18432], %r1979;
	bar.warp.sync 	-1;
	ld.shared.u32 	%r1982, [%r438+19968];
	shl.b32 	%r1983, %r365, 3;
	add.s32 	%r1984, %r1944, %r1983;
	ld.shared.u64 	%rd362, [%r1984];
	add.s64 	%rd363, %rd362, %rd25;
	shl.b64 	%rd364, %rd363, 2;
	add.s64 	%rd365, %rd24, %rd364;
	st.global.u32 	[%rd365+19968], %r1982;
	bar.warp.sync 	-1;
	ld.shared.u32 	%r1985, [%r438+21504];
	shl.b32 	%r1986, %r366, 3;
	add.s32 	%r1987, %r1944, %r1986;
	ld.shared.u64 	%rd366, [%r1987];
	add.s64 	%rd367, %rd366, %rd25;
	shl.b64 	%rd368, %rd367, 2;
	add.s64 	%rd369, %rd24, %rd368;
	st.global.u32 	[%rd369+21504], %r1985;
	bar.warp.sync 	-1;
	ld.shared.u32 	%r1988, [%r438+23040];
	shl.b32 	%r1989, %r367, 3;
	add.s32 	%r1990, %r1944, %r1989;
	ld.shared.u64 	%rd370, [%r1990];
	add.s64 	%rd371, %rd370, %rd25;
	shl.b64 	%rd372, %rd371, 2;
	add.s64 	%rd373, %rd24, %rd372;
	st.global.u32 	[%rd373+23040], %r1988;
	bar.warp.sync 	-1;
	ld.shared.u32 	%r1991, [%r438+24576];
	shl.b32 	%r1992, %r368, 3;
	add.s32 	%r1993, %r1944, %r1992;
	ld.shared.u64 	%rd374, [%r1993];
	add.s64 	%rd375, %rd374, %rd25;
	shl.b64 	%rd376, %rd375, 2;
	add.s64 	%rd377, %rd24, %rd376;
	st.global.u32 	[%rd377+24576], %r1991;
	bar.warp.sync 	-1;
	bra.uni 	$L__BB8_333;
$L__BB8_298:
	ld.param.u32 	%r2093, [_ZN3cub18CUB_300001_SM_10006detail10radix_sort29DeviceRadixSortOnesweepKernelINS1_5radix10policy_hubIiiyE10Policy1000ELNS0_9SortOrderE0EiiyiiNS1_21identity_decomposer_tEEEvPT5_SB_PT3_PKSC_PT1_PKSG_PT2_PKSK_T4_iiT6__param_8];
	mad.lo.s32 	%r439, %r3, -6528, %r2093;
	shl.b32 	%r1994, %r352, 3;
	add.s32 	%r1996, %r1939, %r1994;
	ld.shared.u64 	%rd26, [%r1996+26112];
	setp.ge.s32 	%p188, %r437, %r439;
	@%p188 bra 	$L__BB8_300;
	ld.shared.u32 	%r1997, [%r438];
	add.s64 	%rd378, %rd26, %rd25;
	shl.b64 	%rd379, %rd378, 2;
	add.s64 	%rd380, %rd24, %rd379;
	st.global.u32 	[%rd380], %r1997;
$L__BB8_300:
	bar.warp.sync 	-1;
	shl.b32 	%r1998, %r353, 3;
	add.s32 	%r2000, %r1939, %r1998;
	ld.shared.u64 	%rd27, [%r2000+26112];
	add.s32 	%r2001, %r437, 384;
	setp.ge.s32 	%p189, %r2001, %r439;
	@%p189 bra 	$L__BB8_302;
	ld.shared.u32 	%r2002, [%r438+1536];
	add.s64 	%rd381, %rd27, %rd25;
	shl.b64 	%rd382, %rd381, 2;
	add.s64 	%rd383, %rd24, %rd382;
	st.global.u32 	[%rd383+1536], %r2002;
$L__BB8_302:
	bar.warp.sync 	-1;
	shl.b32 	%r2003, %r354, 3;
	add.s32 	%r2005, %r1939, %r2003;
	ld.shared.u64 	%rd28, [%r2005+26112];
	add.s32 	%r2006, %r437, 768;
	setp.ge.s32 	%p190, %r2006, %r439;
	@%p190 bra 	$L__BB8_304;
	ld.shared.u32 	%r2007, [%r438+3072];
	add.s64 	%rd384, %rd28, %rd25;
	shl.b64 	%rd385, %rd384, 2;
	add.s64 	%rd386, %rd24, %rd385;
	st.global.u32 	[%rd386+3072], %r2007;
$L__BB8_304:
	bar.warp.sync 	-1;
	shl.b32 	%r2008, %r355, 3;
	add.s32 	%r2010, %r1939, %r2008;
	ld.shared.u64 	%rd29, [%r2010+26112];
	add.s32 	%r2011, %r437, 1152;
	setp.ge.s32 	%p191, %r2011, %r439;
	@%p191 bra 	$L__BB8_306;
	ld.shared.u32 	%r2012, [%r438+4608];
	add.s64 	%rd387, %rd29, %rd25;
	shl.b64 	%rd388, %rd387, 2;
	add.s64 	%rd389, %rd24, %rd388;
	st.global.u32 	[%rd389+4608], %r2012;
$L__BB8_306:
	bar.warp.sync 	-1;
	shl.b32 	%r2013, %r356, 3;
	add.s32 	%r2015, %r1939, %r2013;
	ld.shared.u64 	%rd30, [%r2015+26112];
	add.s32 	%r2016, %r437, 1536;
	setp.ge.s32 	%p192, %r2016, %r439;
	@%p192 bra 	$L__BB8_308;
	ld.shared.u32 	%r2017, [%r438+6144];
	add.s64 	%rd390, %rd30, %rd25;
	shl.b64 	%rd391, %rd390, 2;
	add.s64 	%rd392, %rd24, %rd391;
	st.global.u32 	[%rd392+6144], %r2017;
$L__BB8_308:
	bar.warp.sync 	-1;
	shl.b32 	%r2018, %r357, 3;
	add.s32 	%r2020, %r1939, %r2018;
	ld.shared.u64 	%rd31, [%r2020+26112];
	add.s32 	%r2021, %r437, 1920;
	setp.ge.s32 	%p193, %r2021, %r439;
	@%p193 bra 	$L__BB8_310;
	ld.shared.u32 	%r2022, [%r438+7680];
	add.s64 	%rd393, %rd31, %rd25;
	shl.b64 	%rd394, %rd393, 2;
	add.s64 	%rd395, %rd24, %rd394;
	st.global.u32 	[%rd395+7680], %r2022;
$L__BB8_310:
	bar.warp.sync 	-1;
	shl.b32 	%r2023, %r358, 3;
	add.s32 	%r2025, %r1939, %r2023;
	ld.shared.u64 	%rd32, [%r2025+26112];
	add.s32 	%r2026, %r437, 2304;
	setp.ge.s32 	%p194, %r2026, %r439;
	@%p194 bra 	$L__BB8_312;
	ld.shared.u32 	%r2027, [%r438+9216];
	add.s64 	%rd396, %rd32, %rd25;
	shl.b64 	%rd397, %rd396, 2;
	add.s64 	%rd398, %rd24, %rd397;
	st.global.u32 	[%rd398+9216], %r2027;
$L__BB8_312:
	bar.warp.sync 	-1;
	shl.b32 	%r2028, %r359, 3;
	add.s32 	%r2030, %r1939, %r2028;
	ld.shared.u64 	%rd33, [%r2030+26112];
	add.s32 	%r2031, %r437, 2688;
	setp.ge.s32 	%p195, %r2031, %r439;
	@%p195 bra 	$L__BB8_314;
	ld.shared.u32 	%r2032, [%r438+10752];
	add.s64 	%rd399, %rd33, %rd25;
	shl.b64 	%rd400, %rd399, 2;
	add.s64 	%rd401, %rd24, %rd400;
	st.global.u32 	[%rd401+10752], %r2032;
$L__BB8_314:
	bar.warp.sync 	-1;
	shl.b32 	%r2033, %r360, 3;
	add.s32 	%r2035, %r1939, %r2033;
	ld.shared.u64 	%rd34, [%r2035+26112];
	or.b32  	%r2036, %r437, 3072;
	setp.ge.s32 	%p196, %r2036, %r439;
	@%p196 bra 	$L__BB8_316;
	ld.shared.u32 	%r2037, [%r438+12288];
	add.s64 	%rd402, %rd34, %rd25;
	shl.b64 	%rd403, %rd402, 2;
	add.s64 	%rd404, %rd24, %rd403;
	st.global.u32 	[%rd404+12288], %r2037;
$L__BB8_316:
	bar.warp.sync 	-1;
	shl.b32 	%r2038, %r361, 3;
	add.s32 	%r2040, %r1939, %r2038;
	ld.shared.u64 	%rd35, [%r2040+26112];
	add.s32 	%r2041, %r437, 3456;
	setp.ge.s32 	%p197, %r2041, %r439;
	@%p197 bra 	$L__BB8_318;
	ld.shared.u32 	%r2042, [%r438+13824];
	add.s64 	%rd405, %rd35, %rd25;
	shl.b64 	%rd406, %rd405, 2;
	add.s64 	%rd407, %rd24, %rd406;
	st.global.u32 	[%rd407+13824], %r2042;
$L__BB8_318:
	bar.warp.sync 	-1;
	shl.b32 	%r2043, %r362, 3;
	add.s32 	%r2045, %r1939, %r2043;
	ld.shared.u64 	%rd36, [%r2045+26112];
	add.s32 	%r2046, %r437, 3840;
	setp.ge.s32 	%p198, %r2046, %r439;
	@%p198 bra 	$L__BB8_320;
	ld.shared.u32 	%r2047, [%r438+15360];
	add.s64 	%rd408, %rd36, %rd25;
	shl.b64 	%rd409, %rd408, 2;
	add.s64 	%rd410, %rd24, %rd409;
	st.global.u32 	[%rd410+15360], %r2047;
$L__BB8_320:
	bar.warp.sync 	-1;
	shl.b32 	%r2048, %r363, 3;
	add.s32 	%r2050, %r1939, %r2048;
	ld.shared.u64 	%rd37, [%r2050+26112];
	add.s32 	%r2051, %r437, 4224;
	setp.ge.s32 	%p199, %r2051, %r439;
	@%p199 bra 	$L__BB8_322;
	ld.shared.u32 	%r2052, [%r438+16896];
	add.s64 	%rd411, %rd37, %rd25;
	shl.b64 	%rd412, %rd411, 2;
	add.s64 	%rd413, %rd24, %rd412;
	st.global.u32 	[%rd413+16896], %r2052;
$L__BB8_322:
	bar.warp.sync 	-1;
	shl.b32 	%r2053, %r364, 3;
	add.s32 	%r2055, %r1939, %r2053;
	ld.shared.u64 	%rd38, [%r2055+26112];
	add.s32 	%r2056, %r437, 4608;
	setp.ge.s32 	%p200, %r2056, %r439;
	@%p200 bra 	$L__BB8_324;
	ld.shared.u32 	%r2057, [%r438+18432];
	add.s64 	%rd414, %rd38, %rd25;
	shl.b64 	%rd415, %rd414, 2;
	add.s64 	%rd416, %rd24, %rd415;
	st.global.u32 	[%rd416+18432], %r2057;
$L__BB8_324:
	bar.warp.sync 	-1;
	shl.b32 	%r2058, %r365, 3;
	add.s32 	%r2060, %r1939, %r2058;
	ld.shared.u64 	%rd39, [%r2060+26112];
	add.s32 	%r2061, %r437, 4992;
	setp.ge.s32 	%p201, %r2061, %r439;
	@%p201 bra 	$L__BB8_326;
	ld.shared.u32 	%r2062, [%r438+19968];
	add.s64 	%rd417, %rd39, %rd25;
	shl.b64 	%rd418, %rd417, 2;
	add.s64 	%rd419, %rd24, %rd418;
	st.global.u32 	[%rd419+19968], %r2062;
$L__BB8_326:
	bar.warp.sync 	-1;
	shl.b32 	%r2063, %r366, 3;
	add.s32 	%r2065, %r1939, %r2063;
	ld.shared.u64 	%rd40, [%r2065+26112];
	add.s32 	%r2066, %r437, 5376;
	setp.ge.s32 	%p202, %r2066, %r439;
	@%p202 bra 	$L__BB8_328;
	ld.shared.u32 	%r2067, [%r438+21504];
	add.s64 	%rd420, %rd40, %rd25;
	shl.b64 	%rd421, %rd420, 2;
	add.s64 	%rd422, %rd24, %rd421;
	st.global.u32 	[%rd422+21504], %r2067;
$L__BB8_328:
	bar.warp.sync 	-1;
	shl.b32 	%r2068, %r367, 3;
	add.s32 	%r2070, %r1939, %r2068;
	ld.shared.u64 	%rd41, [%r2070+26112];
	add.s32 	%r2071, %r437, 5760;
	setp.ge.s32 	%p203, %r2071, %r439;
	@%p203 bra 	$L__BB8_330;
	ld.shared.u32 	%r2072, [%r438+23040];
	add.s64 	%rd423, %rd41, %rd25;
	shl.b64 	%rd424, %rd423, 2;
	add.s64 	%rd425, %rd24, %rd424;
	st.global.u32 	[%rd425+23040], %r2072;
$L__BB8_330:
	bar.warp.sync 	-1;
	shl.b32 	%r2073, %r368, 3;
	add.s32 	%r2075, %r1939, %r2073;
	ld.shared.u64 	%rd426, [%r2075+26112];
	add.s64 	%rd42, %rd426, %rd25;
	or.b32  	%r2076, %r437, 6144;
	setp.ge.s32 	%p204, %r2076, %r439;
	@%p204 bra 	$L__BB8_332;
	ld.shared.u32 	%r2077, [%r438+24576];
	shl.b64 	%rd427, %rd42, 2;
	add.s64 	%rd428, %rd24, %rd427;
	st.global.u32 	[%rd428+24576], %r2077;
$L__BB8_332:
	bar.warp.sync 	-1;
$L__BB8_333:
	ret;

}


// ===== COMPILED SASS (sm_100) =====

	.target	sm_100

	.elftype	@"ET_EXEC"


//--------------------- .note.nv.tkinfo           --------------------------
	.section	.note.nv.tkinfo,"",@"SHT_NOTE"
	.sectionflags	@"SHF_NOTE_NV_TKINFO"
	.tkinfo
        /*0018*/ 	.word	0x00000002
        /*0030*/ 	.string	""
        /*0030*/ 	.string	"ptxas"
        /*0030*/ 	.string	"Cuda compilation tools, release 13.0, V13.0.88"
        /*0030*/ 	.string	"Build cuda_13.0.r13.0/compiler.36424714_0"
        /*0030*/ 	.string	"-arch sm_100 -m 64 "



//--------------------- .note.nv.cuinfo           --------------------------
	.section	.note.nv.cuinfo,"",@"SHT_NOTE"
	.sectionflags	@"SHF_NOTE_NV_CUINFO"
        /*0018*/ 	.short	0x0002
        /*001a*/ 	.short	0x0064
        /*001c*/ 	.short	0x0082
	.zero		2


//--------------------- .nv.info                  --------------------------
	.section	.nv.info,"",@"SHT_CUDA_INFO"
	.align	4


	//----- nvinfo : EIATTR_REGCOUNT
	.align		4
        /*0000*/ 	.byte	0x04, 0x2f
        /*0002*/ 	.short	(.L_46 - .L_45)
	.align		4
.L_45:
        /*0004*/ 	.word	index@(_Z9fillTableP13KeyOccurencesi)
        /*0008*/ 	.word	0x0000000a


	//----- nvinfo : EIATTR_FRAME_SIZE
	.align		4
.L_46:
        /*000c*/ 	.byte	0x04, 0x11
        /*000e*/ 	.short	(.L_48 - .L_47)
	.align		4
.L_47:
        /*0010*/ 	.word	index@(_Z9fillTableP13KeyOccurencesi)
        /*0014*/ 	.word	0x00000000


	//----- nvinfo : EIATTR_REGCOUNT
	.align		4
.L_48:
        /*0018*/ 	.byte	0x04, 0x2f
        /*001a*/ 	.short	(.L_50 - .L_49)
	.align		4
.L_49:
        /*001c*/ 	.word	index@(_Z11fillIndicesPii)
        /*0020*/ 	.word	0x00000008


	//----- nvinfo : EIATTR_FRAME_SIZE
	.align		4
.L_50:
        /*0024*/ 	.byte	0x04, 0x11
        /*0026*/ 	.short	(.L_52 - .L_51)
	.align		4
.L_51:
        /*0028*/ 	.word	index@(_Z11fillIndicesPii)
        /*002c*/ 	.word	0x00000000


	//----- nvinfo : EIATTR_REGCOUNT
	.align		4
.L_52:
        /*0030*/ 	.byte	0x04, 0x2f
        /*0032*/ 	.short	(.L_54 - .L_53)
	.align		4
.L_53:
        /*0034*/ 	.word	index@(_Z16aggregateIndicesPiS_P13KeyOccurencesi)
        /*0038*/ 	.word	0x0000000e


	//----- nvinfo : EIATTR_FRAME_SIZE
	.align		4
.L_54:
        /*003c*/ 	.byte	0x04, 0x11
        /*003e*/ 	.short	(.L_56 - .L_55)
	.align		4
.L_55:
        /*0040*/ 	.word	index@(_Z16aggregateIndicesPiS_P13KeyOccurencesi)
        /*0044*/ 	.word	0x00000000


	//----- nvinfo : EIATTR_REGCOUNT
	.align		4
.L_56:
        /*0048*/ 	.byte	0x04, 0x2f
        /*004a*/ 	.short	(.L_58 - .L_57)
	.align		4
.L_57:
        /*004c*/ 	.word	index@(_Z8findKeysPiiP13KeyOccurencesiS1_)
        /*0050*/ 	.word	0x0000001c


	//----- nvinfo : EIATTR_FRAME_SIZE
	.align		4
.L_58:
        /*0054*/ 	.byte	0x04, 0x11
        /*0056*/ 	.short	(.L_60 - .L_59)
	.align		4
.L_59:
        /*0058*/ 	.word	index@(_Z8findKeysPiiP13KeyOccurencesiS1_)
        /*005c*/ 	.word	0x00000000


	//----- nvinfo : EIATTR_REGCOUNT
	.align		4
.L_60:
        /*0060*/ 	.byte	0x04, 0x2f
        /*0062*/ 	.short	(.L_62 - .L_61)
	.align		4
.L_61:
        /*0064*/ 	.word	index@(_ZN3cub18CUB_300001_SM_10006detail11EmptyKernelIvEEvv)
        /*0068*/ 	.word	0x00000004


	//----- nvinfo : EIATTR_FRAME_SIZE
	.align		4
.L_62:
        /*006c*/ 	.byte	0x04, 0x11
        /*006e*/ 	.short	(.L_64 - .L_63)
	.align		4
.L_63:
        /*0070*/ 	.word	index@(_ZN3cub18CUB_300001_SM_10006detail11EmptyKernelIvEEvv)
        /*0074*/ 	.word	0x00000000


	//----- nvinfo : EIATTR_REGCOUNT
	.align		4
.L_64:
        /*0078*/ 	.byte	0x04, 0x2f
        /*007a*/ 	.short	(.L_66 - .L_65)
	.align		4
.L_65:
        /*007c*/ 	.word	index@(_ZN3cub18CUB_300001_SM_10006detail10radix_sort31DeviceRadixSortSingleTileKernelINS1_5radix10policy_hubIiiyE10Policy1000ELNS0_9SortOrderE0EiiyNS1_21identity_decomposer_tEEEvPKT1_PSA_PKT2_PSE_T3_iiT4_)
        /*0080*/ 	.word	0x00000099


	//----- nvinfo : EIATTR_FRAME_SIZE
	.align		4
.L_66:
        /*0084*/ 	.byte	0x04, 0x11
        /*0086*/ 	.short	(.L_68 - .L_67)
	.align		4
.L_67:
        /*0088*/ 	.word	index@(_ZN3cub18CUB_300001_SM_10006detail10radix_sort31DeviceRadixSortSingleTileKernelINS1_5radix10policy_hubIiiyE10Policy1000ELNS0_9SortOrderE0EiiyNS1_21identity_decomposer_tEEEvPKT1_PSA_PKT2_PSE_T3_iiT4_)
        /*008c*/ 	.word	0x00000000


	//----- nvinfo : EIATTR_REGCOUNT
	.align		4
.L_68:
        /*0090*/ 	.byte	0x04, 0x2f
        /*0092*/ 	.short	(.L_70 - .L_69)
	.align		4
.L_69:
        /*0094*/ 	.word	index@(_ZN3cub18CUB_300001_SM_10006detail10radix_sort30DeviceRadixSortHistogramKernelINS1_5radix10policy_hubIiiyE10Policy1000ELNS0_9SortOrderE0EiyNS1_21identity_decomposer_tEEEvPT2_PKT1_SA_iiT3_)
        /*0098*/ 	.word	0x00000020


	//----- nvinfo : EIATTR_FRAME_SIZE
	.align		4
.L_70:
        /*009c*/ 	.byte	0x04, 0x11
        /*009e*/ 	.short	(.L_72 - .L_71)
	.align		4
.L_71:
        /*00a0*/ 	.word	index@(_ZN3cub18CUB_300001_SM_10006detail10radix_sort30DeviceRadixSortHistogramKernelINS1_5radix10policy_hubIiiyE10Policy1000ELNS0_9SortOrderE0EiyNS1_21identity_decomposer_tEEEvPT2_PKT1_SA_iiT3_)
        /*00a4*/ 	.word	0x00000000


	//----- nvinfo : EIATTR_REGCOUNT
	.align		4
.L_72:
        /*00a8*/ 	.byte	0x04, 0x2f
        /*00aa*/ 	.short	(.L_74 - .L_73)
	.align		4
.L_73:
        /*00ac*/ 	.word	index@(_ZN3cub18CUB_300001_SM_10006detail10radix_sort33DeviceRadixSortExclusiveSumKernelINS1_5radix10policy_hubIiiyE10Policy1000EyEEvPT0_)
        /*00b0*/ 	.word	0x00000020


	//----- nvinfo : EIATTR_FRAME_SIZE
	.align		4
.L_74:
        /*00b4*/ 	.byte	0x04, 0x11
        /*00b6*/ 	.short	(.L_76 - .L_75)
	.align		4
.L_75:
        /*00b8*/ 	.word	index@(_ZN3cub18CUB_300001_SM_10006detail10radix_sort33DeviceRadixSortExclusiveSumKernelINS1_5radix10policy_hubIiiyE10Policy1000EyEEvPT0_)
        /*00bc*/ 	.word	0x00000000


	//----- nvinfo : EIATTR_REGCOUNT
	.align		4
.L_76:
        /*00c0*/ 	.byte	0x04, 0x2f
        /*00c2*/ 	.short	(.L_78 - .L_77)
	.align		4
.L_77:
        /*00c4*/ 	.word	index@(_ZN3cub18CUB_300001_SM_10006detail10radix_sort29DeviceRadixSortOnesweepKernelINS1_5radix10policy_hubIiiyE10Policy1000ELNS0_9SortOrderE0EiiyiiNS1_21identity_decomposer_tEEEvPT5_SB_PT3_PKSC_PT1_PKSG_PT2_PKSK_T4_iiT6_)
        /*00c8*/ 	.word	0x00000049


	//----- nvinfo : EIATTR_FRAME_SIZE
	.align		4
.L_78:
        /*00cc*/ 	.byte	0x04, 0x11
        /*00ce*/ 	.short	(.L_80 - .L_79)
	.align		4
.L_79:
        /*00d0*/ 	.word	index@(_ZN3cub18CUB_300001_SM_10006detail10radix_sort29DeviceRadixSortOnesweepKernelINS1_5radix10policy_hubIiiyE10Policy1000ELNS0_9SortOrderE0EiiyiiNS1_21identity_decomposer_tEEEvPT5_SB_PT3_PKSC_PT1_PKSG_PT2_PKSK_T4_iiT6_)
        /*00d4*/ 	.word	0x00000000


	//----- nvinfo : EIATTR_MIN_STACK_SIZE
	.align		4
.L_80:
        /*00d8*/ 	.byte	0x04, 0x12
        /*00da*/ 	.short	(.L_82 - .L_81)
	.align		4
.L_81:
        /*00dc*/ 	.word	index@(_ZN3cub18CUB_300001_SM_10006detail10radix_sort29DeviceRadixSortOnesweepKernelINS1_5radix10policy_hubIiiyE10Policy1000ELNS0_9SortOrderE0EiiyiiNS1_21identity_decomposer_tEEEvPT5_SB_PT3_PKSC_PT1_PKSG_PT2_PKSK_T4_iiT6_)
        /*00e0*/ 	.word	0x00000000


	//----- nvinfo : EIATTR_MIN_STACK_SIZE
	.align		4
.L_82:
        /*00e4*/ 	.byte	0x04, 0x12
        /*00e6*/ 	.short	(.L_84 - .L_83)
	.align		4
.L_83:
        /*00e8*/ 	.word	index@(_ZN3cub18CUB_300001_SM_10006detail10radix_sort33DeviceRadixSortExclusiveSumKernelINS1_5radix10policy_hubIiiyE10Policy1000EyEEvPT0_)
        /*00ec*/ 	.word	0x00000000


	//----- nvinfo : EIATTR_MIN_STACK_SIZE
	.align		4
.L_84:
        /*00f0*/ 	.byte	0x04, 0x12
        /*00f2*/ 	.short	(.L_86 - .L_85)
	.align		4
.L_85:
        /*00f4*/ 	.word	index@(_ZN3cub18CUB_300001_SM_10006detail10radix_sort30DeviceRadixSortHistogramKernelINS1_5radix10policy_hubIiiyE10Policy1000ELNS0_9SortOrderE0EiyNS1_21identity_decomposer_tEEEvPT2_PKT1_SA_iiT3_)
        /*00f8*/ 	.word	0x00000000


	//----- nvinfo : EIATTR_MIN_STACK_SIZE
	.align		4
.L_86:
        /*00fc*/ 	.byte	0x04, 0x12
        /*00fe*/ 	.short	(.L_88 - .L_87)
	.align		4
.L_87:
        /*0100*/ 	.word	index@(_ZN3cub18CUB_300001_SM_10006detail10radix_sort31DeviceRadixSortSingleTileKernelINS1_5radix10policy_hubIiiyE10Policy1000ELNS0_9SortOrderE0EiiyNS1_21identity_decomposer_tEEEvPKT1_PSA_PKT2_PSE_T3_iiT4_)
        /*0104*/ 	.word	0x00000000


	//----- nvinfo : EIATTR_MIN_STACK_SIZE
	.align		4
.L_88:
        /*0108*/ 	.byte	0x04, 0x12
        /*010a*/ 	.short	(.L_90 - .L_89)
	.align		4
.L_89:
        /*010c*/ 	.word	index@(_ZN3cub18CUB_300001_SM_10006detail11EmptyKernelIvEEvv)
        /*0110*/ 	.word	0x00000000


	//----- nvinfo : EIATTR_MIN_STACK_SIZE
	.align		4
.L_90:
        /*0114*/ 	.byte	0x04, 0x12
        /*0116*/ 	.short	(.L_92 - .L_91)
	.align		4
.L_91:
        /*0118*/ 	.word	index@(_Z8findKeysPiiP13KeyOccurencesiS1_)
        /*011c*/ 	.word	0x00000000


	//----- nvinfo : EIATTR_MIN_STACK_SIZE
	.align		4
.L_92:
        /*0120*/ 	.byte	0x04, 0x12
        /*0122*/ 	.short	(.L_94 - .L_93)
	.align		4
.L_93:
        /*0124*/ 	.word	index@(_Z16aggregateIndicesPiS_P13KeyOccurencesi)
        /*0128*/ 	.word	0x00000000


	//----- nvinfo : EIATTR_MIN_STACK_SIZE
	.align		4
.L_94:
        /*012c*/ 	.byte	0x04, 0x12
        /*012e*/ 	.short	(.L_96 - .L_95)
	.align		4
.L_95:
        /*0130*/ 	.word	index@(_Z11fillIndicesPii)
        /*0134*/ 	.word	0x00000000


	//----- nvinfo : EIATTR_MIN_STACK_SIZE
	.align		4
.L_96:
        /*0138*/ 	.byte	0x04, 0x12
        /*013a*/ 	.short	(.L_98 - .L_97)
	.align		4
.L_97:
        /*013c*/ 	.word	index@(_Z9fillTableP13KeyOccurencesi)
        /*0140*/ 	.word	0x00000000
.L_98:


//--------------------- .nv.compat                --------------------------
	.section	.nv.compat,"",@"SHT_CUDA_COMPAT_INFO"
	.align	4
        /*0000*/ 	.byte	0x02, 0x09, 0x00, 0x00, 0x02, 0x02, 0x01, 0x00, 0x02, 0x05, 0x05, 0x00, 0x03, 0x07, 0x01, 0x01
        /*0010*/ 	.byte	0x02, 0x03, 0x00, 0x00, 0x02, 0x06, 0x01, 0x00, 0x04, 0x0b, 0x08, 0x00, 0x09, 0x00, 0x00, 0x00
        /*0020*/ 	.byte	0x00, 0x00, 0x00, 0x00


//--------------------- .nv.info._ZN3cub18CUB_300001_SM_10006detail10radix_sort29DeviceRadixSortOnesweepKernelINS1_5radix10policy_hubIiiyE10Policy1000ELNS0_9SortOrderE0EiiyiiNS1_21identity_decomposer_tEEEvPT5_SB_PT3_PKSC_PT1_PKSG_PT2_PKSK_T4_iiT6_ --------------------------
	.section	.nv.info._ZN3cub18CUB_300001_SM_10006detail10radix_sort29DeviceRadixSortOnesweepKernelINS1_5radix10policy_hubIiiyE10Policy1000ELNS0_9SortOrderE0EiiyiiNS1_21identity_decomposer_tEEEvPT5_SB_PT3_PKSC_PT1_PKSG_PT2_PKSK_T4_iiT6_,"",@"SHT_CUDA_INFO"
	.sectionflags	@""
	.align	4


	//----- nvinfo : EIATTR_CUDA_API_VERSION
	.align		4
        /*0000*/ 	.byte	0x04, 0x37
        /*0002*/ 	.short	(.L_100 - .L_99)
.L_99:
        /*0004*/ 	.word	0x00000082


	//----- nvinfo : EIATTR_KPARAM_INFO
	.align		4
.L_100:
        /*0008*/ 	.byte	0x04, 0x17
        /*000a*/ 	.short	(.L_102 - .L_101)
.L_101:
        /*000c*/ 	.word	0x00000000
        /*0010*/ 	.short	0x000b
        /*0012*/ 	.short	0x004c
        /*0014*/ 	.byte	0x00, 0xf0, 0x05, 0x00


	//----- nvinfo : EIATTR_KPARAM_INFO
	.align		4
.L_102:
        /*0018*/ 	.byte	0x04, 0x17
        /*001a*/ 	.short	(.L_104 - .L_103)
.L_103:
        /*001c*/ 	.word	0x00000000
        /*0020*/ 	.short	0x000a
        /*0022*/ 	.short	0x0048
        /*0024*/ 	.byte	0x00, 0xf0, 0x11, 0x00


	//----- nvinfo : EIATTR_KPARAM_INFO
	.align		4
.L_104:
        /*0028*/ 	.byte	0x04, 0x17
        /*002a*/ 	.short	(.L_106 - .L_105)
.L_105:
        /*002c*/ 	.word	0x00000000
        /*0030*/ 	.short	0x0009
        /*0032*/ 	.short	0x0044
        /*0034*/ 	.byte	0x00, 0xf0, 0x11, 0x00


	//----- nvinfo : EIATTR_KPARAM_INFO
	.align		4
.L_106:
        /*0038*/ 	.byte	0x04, 0x17
        /*003a*/ 	.short	(.L_108 - .L_107)
.L_107:
        /*003c*/ 	.word	0x00000000
        /*0040*/ 	.short	0x0008
        /*0042*/ 	.short	0x0040
        /*0044*/ 	.byte	0x00, 0xf0, 0x11, 0x00


	//----- nvinfo : EIATTR_KPARAM_INFO
	.align		4
.L_108:
        /*0048*/ 	.byte	0x04, 0x17
        /*004a*/ 	.short	(.L_110 - .L_109)
.L_109:
        /*004c*/ 	.word	0x00000000
        /*0050*/ 	.short	0x0007
        /*0052*/ 	.short	0x0038
        /*0054*/ 	.byte	0x00, 0xf5, 0x21, 0x00


	//----- nvinfo : EIATTR_KPARAM_INFO
	.align		4
.L_110:
        /*0058*/ 	.byte	0x04, 0x17
        /*005a*/ 	.short	(.L_112 - .L_111)
.L_111:
        /*005c*/ 	.word	0x00000000
        /*0060*/ 	.short	0x0006
        /*0062*/ 	.short	0x0030
        /*0064*/ 	.byte	0x00, 0xf5, 0x21, 0x00


	//----- nvinfo : EIATTR_KPARAM_INFO
	.align		4
.L_112:
        /*0068*/ 	.byte	0x04, 0x17
        /*006a*/ 	.short	(.L_114 - .L_113)
.L_113:
        /*006c*/ 	.word	0x00000000
        /*0070*/ 	.short	0x0005
        /*0072*/ 	.short	0x0028
        /*0074*/ 	.byte	0x00, 0xf5, 0x21, 0x00


	//----- nvinfo : EIATTR_KPARAM_INFO
	.align		4
.L_114:
        /*0078*/ 	.byte	0x04, 0x17
        /*007a*/ 	.short	(.L_116 - .L_115)
.L_115:
        /*007c*/ 	.word	0x00000000
        /*0080*/ 	.short	0x0004
        /*0082*/ 	.short	0x0020
        /*0084*/ 	.byte	0x00, 0xf5, 0x21, 0x00


	//----- nvinfo : EIATTR_KPARAM_INFO
	.align		4
.L_116:
        /*0088*/ 	.byte	0x04, 0x17
        /*008a*/ 	.short	(.L_118 - .L_117)
.L_117:
        /*008c*/ 	.word	0x00000000
        /*0090*/ 	.short	0x0003
        /*0092*/ 	.short	0x0018
        /*0094*/ 	.byte	0x00, 0xf5, 0x21, 0x00


	//----- nvinfo : EIATTR_KPARAM_INFO
	.align		4
.L_118:
        /*0098*/ 	.byte	0x04, 0x17
        /*009a*/ 	.short	(.L_120 - .L_119)
.L_119:
        /*009c*/ 	.word	0x00000000
        /*00a0*/ 	.short	0x0002
        /*00a2*/ 	.short	0x0010
        /*00a4*/ 	.byte	0x00, 0xf5, 0x21, 0x00


	//----- nvinfo : EIATTR_KPARAM_INFO
	.align		4
.L_120:
        /*00a8*/ 	.byte	0x04, 0x17
        /*00aa*/ 	.short	(.L_122 - .L_121)
.L_121:
        /*00ac*/ 	.word	0x00000000
        /*00b0*/ 	.short	0x0001
        /*00b2*/ 	.short	0x0008
        /*00b4*/ 	.byte	0x00, 0xf5, 0x21, 0x00


	//----- nvinfo : EIATTR_KPARAM_INFO
	.align		4
.L_122:
        /*00b8*/ 	.byte	0x04, 0x17
        /*00ba*/ 	.short	(.L_124 - .L_123)
.L_123:
        /*00bc*/ 	.word	0x00000000
        /*00c0*/ 	.short	0x0000
        /*00c2*/ 	.short	0x0000
        /*00c4*/ 	.byte	0x00, 0xf5, 0x21, 0x00


	//----- nvinfo : EIATTR_SPARSE_MMA_MASK
	.align		4
.L_124:
        /*00c8*/ 	.byte	0x03, 0x50
        /*00ca*/ 	.short	0x0000


	//----- nvinfo : EIATTR_MAXREG_COUNT
	.align		4
        /*00cc*/ 	.byte	0x03, 0x1b
        /*00ce*/ 	.short	0x00a8


	//----- nvinfo : EIATTR_NUM_BARRIERS
	.align		4
        /*00d0*/ 	.byte	0x02, 0x4c
        /*00d2*/ 	.byte	0x01
	.zero		1


	//----- nvinfo : EIATTR_MERCURY_ISA_VERSION
	.align		4
        /*00d4*/ 	.byte	0x03, 0x5f
        /*00d6*/ 	.short	0x0101


	//----- nvinfo : EIATTR_COOP_GROUP_MASK_REGIDS
	.align		4
        /*00d8*/ 	.byte	0x04, 0x29
        /*00da*/ 	.short	(.L_126 - .L_125)


	//   ....[0]....
.L_125:
        /*00dc*/ 	.word	0xffffffff


	//   ....[1]....
        /*00e0*/ 	.word	0x05000006


	//   ....[2]....
        /*00e4*/ 	.word	0xffffffff


	//   ....[3]....
        /*00e8*/ 	.word	0xffffffff


	//   ....[4]....
        /*00ec*/ 	.word	0xffffffff


	//   ....[5]....
        /*00f0*/ 	.word	0xffffffff


	//   ....[6]....
        /*00f4*/ 	.word	0xffffffff


	//   ....[7]....
        /*00f8*/ 	.word	0xffffffff


	//   ....[8]....
        /*00fc*/ 	.word	0xffffffff


	//   ....[9]....
        /*0100*/ 	.word	0xffffffff


	//   ....[10]....
        /*0104*/ 	.word	0xffffffff


	//   ....[11]....
        /*0108*/ 	.word	0xffffffff


	//   ....[12]....
        /*010c*/ 	.word	0xffffffff


	//   ....[13]....
        /*0110*/ 	.word	0xffffffff


	//   ....[14]....
        /*0114*/ 	.word	0xffffffff


	//   ....[15]....
        /*0118*/ 	.word	0xffffffff


	//   ....[16]....
        /*011c*/ 	.word	0xffffffff


	//   ....[17]....
        /*0120*/ 	.word	0xffffffff


	//   ....[18]....
        /*0124*/ 	.word	0xffffffff


	//   ....[19]....
        /*0128*/ 	.word	0xffffffff


	//   ....[20]....
        /*012c*/ 	.word	0xffffffff


	//   ....[21]....
        /*0130*/ 	.word	0xffffffff


	//   ....[22]....
        /*0134*/ 	.word	0xffffffff


	//   ....[23]....
        /*0138*/ 	.word	0xffffffff


	//   ....[24]....
        /*013c*/ 	.word	0xffffffff


	//   ....[25]....
        /*0140*/ 	.word	0xffffffff


	//   ....[26]....
        /*0144*/ 	.word	0xffffffff


	//   ....[27]....
        /*0148*/ 	.word	0xffffffff


	//   ....[28]....
        /*014c*/ 	.word	0xffffffff


	//   ....[29]....
        /*0150*/ 	.word	0xffffffff


	//   ....[30]....
        /*0154*/ 	.word	0xffffffff


	//   ....[31]....
        /*0158*/ 	.word	0xffffffff


	//   ....[32]....
        /*015c*/ 	.word	0xffffffff


	//   ....[33]....
        /*0160*/ 	.word	0xffffffff


	//   ....[34]....
        /*0164*/ 	.word	0xffffffff


	//   ....[35]....
        /*0168*/ 	.word	0xffffffff


	//   ....[36]....
        /*016c*/ 	.word	0xffffffff


	//   ....[37]....
        /*0170*/ 	.word	0xffffffff


	//   ....[38]....
        /*0174*/ 	.word	0xffffffff


	//   ....[39]....
        /*0178*/ 	.word	0xffffffff


	//   ....[40]....
        /*017c*/ 	.word	0xffffffff


	//   ....[41]....
        /*0180*/ 	.word	0xffffffff


	//   ....[42]....
        /*0184*/ 	.word	0xffffffff


	//   ....[43]....
        /*0188*/ 	.word	0xffffffff


	//   ....[44]....
        /*018c*/ 	.word	0xffffffff


	//   ....[45]....
        /*0190*/ 	.word	0xffffffff


	//   ....[46]....
        /*0194*/ 	.word	0xffffffff


	//   ....[47]....
        /*0198*/ 	.word	0xffffffff


	//   ....[48]....
        /*019c*/ 	.word	0xffffffff


	//   ....[49]....
        /*01a0*/ 	.word	0xffffffff


	//   ....[50]....
        /*01a4*/ 	.word	0xffffffff


	//   ....[51]....
        /*01a8*/ 	.word	0xffffffff


	//   ....[52]....
        /*01ac*/ 	.word	0xffffffff


	//   ....[53]....
        /*01b0*/ 	.word	0xffffffff


	//   ....[54]....
        /*01b4*/ 	.word	0xffffffff


	//   ....[55]....
        /*01b8*/ 	.word	0xffffffff


	//   ....[56]....
        /*01bc*/ 	.word	0xffffffff


	//   ....[57]....
        /*01c0*/ 	.word	0xffffffff


	//   ....[58]....
        /*01c4*/ 	.word	0xffffffff


	//   ....[59]....
        /*01c8*/ 	.word	0xffffffff


	//   ....[60]....
        /*01cc*/ 	.word	0xffffffff


	//   ....[61]....
        /*01d0*/ 	.word	0xffffffff


	//   ....[62]....
        /*01d4*/ 	.word	0xffffffff


	//   ....[63]....
        /*01d8*/ 	.word	0xffffffff


	//   ....[64]....
        /*01dc*/ 	.word	0xffffffff


	//   ....[65]....
        /*01e0*/ 	.word	0xffffffff


	//   ....[66]....
        /*01e4*/ 	.word	0xffffffff


	//   ....[67]....
        /*01e8*/ 	.word	0xffffffff


	//   ....[68]....
        /*01ec*/ 	.word	0xffffffff


	//   ....[69]....
        /*01f0*/ 	.word	0xffffffff


	//   ....[70]....
        /*01f4*/ 	.word	0xffffffff


	//   ....[71]....
        /*01f8*/ 	.word	0xffffffff


	//   ....[72]....
        /*01fc*/ 	.word	0xffffffff


	//   ....[73]....
        /*0200*/ 	.word	0xffffffff


	//   ....[74]....
        /*0204*/ 	.word	0xffffffff


	//   ....[75]....
        /*0208*/ 	.word	0xffffffff


	//   ....[76]....
        /*020c*/ 	.word	0xffffffff


	//   ....[77]....
        /*0210*/ 	.word	0xffffffff


	//   ....[78]....
        /*0214*/ 	.word	0xffffffff


	//   ....[79]....
        /*0218*/ 	.word	0xffffffff


	//   ....[80]....
        /*021c*/ 	.word	0xffffffff


	//   ....[81]....
        /*0220*/ 	.word	0xffffffff


	//   ....[82]....
        /*0224*/ 	.word	0xffffffff


	//   ....[83]....
        /*0228*/ 	.word	0xffffffff


	//   ....[84]....
        /*022c*/ 	.word	0xffffffff


	//   ....[85]....
        /*0230*/ 	.word	0xffffffff


	//   ....[86]....
        /*0234*/ 	.word	0xffffffff


	//   ....[87]....
        /*0238*/ 	.word	0xffffffff


	//   ....[88]....
        /*023c*/ 	.word	0xffffffff


	//   ....[89]....
        /*0240*/ 	.word	0xffffffff


	//   ....[90]....
        /*0244*/ 	.word	0xffffffff


	//   ....[91]....
        /*0248*/ 	.word	0xffffffff


	//   ....[92]....
        /*024c*/ 	.word	0xffffffff


	//   ....[93]....
        /*0250*/ 	.word	0xffffffff


	//   ....[94]....
        /*0254*/ 	.word	0xffffffff


	//   ....[95]....
        /*0258*/ 	.word	0xffffffff


	//   ....[96]....
        /*025c*/ 	.word	0xffffffff


	//   ....[97]....
        /*0260*/ 	.word	0xffffffff


	//   ....[98]....
        /*0264*/ 	.word	0xffffffff


	//   ....[99]....
        /*0268*/ 	.word	0xffffffff


	//   ....[100]....
        /*026c*/ 	.word	0xffffffff


	//   ....[101]....
        /*0270*/ 	.word	0xffffffff


	//   ....[102]....
        /*0274*/ 	.word	0xffffffff


	//   ....[103]....
        /*0278*/ 	.word	0xffffffff


	//   ....[104]....
        /*027c*/ 	.word	0xffffffff


	//   ....[105]....
        /*0280*/ 	.word	0xffffffff


	//   ....[106]....
        /*0284*/ 	.word	0xffffffff


	//   ....[107]....
        /*0288*/ 	.word	0xffffffff


	//   ....[108]....
        /*028c*/ 	.word	0xffffffff


	//   ....[109]....
        /*0290*/ 	.word	0xffffffff


	//   ....[110]....
        /*0294*/ 	.word	0xffffffff


	//   ....[111]....
        /*0298*/ 	.word	0xffffffff


	//   ....[112]....
        /*029c*/ 	.word	0xffffffff


	//   ....[113]....
        /*02a0*/ 	.word	0xffffffff


	//   ....[114]....
        /*02a4*/ 	.word	0xffffffff


	//   ....[115]....
        /*02a8*/ 	.word	0xffffffff


	//   ....[116]....
        /*02ac*/ 	.word	0xffffffff


	//   ....[117]....
        /*02b0*/ 	.word	0xffffffff


	//   ....[118]....
        /*02b4*/ 	.word	0xffffffff


	//   ....[119]....
        /*02b8*/ 	.word	0xffffffff


	//   ....[120]....
        /*02bc*/ 	.word	0xffffffff


	//   ....[121]....
        /*02c0*/ 	.word	0xffffffff


	//   ....[122]....
        /*02c4*/ 	.word	0xffffffff


	//   ....[123]....
        /*02c8*/ 	.word	0xffffffff


	//   ....[124]....
        /*02cc*/ 	.word	0xffffffff


	//   ....[125]....
        /*02d0*/ 	.word	0xffffffff


	//   ....[126]....
        /*02d4*/ 	.word	0xffffffff


	//   ....[127]....
        /*02d8*/ 	.word	0xffffffff


	//   ....[128]....
        /*02dc*/ 	.word	0xffffffff


	//   ....[129]....
        /*02e0*/ 	.word	0xffffffff


	//   ....[130]....
        /*02e4*/ 	.word	0xffffffff


	//   ....[131]....
        /*02e8*/ 	.word	0xffffffff


	//   ....[132]....
        /*02ec*/ 	.word	0xffffffff


	//   ....[133]....
        /*02f0*/ 	.word	0xffffffff


	//   ....[134]....
        /*02f4*/ 	.word	0xffffffff


	//   ....[135]....
        /*02f8*/ 	.word	0xffffffff


	//   ....[136]....
        /*02fc*/ 	.word	0xffffffff


	//   ....[137]....
        /*0300*/ 	.word	0xffffffff


	//   ....[138]....
        /*0304*/ 	.word	0xffffffff


	//   ....[139]....
        /*0308*/ 	.word	0xffffffff


	//   ....[140]....
        /*030c*/ 	.word	0xffffffff


	//   ....[141]....
        /*0310*/ 	.word	0xffffffff


	//   ....[142]....
        /*0314*/ 	.word	0xffffffff


	//   ....[143]....
        /*0318*/ 	.word	0xffffffff


	//   ....[144]....
        /*031c*/ 	.word	0xffffffff


	//   ....[145]....
        /*0320*/ 	.word	0xffffffff


	//   ....[146]....
        /*0324*/ 	.word	0xffffffff


	//   ....[147]....
        /*0328*/ 	.word	0xffffffff


	//   ....[148]....
        /*032c*/ 	.word	0xffffffff


	//   ....[149]....
        /*0330*/ 	.word	0xffffffff


	//   ....[150]....
        /*0334*/ 	.word	0xffffffff


	//   ....[151]....
        /*0338*/ 	.word	0xffffffff


	//   ....[152]....
        /*033c*/ 	.word	0xffffffff


	//   ....[153]....
        /*0340*/ 	.word	0xffffffff


	//   ....[154]....
        /*0344*/ 	.word	0xffffffff


	//   ....[155]....
        /*0348*/ 	.word	0xffffffff


	//   ....[156]....
        /*034c*/ 	.word	0xffffffff


	//   ....[157]....
        /*0350*/ 	.word	0xffffffff


	//   ....[158]....
        /*0354*/ 	.word	0xffffffff


	//   ....[159]....
        /*0358*/ 	.word	0xffffffff


	//   ....[160]....
        /*035c*/ 	.word	0x05000006


	//   ....[161]....
        /*0360*/ 	.word	0xffffffff


	//   ....[162]....
        /*0364*/ 	.word	0xffffffff


	//   ....[163]....
        /*0368*/ 	.word	0xffffffff


	//   ....[164]....
        /*036c*/ 	.word	0xffffffff


	//   ....[165]....
        /*0370*/ 	.word	0xffffffff


	//   ....[166]....
        /*0374*/ 	.word	0xffffffff


	//   ....[167]....
        /*0378*/ 	.word	0xffffffff


	//   ....[168]....
        /*037c*/ 	.word	0xffffffff


	//   ....[169]....
        /*0380*/ 	.word	0xffffffff


	//   ....[170]....
        /*0384*/ 	.word	0xffffffff


	//   ....[171]....
        /*0388*/ 	.word	0xffffffff


	//   ....[172]....
        /*038c*/ 	.word	0xffffffff


	//   ....[173]....
        /*0390*/ 	.word	0xffffffff


	//   ....[174]....
        /*0394*/ 	.word	0xffffffff


	//   ....[175]....
        /*0398*/ 	.word	0xffffffff


	//   ....[176]....
        /*039c*/ 	.word	0xffffffff


	//   ....[177]....
        /*03a0*/ 	.word	0xffffffff


	//   ....[178]....
        /*03a4*/ 	.word	0xffffffff


	//   ....[179]....
        /*03a8*/ 	.word	0xffffffff


	//   ....[180]....
        /*03ac*/ 	.word	0xffffffff


	//   ....[181]....
        /*03b0*/ 	.word	0xffffffff


	//   ....[182]....
        /*03b4*/ 	.word	0xffffffff


	//   ....[183]....
        /*03b8*/ 	.word	0xffffffff


	//   ....[184]....
        /*03bc*/ 	.word	0xffffffff


	//   ....[185]....
        /*03c0*/ 	.word	0xffffffff


	//   ....[186]....
        /*03c4*/ 	.word	0xffffffff


	//   ....[187]....
        /*03c8*/ 	.word	0xffffffff


	//   ....[188]....
        /*03cc*/ 	.word	0xffffffff


	//   ....[189]....
        /*03d0*/ 	.word	0xffffffff


	//   ....[190]....
        /*03d4*/ 	.word	0xffffffff


	//   ....[191]....
        /*03d8*/ 	.word	0xffffffff


	//   ....[192]....
        /*03dc*/ 	.word	0xffffffff


	//   ....[193]....
        /*03e0*/ 	.word	0xffffffff


	//   ....[194]....
        /*03e4*/ 	.word	0xffffffff


	//   ....[195]....
        /*03e8*/ 	.word	0xffffffff


	//   ....[196]....
        /*03ec*/ 	.word	0xffffffff


	//   ....[197]....
        /*03f0*/ 	.word	0xffffffff


	//   ....[198]....
        /*03f4*/ 	.word	0xffffffff


	//   ....[199]....
        /*03f8*/ 	.word	0xffffffff


	//   ....[200]....
        /*03fc*/ 	.word	0xffffffff


	//   ....[201]....
        /*0400*/ 	.word	0xffffffff


	//   ....[202]....
        /*0404*/ 	.word	0xffffffff


	//   ....[203]....
        /*0408*/ 	.word	0xffffffff


	//   ....[204]....
        /*040c*/ 	.word	0xffffffff


	//   ....[205]....
        /*0410*/ 	.word	0xffffffff


	//   ....[206]....
        /*0414*/ 	.word	0xffffffff


	//   ....[207]....
        /*0418*/ 	.word	0xffffffff


	//   ....[208]....
        /*041c*/ 	.word	0xffffffff


	//   ....[209]....
        /*0420*/ 	.word	0xffffffff


	//   ....[210]....
        /*0424*/ 	.word	0xffffffff


	//   ....[211]....
        /*0428*/ 	.word	0xffffffff


	//   ....[212]....
        /*042c*/ 	.word	0xffffffff


	//   ....[213]....
        /*0430*/ 	.word	0xffffffff


	//   ....[214]....
        /*0434*/ 	.word	0xffffffff


	//   ....[215]....
        /*0438*/ 	.word	0xffffffff


	//   ....[216]....
        /*043c*/ 	.word	0xffffffff


	//   ....[217]....
        /*0440*/ 	.word	0xffffffff


	//   ....[218]....
        /*0444*/ 	.word	0xffffffff


	//   ....[219]....
        /*0448*/ 	.word	0xffffffff


	//   ....[220]....
        /*044c*/ 	.word	0xffffffff


	//   ....[221]....
        /*0450*/ 	.word	0xffffffff


	//   ....[222]....
        /*0454*/ 	.word	0xffffffff


	//   ....[223]....
        /*0458*/ 	.word	0xffffffff


	//   ....[224]....
        /*045c*/ 	.word	0xffffffff


	//   ....[225]....
        /*0460*/ 	.word	0xffffffff


	//   ....[226]....
        /*0464*/ 	.word	0xffffffff


	//   ....[227]....
        /*0468*/ 	.word	0xffffffff


	//   ....[228]....
        /*046c*/ 	.word	0xffffffff


	//   ....[229]....
        /*0470*/ 	.word	0x0500002f


	//   ....[230]....
        /*0474*/ 	.word	0x0500002f


	//   ....[231]....
        /*0478*/ 	.word	0x0500002f


	//   ....[232]....
        /*047c*/ 	.word	0x0500002f


	//   ....[233]....
        /*0480*/ 	.word	0x0500002f


	//----- nvinfo : EIATTR_COOP_GROUP_INSTR_OFFSETS
	.align		4
.L_126:
        /*0484*/ 	.byte	0x04, 0x28
        /*0486*/ 	.short	(.L_128 - .L_127)


	//   ....[0]....
.L_127:
        /*0488*/ 	.word	0x00000e40


	//   ....[1]....
        /*048c*/ 	.word	0x00001890


	//   ....[2]....
        /*0490*/ 	.word	0x00002ad0


	//   ....[3]....
        /*0494*/ 	.word	0x00002af0


	//   ....[4]....
        /*0498*/ 	.word	0x00002b10


	//   ....[5]....
        /*049c*/ 	.word	0x00002b30


	//   ....[6]....
        /*04a0*/ 	.word	0x00002b50


	//   ....[7]....
        /*04a4*/ 	.word	0x00003000


	//   ....[8]....
        /*04a8*/ 	.word	0x00003010


	//   ....[9]....
        /*04ac*/ 	.word	0x00003030


	//   ....[10]....
        /*04b0*/ 	.word	0x00003050


	//   ....[11]....
        /*04b4*/ 	.word	0x000030a0


	//   ....[12]....
        /*04b8*/ 	.word	0x000030d0


	//   ....[13]....
        /*04bc*/ 	.word	0x00003120


	//   ....[14]....
        /*04c0*/ 	.word	0x00003160


	//   ....[15]....
        /*04c4*/ 	.word	0x00003250


	//   ....[16]....
        /*04c8*/ 	.word	0x00003280


	//   ....[17]....
        /*04cc*/ 	.word	0x00003290


	//   ....[18]....
        /*04d0*/ 	.word	0x000032b0


	//   ....[19]....
        /*04d4*/ 	.word	0x000032f0


	//   ....[20]....
        /*04d8*/ 	.word	0x00003320


	//   ....[21]....
        /*04dc*/ 	.word	0x00003360


	//   ....[22]....
        /*04e0*/ 	.word	0x00003380


	//   ....[23]....
        /*04e4*/ 	.word	0x000033a0


	//   ....[24]....
        /*04e8*/ 	.word	0x00003490


	//   ....[25]....
        /*04ec*/ 	.word	0x000034c0


	//   ....[26]....
        /*04f0*/ 	.word	0x000034d0


	//   ....[27]....
        /*04f4*/ 	.word	0x000034f0


	//   ....[28]....
        /*04f8*/ 	.word	0x00003530


	//   ....[29]....
        /*04fc*/ 	.word	0x00003560


	//   ....[30]....
        /*0500*/ 	.word	0x000035a0


	//   ....[31]....
        /*0504*/ 	.word	0x000035c0


	//   ....[32]....
        /*0508*/ 	.word	0x000035e0


	//   ....[33]....
        /*050c*/ 	.word	0x000036d0


	//   ....[34]....
        /*0510*/ 	.word	0x00003700


	//   ....[35]....
        /*0514*/ 	.word	0x00003710


	//   ....[36]....
        /*0518*/ 	.word	0x00003730


	//   ....[37]....
        /*051c*/ 	.word	0x00003770


	//   ....[38]....
        /*0520*/ 	.word	0x000037a0


	//   ....[39]....
        /*0524*/ 	.word	0x000037e0


	//   ....[40]....
        /*0528*/ 	.word	0x00003800


	//   ....[41]....
        /*052c*/ 	.word	0x00003820


	//   ....[42]....
        /*0530*/ 	.word	0x00003930


	//   ....[43]....
        /*0534*/ 	.word	0x00003960


	//   ....[44]....
        /*0538*/ 	.word	0x00003970


	//   ....[45]....
        /*053c*/ 	.word	0x00003990


	//   ....[46]....
        /*0540*/ 	.word	0x000039d0


	//   ....[47]....
        /*0544*/ 	.word	0x00003a00


	//   ....[48]....
        /*0548*/ 	.word	0x00003a40


	//   ....[49]....
        /*054c*/ 	.word	0x00003a60


	//   ....[50]....
        /*0550*/ 	.word	0x00003a80


	//   ....[51]....
        /*0554*/ 	.word	0x00003b90


	//   ....[52]....
        /*0558*/ 	.word	0x00003bc0


	//   ....[53]....
        /*055c*/ 	.word	0x00003bd0


	//   ....[54]....
        /*0560*/ 	.word	0x00003bf0


	//   ....[55]....
        /*0564*/ 	.word	0x00003c30


	//   ....[56]....
        /*0568*/ 	.word	0x00003c60


	//   ....[57]....
        /*056c*/ 	.word	0x00003ca0


	//   ....[58]....
        /*0570*/ 	.word	0x00003cc0


	//   ....[59]....
        /*0574*/ 	.word	0x00003ce0


	//   ....[60]....
        /*0578*/ 	.word	0x00003df0


	//   ....[61]....
        /*057c*/ 	.word	0x00003e20


	//   ....[62]....
        /*0580*/ 	.word	0x00003e30


	//   ....[63]....
        /*0584*/ 	.word	0x00003e50


	//   ....[64]....
        /*0588*/ 	.word	0x00003e90


	//   ....[65]....
        /*058c*/ 	.word	0x00003ec0


	//   ....[66]....
        /*0590*/ 	.word	0x00003f00


	//   ....[67]....
        /*0594*/ 	.word	0x00003f20


	//   ....[68]....
        /*0598*/ 	.word	0x00003f40


	//   ....[69]....
        /*059c*/ 	.word	0x00004050


	//   ....[70]....
        /*05a0*/ 	.word	0x00004080


	//   ....[71]....
        /*05a4*/ 	.word	0x00004090


	//   ....[72]....
        /*05a8*/ 	.word	0x000040b0


	//   ....[73]....
        /*05ac*/ 	.word	0x000040f0


	//   ....[74]....
        /*05b0*/ 	.word	0x00004120


	//   ....[75]....
        /*05b4*/ 	.word	0x00004160


	//   ....[76]....
        /*05b8*/ 	.word	0x00004180


	//   ....[77]....
        /*05bc*/ 	.word	0x000041a0


	//   ....[78]....
        /*05c0*/ 	.word	0x000042b0


	//   ....[79]....
        /*05c4*/ 	.word	0x00004300


	//   ....[80]....
        /*05c8*/ 	.word	0x00004310


	//   ....[81]....
        /*05cc*/ 	.word	0x00004330


	//   ....[82]....
        /*05d0*/ 	.word	0x00004370


	//   ....[83]....
        /*05d4*/ 	.word	0x000043a0


	//   ....[84]....
        /*05d8*/ 	.word	0x000043e0


	//   ....[85]....
        /*05dc*/ 	.word	0x00004400


	//   ....[86]....
        /*05e0*/ 	.word	0x00004420


	//   ....[87]....
        /*05e4*/ 	.word	0x00004510


	//   ....[88]....
        /*05e8*/ 	.word	0x00004560


	//   ....[89]....
        /*05ec*/ 	.word	0x00004570


	//   ....[90]....
        /*05f0*/ 	.word	0x000045a0


	//   ....[91]....
        /*05f4*/ 	.word	0x000045c0


	//   ....[92]....
        /*05f8*/ 	.word	0x00004610


	//   ....[93]....
        /*05fc*/ 	.word	0x00004630


	//   ....[94]....
        /*0600*/ 	.word	0x00004670


	//   ....[95]....
        /*0604*/ 	.word	0x00004690


	//   ....[96]....
        /*0608*/ 	.word	0x00004770


	//   ....[97]....
        /*060c*/ 	.word	0x000047c0


	//   ....[98]....
        /*0610*/ 	.word	0x000047d0


	//   ....[99]....
        /*0614*/ 	.word	0x00004820


	//   ....[100]....
        /*0618*/ 	.word	0x00004850


	//   ....[101]....
        /*061c*/ 	.word	0x00004880


	//   ....[102]....
        /*0620*/ 	.word	0x000048b0


	//   ....[103]....
        /*0624*/ 	.word	0x000048e0


	//   ....[104]....
        /*0628*/ 	.word	0x00004910


	//   ....[105]....
        /*062c*/ 	.word	0x000049d0


	//   ....[106]....
        /*0630*/ 	.word	0x00004a20


	//   ....[107]....
        /*0634*/ 	.word	0x00004a30


	//   ....[108]....
        /*0638*/ 	.word	0x00004a80


	//   ....[109]....
        /*063c*/ 	.word	0x00004ab0


	//   ....[110]....
        /*0640*/ 	.word	0x00004ae0


	//   ....[111]....
        /*0644*/ 	.word	0x00004b10


	//   ....[112]....
        /*0648*/ 	.word	0x00004b40


	//   ....[113]....
        /*064c*/ 	.word	0x00004b70


	//   ....[114]....
        /*0650*/ 	.word	0x00004c60


	//   ....[115]....
        /*0654*/ 	.word	0x00004c80


	//   ....[116]....
        /*0658*/ 	.word	0x00004c90


	//   ....[117]....
        /*065c*/ 	.word	0x00004ce0


	//   ....[118]....
        /*0660*/ 	.word	0x00004d10


	//   ....[119]....
        /*0664*/ 	.word	0x00004d40


	//   ....[120]....
        /*0668*/ 	.word	0x00004d70


	//   ....[121]....
        /*066c*/ 	.word	0x00004da0


	//   ....[122]....
        /*0670*/ 	.word	0x00004dd0


	//   ....[123]....
        /*0674*/ 	.word	0x00004ec0


	//   ....[124]....
        /*0678*/ 	.word	0x00004f00


	//   ....[125]....
        /*067c*/ 	.word	0x00004f10


	//   ....[126]....
        /*0680*/ 	.word	0x00004f60


	//   ....[127]....
        /*0684*/ 	.word	0x00004f90


	//   ....[128]....
        /*0688*/ 	.word	0x00004fc0


	//   ....[129]....
        /*068c*/ 	.word	0x00004ff0


	//   ....[130]....
        /*0690*/ 	.word	0x00005020


	//   ....[131]....
        /*0694*/ 	.word	0x00005050


	//   ....[132]....
        /*0698*/ 	.word	0x00005140


	//   ....[133]....
        /*069c*/ 	.word	0x00005170


	//   ....[134]....
        /*06a0*/ 	.word	0x00005180


	//   ....[135]....
        /*06a4*/ 	.word	0x000051d0


	//   ....[136]....
        /*06a8*/ 	.word	0x00005200


	//   ....[137]....
        /*06ac*/ 	.word	0x00005230


	//   ....[138]....
        /*06b0*/ 	.word	0x00005260


	//   ....[139]....
        /*06b4*/ 	.word	0x00005290


	//   ....[140]....
        /*06b8*/ 	.word	0x000052c0


	//   ....[141]....
        /*06bc*/ 	.word	0x000053e0


	//   ....[142]....
        /*06c0*/ 	.word	0x000053f0


	//   ....[143]....
        /*06c4*/ 	.word	0x00005440


	//   ....[144]....
        /*06c8*/ 	.word	0x00005470


	//   ....[145]....
        /*06cc*/ 	.word	0x000054a0


	//   ....[146]....
        /*06d0*/ 	.word	0x000054d0


	//   ....[147]....
        /*06d4*/ 	.word	0x00005500


	//   ....[148]....
        /*06d8*/ 	.word	0x00005530


	//   ....[149]....
        /*06dc*/ 	.word	0x00005560


	//   ....[150]....
        /*06e0*/ 	.word	0x00005600


	//   ....[151]....
        /*06e4*/ 	.word	0x00005620


	//   ....[152]....
        /*06e8*/ 	.word	0x00005630


	//   ....[153]....
        /*06ec*/ 	.word	0x00005680


	//   ....[154]....
        /*06f0*/ 	.word	0x000056b0


	//   ....[155]....
        /*06f4*/ 	.word	0x000056e0


	//   ....[156]....
        /*06f8*/ 	.word	0x00005710


	//   ....[157]....
        /*06fc*/ 	.word	0x00005740


	//   ....[158]....
        /*0700*/ 	.word	0x00005770


	//   ....[159]....
        /*0704*/ 	.word	0x000058a0


	//   ....[160]....
        /*0708*/ 	.word	0x00005d40


	//   ....[161]....
        /*070c*/ 	.word	0x00006070


	//   ....[162]....
        /*0710*/ 	.word	0x00006130


	//   ....[163]....
        /*0714*/ 	.word	0x000061f0


	//   ....[164]....
        /*0718*/ 	.word	0x000062b0


	//   ....[165]....
        /*071c*/ 	.word	0x00006370


	//   ....[166]....
        /*0720*/ 	.word	0x00006430


	//   ....[167]....
        /*0724*/ 	.word	0x000064f0


	//   ....[168]....
        /*0728*/ 	.word	0x000065b0


	//   ....[169]....
        /*072c*/ 	.word	0x00006670


	//   ....[170]....
        /*0730*/ 	.word	0x00006730


	//   ....[171]....
        /*0734*/ 	.word	0x000067f0


	//   ....[172]....
        /*0738*/ 	.word	0x000068b0


	//   ....[173]....
        /*073c*/ 	.word	0x00006970


	//   ....[174]....
        /*0740*/ 	.word	0x00006a30


	//   ....[175]....
        /*0744*/ 	.word	0x00006af0


	//   ....[176]....
        /*0748*/ 	.word	0x00006bb0


	//   ....[177]....
        /*074c*/ 	.word	0x00006c70


	//   ....[178]....
        /*0750*/ 	.word	0x00006e60


	//   ....[179]....
        /*0754*/ 	.word	0x00006f90


	//   ....[180]....
        /*0758*/ 	.word	0x000070c0


	//   ....[181]....
        /*075c*/ 	.word	0x000071f0


	//   ....[182]....
        /*0760*/ 	.word	0x00007320


	//   ....[183]....
        /*0764*/ 	.word	0x00007450


	//   ....[184]....
        /*0768*/ 	.word	0x00007580


	//   ....[185]....
        /*076c*/ 	.word	0x000076b0


	//   ....[186]....
        /*0770*/ 	.word	0x000077e0


	//   ....[187]....
        /*0774*/ 	.word	0x00007910


	//   ....[188]....
        /*0778*/ 	.word	0x00007a40


	//   ....[189]....
        /*077c*/ 	.word	0x00007b60


	//   ....[190]....
        /*0780*/ 	.word	0x00007c70


	//   ....[191]....
        /*0784*/ 	.word	0x00007d80


	//   ....[192]....
        /*0788*/ 	.word	0x00007e90


	//   ....[193]....
        /*078c*/ 	.word	0x00007fa0


	//   ....[194]....
        /*0790*/ 	.word	0x000080b0


	//   ....[195]....
        /*0794*/ 	.word	0x00008eb0


	//   ....[196]....
        /*0798*/ 	.word	0x00008f40


	//   ....[197]....
        /*079c*/ 	.word	0x00008fc0


	//   ....[198]....
        /*07a0*/ 	.word	0x00009050


	//   ....[199]....
        /*07a4*/ 	.word	0x000090d0


	//   ....[200]....
        /*07a8*/ 	.word	0x00009160


	//   ....[201]....
        /*07ac*/ 	.word	0x000091e0


	//   ....[202]....
        /*07b0*/ 	.word	0x00009270


	//   ....[203]....
        /*07b4*/ 	.word	0x000092f0


	//   ....[204]....
        /*07b8*/ 	.word	0x00009380


	//   ....[205]....
        /*07bc*/ 	.word	0x00009400


	//   ....[206]....
        /*07c0*/ 	.word	0x00009490


	//   ....[207]....
        /*07c4*/ 	.word	0x00009510


	//   ....[208]....
        /*07c8*/ 	.word	0x000095a0


	//   ....[209]....
        /*07cc*/ 	.word	0x00009620


	//   ....[210]....
        /*07d0*/ 	.word	0x000096b0


	//   ....[211]....
        /*07d4*/ 	.word	0x00009730


	//   ....[212]....
        /*07d8*/ 	.word	0x00009890


	//   ....[213]....
        /*07dc*/ 	.word	0x00009960


	//   ....[214]....
        /*07e0*/ 	.word	0x00009a10


	//   ....[215]....
        /*07e4*/ 	.word	0x00009ad0


	//   ....[216]....
        /*07e8*/ 	.word	0x00009b80


	//   ....[217]....
        /*07ec*/ 	.word	0x00009c40


	//   ....[218]....
        /*07f0*/ 	.word	0x00009cf0


	//   ....[219]....
        /*07f4*/ 	.word	0x00009db0


	//   ....[220]....
        /*07f8*/ 	.word	0x00009e60


	//   ....[221]....
        /*07fc*/ 	.word	0x00009f20


	//   ....[222]....
        /*0800*/ 	.word	0x00009fd0


	//   ....[223]....
        /*0804*/ 	.word	0x0000a090


	//   ....[224]....
        /*0808*/ 	.word	0x0000a140


	//   ....[225]....
        /*080c*/ 	.word	0x0000a200


	//   ....[226]....
        /*0810*/ 	.word	0x0000a2a0


	//   ....[227]....
        /*0814*/ 	.word	0x0000a360


	//   ....[228]....
        /*0818*/ 	.word	0x0000a400


	//   ....[229]....
        /*081c*/ 	.word	0x0000a470


	//   ....[230]....
        /*0820*/ 	.word	0x0000a4e0


	//   ....[231]....
        /*0824*/ 	.word	0x0000a550


	//   ....[232]....
        /*0828*/ 	.word	0x0000a5c0


	//   ....[233]....
        /*082c*/ 	.word	0x0000a630


	//----- nvinfo : EIATTR_VRC_CTA_INIT_COUNT
	.align		4
.L_128:
        /*0830*/ 	.byte	0x02, 0x4a
	.zero		1
	.zero		1


	//----- nvinfo : EIATTR_EXIT_INSTR_OFFSETS
	.align		4
        /*0834*/ 	.byte	0x04, 0x1c
        /*0836*/ 	.short	(.L_130 - .L_129)


	//   ....[0]....
.L_129:
        /*0838*/ 	.word	0x00002570


	//   ....[1]....
        /*083c*/ 	.word	0x000028d0


	//   ....[2]....
        /*0840*/ 	.word	0x000028f0


	//   ....[3]....
        /*0844*/ 	.word	0x00009740


	//   ....[4]....
        /*0848*/ 	.word	0x0000a410


	//----- nvinfo : EIATTR_MAX_THREADS
	.align		4
.L_130:
        /*084c*/ 	.byte	0x04, 0x05
        /*084e*/ 	.short	(.L_132 - .L_131)
.L_131:
        /*0850*/ 	.word	0x00000180
        /*0854*/ 	.word	0x00000001
        /*0858*/ 	.word	0x00000001


	//----- nvinfo : EIATTR_CRS_STACK_SIZE
	.align		4
.L_132:
        /*085c*/ 	.byte	0x04, 0x1e
        /*085e*/ 	.short	(.L_134 - .L_133)
.L_133:
        /*0860*/ 	.word	0x00000000


	//----- nvinfo : EIATTR_CBANK_PARAM_SIZE
	.align		4
.L_134:
        /*0864*/ 	.byte	0x03, 0x19
        /*0866*/ 	.short	0x004d


	//----- nvinfo : EIATTR_PARAM_CBANK
	.align		4
        /*0868*/ 	.byte	0x04, 0x0a
        /*086a*/ 	.short	(.L_136 - .L_135)
	.align		4
.L_135:
        /*086c*/ 	.word	index@(.nv.constant0._ZN3cub18CUB_300001_SM_10006detail10radix_sort29DeviceRadixSortOnesweepKernelINS1_5radix10policy_hubIiiyE10Policy1000ELNS0_9SortOrderE0EiiyiiNS1_21identity_decomposer_tEEEvPT5_SB_PT3_PKSC_PT1_PKSG_PT2_PKSK_T4_iiT6_)
        /*0870*/ 	.short	0x0380
        /*0872*/ 	.short	0x004d


	//----- nvinfo : EIATTR_SW_WAR
	.align		4
.L_136:
        /*0874*/ 	.byte	0x04, 0x36
        /*0876*/ 	.short	(.L_138 - .L_137)
.L_137:
        /*0878*/ 	.word	0x00000008
.L_138:


//--------------------- .nv.info._ZN3cub18CUB_300001_SM_10006detail10radix_sort33DeviceRadixSortExclusiveSumKernelINS1_5radix10policy_hubIiiyE10Policy1000EyEEvPT0_ --------------------------
	.section	.nv.info._ZN3cub18CUB_300001_SM_10006detail10radix_sort33DeviceRadixSortExclusiveSumKernelINS1_5radix10policy_hubIiiyE10Policy1000EyEEvPT0_,"",@"SHT_CUDA_INFO"
	.sectionflags	@""
	.align	4


	//----- nvinfo : EIATTR_CUDA_API_VERSION
	.align		4
        /*0000*/ 	.byte	0x04, 0x37
        /*0002*/ 	.short	(.L_140 - .L_139)
.L_139:
        /*0004*/ 	.word	0x00000082


	//----- nvinfo : EIATTR_KPARAM_INFO
	.align		4
.L_140:
        /*0008*/ 	.byte	0x04, 0x17
        /*000a*/ 	.short	(.L_142 - .L_141)
.L_141:
        /*000c*/ 	.word	0x00000000
        /*0010*/ 	.short	0x0000
        /*0012*/ 	.short	0x0000
        /*0014*/ 	.byte	0x00, 0xf5, 0x21, 0x00


	//----- nvinfo : EIATTR_SPARSE_MMA_MASK
	.align		4
.L_142:
        /*0018*/ 	.byte	0x03, 0x50
        /*001a*/ 	.short	0x0000


	//----- nvinfo : EIATTR_MAXREG_COUNT
	.align		4
        /*001c*/ 	.byte	0x03, 0x1b
        /*001e*/ 	.short	0x00ff


	//----- nvinfo : EIATTR_NUM_BARRIERS
	.align		4
        /*0020*/ 	.byte	0x02, 0x4c
        /*0022*/ 	.byte	0x01
	.zero		1


	//----- nvinfo : EIATTR_MERCURY_ISA_VERSION
	.align		4
        /*0024*/ 	.byte	0x03, 0x5f
        /*0026*/ 	.short	0x0101


	//----- nvinfo : EIATTR_COOP_GROUP_MASK_REGIDS
	.align		4
        /*0028*/ 	.byte	0x04, 0x29
        /*002a*/ 	.short	(.L_144 - .L_143)


	//   ....[0]....
.L_143:
        /*002c*/ 	.word	0xffffffff


	//   ....[1]....
        /*0030*/ 	.word	0xffffffff


	//   ....[2]....
        /*0034*/ 	.word	0xffffffff


	//   ....[3]....
        /*0038*/ 	.word	0xffffffff


	//   ....[4]....
        /*003c*/ 	.word	0xffffffff


	//   ....[5]....
        /*0040*/ 	.word	0xffffffff


	//   ....[6]....
        /*0044*/ 	.word	0xffffffff


	//   ....[7]....
        /*0048*/ 	.word	0xffffffff


	//   ....[8]....
        /*004c*/ 	.word	0xffffffff


	//   ....[9]....
        /*0050*/ 	.word	0xffffffff


	//   ....[10]....
        /*0054*/ 	.word	0x05000015


	//   ....[11]....
        /*0058*/ 	.word	0x05000015


	//   ....[12]....
        /*005c*/ 	.word	0x05000015


	//   ....[13]....
        /*0060*/ 	.word	0x05000015


	//   ....[14]....
        /*0064*/ 	.word	0x05000015


	//   ....[15]....
        /*0068*/ 	.word	0x05000015


	//   ....[16]....
        /*006c*/ 	.word	0x05000015


	//   ....[17]....
        /*0070*/ 	.word	0x05000015


	//   ....[18]....
        /*0074*/ 	.word	0x05000015


	//   ....[19]....
        /*0078*/ 	.word	0x05000015


	//----- nvinfo : EIATTR_COOP_GROUP_INSTR_OFFSETS
	.align		4
.L_144:
        /*007c*/ 	.byte	0x04, 0x28
        /*007e*/ 	.short	(.L_146 - .L_145)


	//   ....[0]....
.L_145:
        /*0080*/ 	.word	0x00000250


	//   ....[1]....
        /*0084*/ 	.word	0x00000260


	//   ....[2]....
        /*0088*/ 	.word	0x000002a0


	//   ....[3]....
        /*008c*/ 	.word	0x000002c0


	//   ....[4]....
        /*0090*/ 	.word	0x00000310


	//   ....[5]....
        /*0094*/ 	.word	0x00000320


	//   ....[6]....
        /*0098*/ 	.word	0x00000360


	//   ....[7]....
        /*009c*/ 	.word	0x00000380


	//   ....[8]....
        /*00a0*/ 	.word	0x000003d0


	//   ....[9]....
        /*00a4*/ 	.word	0x000003e0


	//   ....[10]....
        /*00a8*/ 	.word	0x00000660


	//   ....[11]....
        /*00ac*/ 	.word	0x000006b0


	//   ....[12]....
        /*00b0*/ 	.word	0x00000740


	//   ....[13]....
        /*00b4*/ 	.word	0x00000790


	//   ....[14]....
        /*00b8*/ 	.word	0x00000820


	//   ....[15]....
        /*00bc*/ 	.word	0x00000870


	//   ....[16]....
        /*00c0*/ 	.word	0x00000900


	//   ....[17]....
        /*00c4*/ 	.word	0x00000950


	//   ....[18]....
        /*00c8*/ 	.word	0x000009e0


	//   ....[19]....
        /*00cc*/ 	.word	0x00000a30


	//----- nvinfo : EIATTR_VRC_CTA_INIT_COUNT
	.align		4
.L_146:
        /*00d0*/ 	.byte	0x02, 0x4a
	.zero		1
	.zero		1


	//----- nvinfo : EIATTR_EXIT_INSTR_OFFSETS
	.align		4
        /*00d4*/ 	.byte	0x04, 0x1c
        /*00d6*/ 	.short	(.L_148 - .L_147)


	//   ....[0]....
.L_147:
        /*00d8*/ 	.word	0x000005d0


	//   ....[1]....
        /*00dc*/ 	.word	0x00000600


	//----- nvinfo : EIATTR_CRS_STACK_SIZE
	.align		4
.L_148:
        /*00e0*/ 	.byte	0x04, 0x1e
        /*00e2*/ 	.short	(.L_150 - .L_149)
.L_149:
        /*00e4*/ 	.word	0x00000000


	//----- nvinfo : EIATTR_CBANK_PARAM_SIZE
	.align		4
.L_150:
        /*00e8*/ 	.byte	0x03, 0x19
        /*00ea*/ 	.short	0x0008


	//----- nvinfo : EIATTR_PARAM_CBANK
	.align		4
        /*00ec*/ 	.byte	0x04, 0x0a
        /*00ee*/ 	.short	(.L_152 - .L_151)
	.align		4
.L_151:
        /*00f0*/ 	.word	index@(.nv.constant0._ZN3cub18CUB_300001_SM_10006detail10radix_sort33DeviceRadixSortExclusiveSumKernelINS1_5radix10policy_hubIiiyE10Policy1000EyEEvPT0_)
        /*00f4*/ 	.short	0x0380
        /*00f6*/ 	.short	0x0008


	//----- nvinfo : EIATTR_SW_WAR
	.align		4
.L_152:
        /*00f8*/ 	.byte	0x04, 0x36
        /*00fa*/ 	.short	(.L_154 - .L_153)
.L_153:
        /*00fc*/ 	.word	0x00000008
.L_154:


//--------------------- .nv.info._ZN3cub18CUB_300001_SM_10006detail10radix_sort30DeviceRadixSortHistogramKernelINS1_5radix10policy_hubIiiyE10Policy1000ELNS0_9SortOrderE0EiyNS1_21identity_decomposer_tEEEvPT2_PKT1_SA_iiT3_ --------------------------
	.section	.nv.info._ZN3cub18CUB_300001_SM_10006detail10radix_sort30DeviceRadixSortHistogramKernelINS1_5radix10policy_hubIiiyE10Policy1000ELNS0_9SortOrderE0EiyNS1_21identity_decomposer_tEEEvPT2_PKT1_SA_iiT3_,"",@"SHT_CUDA_INFO"
	.sectionflags	@""
	.align	4


	//----- nvinfo : EIATTR_CUDA_API_VERSION
	.align		4
        /*0000*/ 	.byte	0x04, 0x37
        /*0002*/ 	.short	(.L_156 - .L_155)
.L_155:
        /*0004*/ 	.word	0x00000082


	//----- nvinfo : EIATTR_KPARAM_INFO
	.align		4
.L_156:
        /*0008*/ 	.byte	0x04, 0x17
        /*000a*/ 	.short	(.L_158 - .L_157)
.L_157:
        /*000c*/ 	.word	0x00000000
        /*0010*/ 	.short	0x0005
        /*0012*/ 	.short	0x0020
        /*0014*/ 	.byte	0x00, 0xf0, 0x05, 0x00


	//----- nvinfo : EIATTR_KPARAM_INFO
	.align		4
.L_158:
        /*0018*/ 	.byte	0x04, 0x17
        /*001a*/ 	.short	(.L_160 - .L_159)
.L_159:
        /*001c*/ 	.word	0x00000000
        /*0020*/ 	.short	0x0004
        /*0022*/ 	.short	0x001c
        /*0024*/ 	.byte	0x00, 0xf0, 0x11, 0x00


	//----- nvinfo : EIATTR_KPARAM_INFO
	.align		4
.L_160:
        /*0028*/ 	.byte	0x04, 0x17
        /*002a*/ 	.short	(.L_162 - .L_161)
.L_161:
        /*002c*/ 	.word	0x00000000
        /*0030*/ 	.short	0x0003
        /*0032*/ 	.short	0x0018
        /*0034*/ 	.byte	0x00, 0xf0, 0x11, 0x00


	//----- nvinfo : EIATTR_KPARAM_INFO
	.align		4
.L_162:
        /*0038*/ 	.byte	0x04, 0x17
        /*003a*/ 	.short	(.L_164 - .L_163)
.L_163:
        /*003c*/ 	.word	0x00000000
        /*0040*/ 	.short	0x0002
        /*0042*/ 	.short	0x0010
        /*0044*/ 	.byte	0x00, 0xf0, 0x21, 0x00


	//----- nvinfo : EIATTR_KPARAM_INFO
	.align		4
.L_164:
        /*0048*/ 	.byte	0x04, 0x17
        /*004a*/ 	.short	(.L_166 - .L_165)
.L_165:
        /*004c*/ 	.word	0x00000000
        /*0050*/ 	.short	0x0001
        /*0052*/ 	.short	0x0008
        /*0054*/ 	.byte	0x00, 0xf5, 0x21, 0x00


	//----- nvinfo : EIATTR_KPARAM_INFO
	.align		4
.L_166:
        /*0058*/ 	.byte	0x04, 0x17
        /*005a*/ 	.short	(.L_168 - .L_167)
.L_167:
        /*005c*/ 	.word	0x00000000
        /*0060*/ 	.short	0x0000
        /*0062*/ 	.short	0x0000
        /*0064*/ 	.byte	0x00, 0xf5, 0x21, 0x00


	//----- nvinfo : EIATTR_SPARSE_MMA_MASK
	.align		4
.L_168:
        /*0068*/ 	.byte	0x03, 0x50
        /*006a*/ 	.short	0x0000


	//----- nvinfo : EIATTR_MAXREG_COUNT
	.align		4
        /*006c*/ 	.byte	0x03, 0x1b
        /*006e*/ 	.short	0x00ff


	//----- nvinfo : EIATTR_NUM_BARRIERS
	.align		4
        /*0070*/ 	.byte	0x02, 0x4c
        /*0072*/ 	.byte	0x01
	.zero		1


	//----- nvinfo : EIATTR_MERCURY_ISA_VERSION
	.align		4
        /*0074*/ 	.byte	0x03, 0x5f
        /*0076*/ 	.short	0x0101


	//----- nvinfo : EIATTR_VRC_CTA_INIT_COUNT
	.align		4
        /*0078*/ 	.byte	0x02, 0x4a
	.zero		1
	.zero		1


	//----- nvinfo : EIATTR_EXIT_INSTR_OFFSETS
	.align		4
        /*007c*/ 	.byte	0x04, 0x1c
        /*007e*/ 	.short	(.L_170 - .L_169)


	//   ....[0]....
.L_169:
        /*0080*/ 	.word	0x00000040


	//   ....[1]....
        /*0084*/ 	.word	0x00002ee0


	//----- nvinfo : EIATTR_MAX_THREADS
	.align		4
.L_170:
        /*0088*/ 	.byte	0x04, 0x05
        /*008a*/ 	.short	(.L_172 - .L_171)
.L_171:
        /*008c*/ 	.word	0x00000080
        /*0090*/ 	.word	0x00000001
        /*0094*/ 	.word	0x00000001


	//----- nvinfo : EIATTR_CRS_STACK_SIZE
	.align		4
.L_172:
        /*0098*/ 	.byte	0x04, 0x1e
        /*009a*/ 	.short	(.L_174 - .L_173)
.L_173:
        /*009c*/ 	.word	0x00000000


	//----- nvinfo : EIATTR_CBANK_PARAM_SIZE
	.align		4
.L_174:
        /*00a0*/ 	.byte	0x03, 0x19
        /*00a2*/ 	.short	0x0021


	//----- nvinfo : EIATTR_PARAM_CBANK
	.align		4
        /*00a4*/ 	.byte	0x04, 0x0a
        /*00a6*/ 	.short	(.L_176 - .L_175)
	.align		4
.L_175:
        /*00a8*/ 	.word	index@(.nv.constant0._ZN3cub18CUB_300001_SM_10006detail10radix_sort30DeviceRadixSortHistogramKernelINS1_5radix10policy_hubIiiyE10Policy1000ELNS0_9SortOrderE0EiyNS1_21identity_decomposer_tEEEvPT2_PKT1_SA_iiT3_)
        /*00ac*/ 	.short	0x0380
        /*00ae*/ 	.short	0x0021


	//----- nvinfo : EIATTR_SW_WAR
	.align		4
.L_176:
        /*00b0*/ 	.byte	0x04, 0x36
        /*00b2*/ 	.short	(.L_178 - .L_177)
.L_177:
        /*00b4*/ 	.word	0x00000008
.L_178:


//--------------------- .nv.info._ZN3cub18CUB_300001_SM_10006detail10radix_sort31DeviceRadixSortSingleTileKernelINS1_5radix10policy_hubIiiyE10Policy1000ELNS0_9SortOrderE0EiiyNS1_21identity_decomposer_tEEEvPKT1_PSA_PKT2_PSE_T3_iiT4_ --------------------------
	.section	.nv.info._ZN3cub18CUB_300001_SM_10006detail10radix_sort31DeviceRadixSortSingleTileKernelINS1_5radix10policy_hubIiiyE10Policy1000ELNS0_9SortOrderE0EiiyNS1_21identity_decomposer_tEEEvPKT1_PSA_PKT2_PSE_T3_iiT4_,"",@"SHT_CUDA_INFO"
	.sectionflags	@""
	.align	4


	//----- nvinfo : EIATTR_CUDA_API_VERSION
	.align		4
        /*0000*/ 	.byte	0x04, 0x37
        /*0002*/ 	.short	(.L_180 - .L_179)
.L_179:
        /*0004*/ 	.word	0x00000082


	//----- nvinfo : EIATTR_KPARAM_INFO
	.align		4
.L_180:
        /*0008*/ 	.byte	0x04, 0x17
        /*000a*/ 	.short	(.L_182 - .L_181)
.L_181:
        /*000c*/ 	.word	0x00000000
        /*0010*/ 	.short	0x0007
        /*0012*/ 	.short	0x0030
        /*0014*/ 	.byte	0x00, 0xf0, 0x05, 0x00


	//----- nvinfo : EIATTR_KPARAM_INFO
	.align		4
.L_182:
        /*0018*/ 	.byte	0x04, 0x17
        /*001a*/ 	.short	(.L_184 - .L_183)
.L_183:
        /*001c*/ 	.word	0x00000000
        /*0020*/ 	.short	0x0006
        /*0022*/ 	.short	0x002c
        /*0024*/ 	.byte	0x00, 0xf0, 0x11, 0x00


	//----- nvinfo : EIATTR_KPARAM_INFO
	.align		4
.L_184:
        /*0028*/ 	.byte	0x04, 0x17
        /*002a*/ 	.short	(.L_186 - .L_185)
.L_185:
        /*002c*/ 	.word	0x00000000
        /*0030*/ 	.short	0x0005
        /*0032*/ 	.short	0x0028
        /*0034*/ 	.byte	0x00, 0xf0, 0x11, 0x00


	//----- nvinfo : EIATTR_KPARAM_INFO
	.align		4
.L_186:
        /*0038*/ 	.byte	0x04, 0x17
        /*003a*/ 	.short	(.L_188 - .L_187)
.L_187:
        /*003c*/ 	.word	0x00000000
        /*0040*/ 	.short	0x0004
        /*0042*/ 	.short	0x0020
        /*0044*/ 	.byte	0x00, 0xf0, 0x21, 0x00


	//----- nvinfo : EIATTR_KPARAM_INFO
	.align		4
.L_188:
        /*0048*/ 	.byte	0x04, 0x17
        /*004a*/ 	.short	(.L_190 - .L_189)
.L_189:
        /*004c*/ 	.word	0x00000000
        /*0050*/ 	.short	0x0003
        /*0052*/ 	.short	0x0018
        /*0054*/ 	.byte	0x00, 0xf5, 0x21, 0x00


	//----- nvinfo : EIATTR_KPARAM_INFO
	.align		4
.L_190:
        /*0058*/ 	.byte	0x04, 0x17
        /*005a*/ 	.short	(.L_192 - .L_191)
.L_191:
        /*005c*/ 	.word	0x00000000
        /*0060*/ 	.short	0x0002
        /*0062*/ 	.short	0x0010
        /*0064*/ 	.byte	0x00, 0xf5, 0x21, 0x00


	//----- nvinfo : EIATTR_KPARAM_INFO
	.align		4
.L_192:
        /*0068*/ 	.byte	0x04, 0x17
        /*006a*/ 	.short	(.L_194 - .L_193)
.L_193:
        /*006c*/ 	.word	0x00000000
        /*0070*/ 	.short	0x0001
        /*0072*/ 	.short	0x0008
        /*0074*/ 	.byte	0x00, 0xf5, 0x21, 0x00


	//----- nvinfo : EIATTR_KPARAM_INFO
	.align		4
.L_194:
        /*0078*/ 	.byte	0x04, 0x17
        /*007a*/ 	.short	(.L_196 - .L_195)
.L_195:
        /*007c*/ 	.word	0x00000000
        /*0080*/ 	.short	0x0000
        /*0082*/ 	.short	0x0000
        /*0084*/ 	.byte	0x00, 0xf5, 0x21, 0x00


	//----- nvinfo : EIATTR_SPARSE_MMA_MASK
	.align		4
.L_196:
        /*0088*/ 	.byte	0x03, 0x50
        /*008a*/ 	.short	0x0000


	//----- nvinfo : EIATTR_MAXREG_COUNT
	.align		4
        /*008c*/ 	.byte	0x03, 0x1b
        /*008e*/ 	.short	0x00ff


	//----- nvinfo : EIATTR_NUM_BARRIERS
	.align		4
        /*0090*/ 	.byte	0x02, 0x4c
        /*0092*/ 	.byte	0x01
	.zero		1


	//----- nvinfo : EIATTR_MERCURY_ISA_VERSION
	.align		4
        /*0094*/ 	.byte	0x03, 0x5f
        /*0096*/ 	.short	0x0101


	//----- nvinfo : EIATTR_COOP_GROUP_MASK_REGIDS
	.align		4
        /*0098*/ 	.byte	0x04, 0x29
        /*009a*/ 	.short	(.L_198 - .L_197)


	//   ....[0]....
.L_197:
        /*009c*/ 	.word	0xffffffff


	//   ....[1]....
        /*00a0*/ 	.word	0xffffffff


	//   ....[2]....
        /*00a4*/ 	.word	0xffffffff


	//   ....[3]....
        /*00a8*/ 	.word	0xffffffff


	//   ....[4]....
        /*00ac*/ 	.word	0xffffffff


	//----- nvinfo : EIATTR_COOP_GROUP_INSTR_OFFSETS
	.align		4
.L_198:
        /*00b0*/ 	.byte	0x04, 0x28
        /*00b2*/ 	.short	(.L_200 - .L_199)


	//   ....[0]....
.L_199:
        /*00b4*/ 	.word	0x00001e20


	//   ....[1]....
        /*00b8*/ 	.word	0x00001e40


	//   ....[2]....
        /*00bc*/ 	.word	0x00001e60


	//   ....[3]....
        /*00c0*/ 	.word	0x00001e80


	//   ....[4]....
        /*00c4*/ 	.word	0x00001ea0


	//----- nvinfo : EIATTR_VRC_CTA_INIT_COUNT
	.align		4
.L_200:
        /*00c8*/ 	.byte	0x02, 0x4a
	.zero		1
	.zero		1


	//----- nvinfo : EIATTR_EXIT_INSTR_OFFSETS
	.align		4
        /*00cc*/ 	.byte	0x04, 0x1c
        /*00ce*/ 	.short	(.L_202 - .L_201)


	//   ....[0]....
.L_201:
        /*00d0*/ 	.word	0x00003bf0


	//   ....[1]....
        /*00d4*/ 	.word	0x00003c40


	//----- nvinfo : EIATTR_MAX_THREADS
	.align		4
.L_202:
        /*00d8*/ 	.byte	0x04, 0x05
        /*00da*/ 	.short	(.L_204 - .L_203)
.L_203:
        /*00dc*/ 	.word	0x00000100
        /*00e0*/ 	.word	0x00000001
        /*00e4*/ 	.word	0x00000001


	//----- nvinfo : EIATTR_CBANK_PARAM_SIZE
	.align		4
.L_204:
        /*00e8*/ 	.byte	0x03, 0x19
        /*00ea*/ 	.short	0x0031


	//----- nvinfo : EIATTR_PARAM_CBANK
	.align		4
        /*00ec*/ 	.byte	0x04, 0x0a
        /*00ee*/ 	.short	(.L_206 - .L_205)
	.align		4
.L_205:
        /*00f0*/ 	.word	index@(.nv.constant0._ZN3cub18CUB_300001_SM_10006detail10radix_sort31DeviceRadixSortSingleTileKernelINS1_5radix10policy_hubIiiyE10Policy1000ELNS0_9SortOrderE0EiiyNS1_21identity_decomposer_tEEEvPKT1_PSA_PKT2_PSE_T3_iiT4_)
        /*00f4*/ 	.short	0x0380
        /*00f6*/ 	.short	0x0031


	//----- nvinfo : EIATTR_SW_WAR
	.align		4
.L_206:
        /*00f8*/ 	.byte	0x04, 0x36
        /*00fa*/ 	.short	(.L_208 - .L_207)
.L_207:
        /*00fc*/ 	.word	0x00000008
.L_208:


//--------------------- .nv.info._ZN3cub18CUB_300001_SM_10006detail11EmptyKernelIvEEvv --------------------------
	.section	.nv.info._ZN3cub18CUB_300001_SM_10006detail11EmptyKernelIvEEvv,"",@"SHT_CUDA_INFO"
	.sectionflags	@""
	.align	4


	//----- nvinfo : EIATTR_CUDA_API_VERSION
	.align		4
        /*0000*/ 	.byte	0x04, 0x37
        /*0002*/ 	.short	(.L_210 - .L_209)
.L_209:
        /*0004*/ 	.word	0x00000082


	//----- nvinfo : EIATTR_SPARSE_MMA_MASK
	.align		4
.L_210:
        /*0008*/ 	.byte	0x03, 0x50
        /*000a*/ 	.short	0x0000


	//----- nvinfo : EIATTR_MAXREG_COUNT
	.align		4
        /*000c*/ 	.byte	0x03, 0x1b
        /*000e*/ 	.short	0x00ff


	//----- nvinfo : EIATTR_MERCURY_ISA_VERSION
	.align		4
        /*0010*/ 	.byte	0x03, 0x5f
        /*0012*/ 	.short	0x0101


	//----- nvinfo : EIATTR_VRC_CTA_INIT_COUNT
	.align		4
        /*0014*/ 	.byte	0x02, 0x4a
	.zero		1
	.zero		1


	//----- nvinfo : EIATTR_EXIT_INSTR_OFFSETS
	.align		4
        /*0018*/ 	.byte	0x04, 0x1c
        /*001a*/ 	.short	(.L_212 - .L_211)


	//   ....[0]....
.L_211:
        /*001c*/ 	.word	0x00000010


	//----- nvinfo : EIATTR_SW_WAR
	.align		4
.L_212:
        /*0020*/ 	.byte	0x04, 0x36
        /*0022*/ 	.short	(.L_214 - .L_213)
.L_213:
        /*0024*/ 	.word	0x00000008
.L_214:


//--------------------- .nv.info._Z8findKeysPiiP13KeyOccurencesiS1_ --------------------------
	.section	.nv.info._Z8findKeysPiiP13KeyOccurencesiS1_,"",@"SHT_CUDA_INFO"
	.sectionflags	@""
	.align	4


	//----- nvinfo : EIATTR_CUDA_API_VERSION
	.align		4
        /*0000*/ 	.byte	0x04, 0x37
        /*0002*/ 	.short	(.L_216 - .L_215)
.L_215:
        /*0004*/ 	.word	0x00000082


	//----- nvinfo : EIATTR_KPARAM_INFO
	.align		4
.L_216:
        /*0008*/ 	.byte	0x04, 0x17
        /*000a*/ 	.short	(.L_218 - .L_217)
.L_217:
        /*000c*/ 	.word	0x00000000
        /*0010*/ 	.short	0x0004
        /*0012*/ 	.short	0x0020
        /*0014*/ 	.byte	0x00, 0xf5, 0x21, 0x00


	//----- nvinfo : EIATTR_KPARAM_INFO
	.align		4
.L_218:
        /*0018*/ 	.byte	0x04, 0x17
        /*001a*/ 	.short	(.L_220 - .L_219)
.L_219:
        /*001c*/ 	.word	0x00000000
        /*0020*/ 	.short	0x0003
        /*0022*/ 	.short	0x0018
        /*0024*/ 	.byte	0x00, 0xf0, 0x11, 0x00


	//----- nvinfo : EIATTR_KPARAM_INFO
	.align		4
.L_220:
        /*0028*/ 	.byte	0x04, 0x17
        /*002a*/ 	.short	(.L_222 - .L_221)
.L_221:
        /*002c*/ 	.word	0x00000000
        /*0030*/ 	.short	0x0002
        /*0032*/ 	.short	0x0010
        /*0034*/ 	.byte	0x00, 0xf5, 0x21, 0x00


	//----- nvinfo : EIATTR_KPARAM_INFO
	.align		4
.L_222:
        /*0038*/ 	.byte	0x04, 0x17
        /*003a*/ 	.short	(.L_224 - .L_223)
.L_223:
        /*003c*/ 	.word	0x00000000
        /*0040*/ 	.short	0x0001
        /*0042*/ 	.short	0x0008
        /*0044*/ 	.byte	0x00, 0xf0, 0x11, 0x00


	//----- nvinfo : EIATTR_KPARAM_INFO
	.align		4
.L_224:
        /*0048*/ 	.byte	0x04, 0x17
        /*004a*/ 	.short	(.L_226 - .L_225)
.L_225:
        /*004c*/ 	.word	0x00000000
        /*0050*/ 	.short	0x0000
        /*0052*/ 	.short	0x0000
        /*0054*/ 	.byte	0x00, 0xf5, 0x21, 0x00


	//----- nvinfo : EIATTR_SPARSE_MMA_MASK
	.align		4
.L_226:
        /*0058*/ 	.byte	0x03, 0x50
        /*005a*/ 	.short	0x0000


	//----- nvinfo : EIATTR_MAXREG_COUNT
	.align		4
        /*005c*/ 	.byte	0x03, 0x1b
        /*005e*/ 	.short	0x00ff


	//----- nvinfo : EIATTR_MERCURY_ISA_VERSION
	.align		4
        /*0060*/ 	.byte	0x03, 0x5f
        /*0062*/ 	.short	0x0101


	//----- nvinfo : EIATTR_VRC_CTA_INIT_COUNT
	.align		4
        /*0064*/ 	.byte	0x02, 0x4a
	.zero		1
	.zero		1


	//----- nvinfo : EIATTR_EXIT_INSTR_OFFSETS
	.align		4
        /*0068*/ 	.byte	0x04, 0x1c
        /*006a*/ 	.short	(.L_228 - .L_227)


	//   ....[0]....
.L_227:
        /*006c*/ 	.word	0x00000090


	//   ....[1]....
        /*0070*/ 	.word	0x000032f0


	//   ....[2]....
        /*0074*/ 	.word	0x000039f0


	//   ....[3]....
        /*0078*/ 	.word	0x00003da0


	//   ....[4]....
        /*007c*/ 	.word	0x00003e00


	//   ....[5]....
        /*0080*/ 	.word	0x00003f10


	//----- nvinfo : EIATTR_CRS_STACK_SIZE
	.align		4
.L_228:
        /*0084*/ 	.byte	0x04, 0x1e
        /*0086*/ 	.short	(.L_230 - .L_229)
.L_229:
        /*0088*/ 	.word	0x00000000


	//----- nvinfo : EIATTR_CBANK_PARAM_SIZE
	.align		4
.L_230:
        /*008c*/ 	.byte	0x03, 0x19
        /*008e*/ 	.short	0x0028


	//----- nvinfo : EIATTR_PARAM_CBANK
	.align		4
        /*0090*/ 	.byte	0x04, 0x0a
        /*0092*/ 	.short	(.L_232 - .L_231)
	.align		4
.L_231:
        /*0094*/ 	.word	index@(.nv.constant0._Z8findKeysPiiP13KeyOccurencesiS1_)
        /*0098*/ 	.short	0x0380
        /*009a*/ 	.short	0x0028


	//----- nvinfo : EIATTR_SW_WAR
	.align		4
.L_232:
        /*009c*/ 	.byte	0x04, 0x36
        /*009e*/ 	.short	(.L_234 - .L_233)
.L_233:
        /*00a0*/ 	.word	0x00000008
.L_234:


//--------------------- .nv.info._Z16aggregateIndicesPiS_P13KeyOccurencesi --------------------------
	.section	.nv.info._Z16aggregateIndicesPiS_P13KeyOccurencesi,"",@"SHT_CUDA_INFO"
	.sectionflags	@""
	.align	4


	//----- nvinfo : EIATTR_CUDA_API_VERSION
	.align		4
        /*0000*/ 	.byte	0x04, 0x37
        /*0002*/ 	.short	(.L_236 - .L_235)
.L_235:
        /*0004*/ 	.word	0x00000082


	//----- nvinfo : EIATTR_KPARAM_INFO
	.align		4
.L_236:
        /*0008*/ 	.byte	0x04, 0x17
        /*000a*/ 	.short	(.L_238 - .L_237)
.L_237:
        /*000c*/ 	.word	0x00000000
        /*0010*/ 	.short	0x0003
        /*0012*/ 	.short	0x0018
        /*0014*/ 	.byte	0x00, 0xf0, 0x11, 0x00


	//----- nvinfo : EIATTR_KPARAM_INFO
	.align		4
.L_238:
        /*0018*/ 	.byte	0x04, 0x17
        /*001a*/ 	.short	(.L_240 - .L_239)
.L_239:
        /*001c*/ 	.word	0x00000000
        /*0020*/ 	.short	0x0002
        /*0022*/ 	.short	0x0010
        /*0024*/ 	.byte	0x00, 0xf5, 0x21, 0x00


	//----- nvinfo : EIATTR_KPARAM_INFO
	.align		4
.L_240:
        /*0028*/ 	.byte	0x04, 0x17
        /*002a*/ 	.short	(.L_242 - .L_241)
.L_241:
        /*002c*/ 	.word	0x00000000
        /*0030*/ 	.short	0x0001
        /*0032*/ 	.short	0x0008
        /*0034*/ 	.byte	0x00, 0xf5, 0x21, 0x00


	//----- nvinfo : EIATTR_KPARAM_INFO
	.align		4
.L_242:
        /*0038*/ 	.byte	0x04, 0x17
        /*003a*/ 	.short	(.L_244 - .L_243)
.L_243:
        /*003c*/ 	.word	0x00000000
        /*0040*/ 	.short	0x0000
        /*0042*/ 	.short	0x0000
        /*0044*/ 	.byte	0x00, 0xf5, 0x21, 0x00


	//----- nvinfo : EIATTR_SPARSE_MMA_MASK
	.align		4
.L_244:
        /*0048*/ 	.byte	0x03, 0x50
        /*004a*/ 	.short	0x0000


	//----- nvinfo : EIATTR_MAXREG_COUNT
	.align		4
        /*004c*/ 	.byte	0x03, 0x1b
        /*004e*/ 	.short	0x00ff


	//----- nvinfo : EIATTR_MERCURY_ISA_VERSION
	.align		4
        /*0050*/ 	.byte	0x03, 0x5f
        /*0052*/ 	.short	0x0101


	//----- nvinfo : EIATTR_VRC_CTA_INIT_COUNT
	.align		4
        /*0054*/ 	.byte	0x02, 0x4a
	.zero		1
	.zero		1


	//----- nvinfo : EIATTR_EXIT_INSTR_OFFSETS
	.align		4
        /*0058*/ 	.byte	0x04, 0x1c
        /*005a*/ 	.short	(.L_246 - .L_245)


	//   ....[0]....
.L_245:
        /*005c*/ 	.word	0x00000070


	//   ....[1]....
        /*0060*/ 	.word	0x000000b0


	//   ....[2]....
        /*0064*/ 	.word	0x00000220


	//   ....[3]....
        /*0068*/ 	.word	0x00000260


	//   ....[4]....
        /*006c*/ 	.word	0x000002a0


	//   ....[5]....
        /*0070*/ 	.word	0x000002e0


	//   ....[6]....
        /*0074*/ 	.word	0x00000320


	//   ....[7]....
        /*0078*/ 	.word	0x00000360


	//   ....[8]....
        /*007c*/ 	.word	0x000003a0


	//   ....[9]....
        /*0080*/ 	.word	0x000003e0


	//   ....[10]....
        /*0084*/ 	.word	0x00000420


	//   ....[11]....
        /*0088*/ 	.word	0x00000460


	//   ....[12]....
        /*008c*/ 	.word	0x000004a0


	//   ....[13]....
        /*0090*/ 	.word	0x000004e0


	//   ....[14]....
        /*0094*/ 	.word	0x00000520


	//   ....[15]....
        /*0098*/ 	.word	0x00000560


	//   ....[16]....
        /*009c*/ 	.word	0x000005a0


	//   ....[17]....
        /*00a0*/ 	.word	0x000005e0


	//   ....[18]....
        /*00a4*/ 	.word	0x00000620


	//   ....[19]....
        /*00a8*/ 	.word	0x00000660


	//   ....[20]....
        /*00ac*/ 	.word	0x000006a0


	//   ....[21]....
        /*00b0*/ 	.word	0x000006e0


	//   ....[22]....
        /*00b4*/ 	.word	0x00000720


	//   ....[23]....
        /*00b8*/ 	.word	0x00000760


	//   ....[24]....
        /*00bc*/ 	.word	0x000007a0


	//   ....[25]....
        /*00c0*/ 	.word	0x000007e0


	//   ....[26]....
        /*00c4*/ 	.word	0x00000820


	//   ....[27]....
        /*00c8*/ 	.word	0x00000860


	//   ....[28]....
        /*00cc*/ 	.word	0x000008a0


	//   ....[29]....
        /*00d0*/ 	.word	0x000008e0


	//   ....[30]....
        /*00d4*/ 	.word	0x00000920


	//   ....[31]....
        /*00d8*/ 	.word	0x00000960


	//   ....[32]....
        /*00dc*/ 	.word	0x000009a0


	//   ....[33]....
        /*00e0*/ 	.word	0x000009e0


	//   ....[34]....
        /*00e4*/ 	.word	0x00000a20


	//   ....[35]....
        /*00e8*/ 	.word	0x00000a60


	//   ....[36]....
        /*00ec*/ 	.word	0x00000aa0


	//   ....[37]....
        /*00f0*/ 	.word	0x00000ae0


	//   ....[38]....
        /*00f4*/ 	.word	0x00000b20


	//   ....[39]....
        /*00f8*/ 	.word	0x00000b60


	//   ....[40]....
        /*00fc*/ 	.word	0x00000ba0


	//   ....[41]....
        /*0100*/ 	.word	0x00000be0


	//   ....[42]....
        /*0104*/ 	.word	0x00000c20


	//   ....[43]....
        /*0108*/ 	.word	0x00000c60


	//   ....[44]....
        /*010c*/ 	.word	0x00000ca0


	//   ....[45]....
        /*0110*/ 	.word	0x00000ce0


	//   ....[46]....
        /*0114*/ 	.word	0x00000d20


	//   ....[47]....
        /*0118*/ 	.word	0x00000d60


	//   ....[48]....
        /*011c*/ 	.word	0x00000da0


	//   ....[49]....
        /*0120*/ 	.word	0x00000de0


	//   ....[50]....
        /*0124*/ 	.word	0x00000e20


	//   ....[51]....
        /*0128*/ 	.word	0x00000e80


	//   ....[52]....
        /*012c*/ 	.word	0x00000f10


	//----- nvinfo : EIATTR_CRS_STACK_SIZE
	.align		4
.L_246:
        /*0130*/ 	.byte	0x04, 0x1e
        /*0132*/ 	.short	(.L_248 - .L_247)
.L_247:
        /*0134*/ 	.word	0x00000000


	//----- nvinfo : EIATTR_CBANK_PARAM_SIZE
	.align		4
.L_248:
        /*0138*/ 	.byte	0x03, 0x19
        /*013a*/ 	.short	0x001c


	//----- nvinfo : EIATTR_PARAM_CBANK
	.align		4
        /*013c*/ 	.byte	0x04, 0x0a
        /*013e*/ 	.short	(.L_250 - .L_249)
	.align		4
.L_249:
        /*0140*/ 	.word	index@(.nv.constant0._Z16aggregateIndicesPiS_P13KeyOccurencesi)
        /*0144*/ 	.short	0x0380
        /*0146*/ 	.short	0x001c


	//----- nvinfo : EIATTR_SW_WAR
	.align		4
.L_250:
        /*0148*/ 	.byte	0x04, 0x36
        /*014a*/ 	.short	(.L_252 - .L_251)
.L_251:
        /*014c*/ 	.word	0x00000008
.L_252:


//--------------------- .nv.info._Z11fillIndicesPii --------------------------
	.section	.nv.info._Z11fillIndicesPii,"",@"SHT_CUDA_INFO"
	.sectionflags	@""
	.align	4


	//----- nvinfo : EIATTR_CUDA_API_VERSION
	.align		4
        /*0000*/ 	.byte	0x04, 0x37
        /*0002*/ 	.short	(.L_254 - .L_253)
.L_253:
        /*0004*/ 	.word	0x00000082


	//----- nvinfo : EIATTR_KPARAM_INFO
	.align		4
.L_254:
        /*0008*/ 	.byte	0x04, 0x17
        /*000a*/ 	.short	(.L_256 - .L_255)
.L_255:
        /*000c*/ 	.word	0x00000000
        /*0010*/ 	.short	0x0001
        /*0012*/ 	.short	0x0008
        /*0014*/ 	.byte	0x00, 0xf0, 0x11, 0x00


	//----- nvinfo : EIATTR_KPARAM_INFO
	.align		4
.L_256:
        /*0018*/ 	.byte	0x04, 0x17
        /*001a*/ 	.short	(.L_258 - .L_257)
.L_257:
        /*001c*/ 	.word	0x00000000
        /*0020*/ 	.short	0x0000
        /*0022*/ 	.short	0x0000
        /*0024*/ 	.byte	0x00, 0xf5, 0x21, 0x00


	//----- nvinfo : EIATTR_SPARSE_MMA_MASK
	.align		4
.L_258:
        /*0028*/ 	.byte	0x03, 0x50
        /*002a*/ 	.short	0x0000


	//----- nvinfo : EIATTR_MAXREG_COUNT
	.align		4
        /*002c*/ 	.byte	0x03, 0x1b
        /*002e*/ 	.short	0x00ff


	//----- nvinfo : EIATTR_MERCURY_ISA_VERSION
	.align		4
        /*0030*/ 	.byte	0x03, 0x5f
        /*0032*/ 	.short	0x0101


	//----- nvinfo : EIATTR_VRC_CTA_INIT_COUNT
	.align		4
        /*0034*/ 	.byte	0x02, 0x4a
	.zero		1
	.zero		1


	//----- nvinfo : EIATTR_EXIT_INSTR_OFFSETS
	.align		4
        /*0038*/ 	.byte	0x04, 0x1c
        /*003a*/ 	.short	(.L_260 - .L_259)


	//   ....[0]....
.L_259:
        /*003c*/ 	.word	0x00000070


	//   ....[1]....
        /*0040*/ 	.word	0x000000c0


	//----- nvinfo : EIATTR_CBANK_PARAM_SIZE
	.align		4
.L_260:
        /*0044*/ 	.byte	0x03, 0x19
        /*0046*/ 	.short	0x000c


	//----- nvinfo : EIATTR_PARAM_CBANK
	.align		4
        /*0048*/ 	.byte	0x04, 0x0a
        /*004a*/ 	.short	(.L_262 - .L_261)
	.align		4
.L_261:
        /*004c*/ 	.word	index@(.nv.constant0._Z11fillIndicesPii)
        /*0050*/ 	.short	0x0380
        /*0052*/ 	.short	0x000c


	//----- nvinfo : EIATTR_SW_WAR
	.align		4
.L_262:
        /*0054*/ 	.byte	0x04, 0x36
        /*0056*/ 	.short	(.L_264 - .L_263)
.L_263:
        /*0058*/ 	.word	0x00000008
.L_264:


//--------------------- .nv.info._Z9fillTableP13KeyOccurencesi --------------------------
	.section	.nv.info._Z9fillTableP13KeyOccurencesi,"",@"SHT_CUDA_INFO"
	.sectionflags	@""
	.align	4


	//----- nvinfo : EIATTR_CUDA_API_VERSION
	.align		4
        /*0000*/ 	.byte	0x04, 0x37
        /*0002*/ 	.short	(.L_266 - .L_265)
.L_265:
        /*0004*/ 	.word	0x00000082


	//----- nvinfo : EIATTR_KPARAM_INFO
	.align		4
.L_266:
        /*0008*/ 	.byte	0x04, 0x17
        /*000a*/ 	.short	(.L_268 - .L_267)
.L_267:
        /*000c*/ 	.word	0x00000000
        /*0010*/ 	.short	0x0001
        /*0012*/ 	.short	0x0008
        /*0014*/ 	.byte	0x00, 0xf0, 0x11, 0x00


	//----- nvinfo : EIATTR_KPARAM_INFO
	.align		4
.L_268:
        /*0018*/ 	.byte	0x04, 0x17
        /*001a*/ 	.short	(.L_270 - .L_269)
.L_269:
        /*001c*/ 	.word	0x00000000
        /*0020*/ 	.short	0x0000
        /*0022*/ 	.short	0x0000
        /*0024*/ 	.byte	0x00, 0xf5, 0x21, 0x00


	//----- nvinfo : EIATTR_SPARSE_MMA_MASK
	.align		4
.L_270:
        /*0028*/ 	.byte	0x03, 0x50
        /*002a*/ 	.short	0x0000


	//----- nvinfo : EIATTR_MAXREG_COUNT
	.align		4
        /*002c*/ 	.byte	0x03, 0x1b
        /*002e*/ 	.short	0x00ff


	//----- nvinfo : EIATTR_MERCURY_ISA_VERSION
	.align		4
        /*0030*/ 	.byte	0x03, 0x5f
        /*0032*/ 	.short	0x0101


	//----- nvinfo : EIATTR_VRC_CTA_INIT_COUNT
	.align		4
        /*0034*/ 	.byte	0x02, 0x4a
	.zero		1
	.zero		1


	//----- nvinfo : EIATTR_EXIT_INSTR_OFFSETS
	.align		4
        /*0038*/ 	.byte	0x04, 0x1c
        /*003a*/ 	.short	(.L_272 - .L_271)


	//   ....[0]....
.L_271:
        /*003c*/ 	.word	0x00000070


	//   ....[1]....
        /*0040*/ 	.word	0x00000400


	//----- nvinfo : EIATTR_CBANK_PARAM_SIZE
	.align		4
.L_272:
        /*0044*/ 	.byte	0x03, 0x19
        /*0046*/ 	.short	0x000c


	//----- nvinfo : EIATTR_PARAM_CBANK
	.align		4
        /*0048*/ 	.byte	0x04, 0x0a
        /*004a*/ 	.short	(.L_274 - .L_273)
	.align		4
.L_273:
        /*004c*/ 	.word	index@(.nv.constant0._Z9fillTableP13KeyOccurencesi)
        /*0050*/ 	.short	0x0380
        /*0052*/ 	.short	0x000c


	//----- nvinfo : EIATTR_SW_WAR
	.align		4
.L_274:
        /*0054*/ 	.byte	0x04, 0x36
        /*0056*/ 	.short	(.L_276 - .L_275)
.L_275:
        /*0058*/ 	.word	0x00000008
.L_276:


//--------------------- .nv.callgraph             --------------------------
	.section	.nv.callgraph,"",@"SHT_CUDA_CALLGRAPH"
	.align	4
	.sectionentsize	8
	.align		4
        /*0000*/ 	.word	0x00000000
	.align		4
        /*0004*/ 	.word	0xffffffff
	.align		4
        /*0008*/ 	.word	0x00000000
	.align		4
        /*000c*/ 	.word	0xfffffffe
	.align		4
        /*0010*/ 	.word	0x00000000
	.align		4
        /*0014*/ 	.word	0xfffffffd
	.align		4
        /*0018*/ 	.word	0x00000000
	.align		4
        /*001c*/ 	.word	0xfffffffc


//--------------------- .nv.constant4             --------------------------
	.section	.nv.constant4,"a",@progbits
	.align	8
	.align		8
.nv.constant4:
        /*0000*/ 	.dword	_ZN34_INTERNAL_68e82ef0_4_k_cu_6d2e8edd4cuda3std3__45__cpo5beginE
	.align		8
        /*0008*/ 	.dword	_ZN34_INTERNAL_68e82ef0_4_k_cu_6d2e8edd4cuda3std3__45__cpo3endE
	.align		8
        /*0010*/ 	.dword	_ZN34_INTERNAL_68e82ef0_4_k_cu_6d2e8edd4cuda3std3__45__cpo6cbeginE
	.align		8
        /*0018*/ 	.dword	_ZN34_INTERNAL_68e82ef0_4_k_cu_6d2e8edd4cuda3std3__45__cpo4cendE
	.align		8
        /*0020*/ 	.dword	_ZN34_INTERNAL_68e82ef0_4_k_cu_6d2e8edd4cuda3std3__45__cpo6rbeginE
	.align		8
        /*0028*/ 	.dword	_ZN34_INTERNAL_68e82ef0_4_k_cu_6d2e8edd4cuda3std3__45__cpo4rendE
	.align		8
        /*0030*/ 	.dword	_ZN34_INTERNAL_68e82ef0_4_k_cu_6d2e8edd4cuda3std3__45__cpo7crbeginE
	.align		8
        /*0038*/ 	.dword	_ZN34_INTERNAL_68e82ef0_4_k_cu_6d2e8edd4cuda3std3__45__cpo5crendE
	.align		8
        /*0040*/ 	.dword	_ZN34_INTERNAL_68e82ef0_4_k_cu_6d2e8edd4cuda3std3__436_GLOBAL__N__68e82ef0_4_k_cu_6d2e8edd6ignoreE
	.align		8
        /*0048*/ 	.dword	_ZN34_INTERNAL_68e82ef0_4_k_cu_6d2e8edd4cuda3std3__419piecewise_constructE
	.align		8
        /*0050*/ 	.dword	_ZN34_INTERNAL_68e82ef0_4_k_cu_6d2e8edd4cuda3std3__48in_placeE
	.align		8
        /*0058*/ 	.dword	_ZN34_INTERNAL_68e82ef0_4_k_cu_6d2e8edd4cuda3std3__420unreachable_sentinelE
	.align		8
        /*0060*/ 	.dword	_ZN34_INTERNAL_68e82ef0_4_k_cu_6d2e8edd4cuda3std3__47nulloptE
	.align		8
        /*0068*/ 	.dword	_ZN34_INTERNAL_68e82ef0_4_k_cu_6d2e8edd4cuda3std3__48unexpectE
	.align		8
        /*0070*/ 	.dword	_ZN34_INTERNAL_68e82ef0_4_k_cu_6d2e8edd4cuda3std6ranges3__45__cpo4swapE
	.align		8
        /*0078*/ 	.dword	_ZN34_INTERNAL_68e82ef0_4_k_cu_6d2e8edd4cuda3std6ranges3__45__cpo9iter_moveE
	.align		8
        /*0080*/ 	.dword	_ZN34_INTERNAL_68e82ef0_4_k_cu_6d2e8edd4cuda3std6ranges3__45__cpo5beginE
	.align		8
        /*0088*/ 	.dword	_ZN34_INTERNAL_68e82ef0_4_k_cu_6d2e8edd4cuda3std6ranges3__45__cpo3endE
	.align		8
        /*0090*/ 	.dword	_ZN34_INTERNAL_68e82ef0_4_k_cu_6d2e8edd4cuda3std6ranges3__45__cpo6cbeginE
	.align		8
        /*0098*/ 	.dword	_ZN34_INTERNAL_68e82ef0_4_k_cu_6d2e8edd4cuda3std6ranges3__45__cpo4cendE
	.align		8
        /*00a0*/ 	.dword	_ZN34_INTERNAL_68e82ef0_4_k_cu_6d2e8edd4cuda3std6ranges3__45__cpo7advanceE
	.align		8
        /*00a8*/ 	.dword	_ZN34_INTERNAL_68e82ef0_4_k_cu_6d2e8edd4cuda3std6ranges3__45__cpo9iter_swapE
	.align		8
        /*00b0*/ 	.dword	_ZN34_INTERNAL_68e82ef0_4_k_cu_6d2e8edd4cuda3std6ranges3__45__cpo4nextE
	.align		8
        /*00b8*/ 	.dword	_ZN34_INTERNAL_68e82ef0_4_k_cu_6d2e8edd4cuda3std6ranges3__45__cpo4prevE
	.align		8
        /*00c0*/ 	.dword	_ZN34_INTERNAL_68e82ef0_4_k_cu_6d2e8edd4cuda3std6ranges3__45__cpo4dataE
	.align		8
        /*00c8*/ 	.dword	_ZN34_INTERNAL_68e82ef0_4_k_cu_6d2e8edd4cuda3std6ranges3__45__cpo5cdataE
	.align		8
        /*00d0*/ 	.dword	_ZN34_INTERNAL_68e82ef0_4_k_cu_6d2e8edd4cuda3std6ranges3__45__cpo4sizeE
	.align		8
        /*00d8*/ 	.dword	_ZN34_INTERNAL_68e82ef0_4_k_cu_6d2e8edd4cuda3std6ranges3__45__cpo5ssizeE
	.align		8
        /*00e0*/ 	.dword	_ZN34_INTERNAL_68e82ef0_4_k_cu_6d2e8edd4cuda3std6ranges3__45__cpo8distanceE
	.align		8
        /*00e8*/ 	.dword	_ZN34_INTERNAL_68e82ef0_4_k_cu_6d2e8edd6thrust24THRUST_300001_SM_1000_NS8cuda_cub3parE
	.align		8
        /*00f0*/ 	.dword	_ZN34_INTERNAL_68e82ef0_4_k_cu_6d2e8edd6thrust24THRUST_300001_SM_1000_NS8cuda_cub10par_nosyncE
	.align		8
        /*00f8*/ 	.dword	_ZN34_INTERNAL_68e82ef0_4_k_cu_6d2e8edd6thrust24THRUST_300001_SM_1000_NS6system6detail10sequential3seqE
	.align		8
        /*0100*/ 	.dword	_ZN34_INTERNAL_68e82ef0_4_k_cu_6d2e8edd6thrust24THRUST_300001_SM_1000_NS6system3cpp3parE
	.align		8
        /*0108*/ 	.dword	_ZN34_INTERNAL_68e82ef0_4_k_cu_6d2e8edd6thrust24THRUST_300001_SM_1000_NS12placeholders2_1E
	.align		8
        /*0110*/ 	.dword	_ZN34_INTERNAL_68e82ef0_4_k_cu_6d2e8edd6thrust24THRUST_300001_SM_1000_NS12placeholders2_2E
	.align		8
        /*0118*/ 	.dword	_ZN34_INTERNAL_68e82ef0_4_k_cu_6d2e8edd6thrust24THRUST_300001_SM_1000_NS12placeholders2_3E
	.align		8
        /*0120*/ 	.dword	_ZN34_INTERNAL_68e82ef0_4_k_cu_6d2e8edd6thrust24THRUST_300001_SM_1000_NS12placeholders2_4E
	.align		8
        /*0128*/ 	.dword	_ZN34_INTERNAL_68e82ef0_4_k_cu_6d2e8edd6thrust24THRUST_300001_SM_1000_NS12placeholders2_5E
	.align		8
        /*0130*/ 	.dword	_ZN34_INTERNAL_68e82ef0_4_k_cu_6d2e8edd6thrust24THRUST_300001_SM_1000_NS12placeholders2_6E
	.align		8
        /*0138*/ 	.dword	_ZN34_INTERNAL_68e82ef0_4_k_cu_6d2e8edd6thrust24THRUST_300001_SM_1000_NS12placeholders2_7E
	.align		8
        /*0140*/ 	.dword	_ZN34_INTERNAL_68e82ef0_4_k_cu_6d2e8edd6thrust24THRUST_300001_SM_1000_NS12placeholders2_8E
	.align		8
        /*0148*/ 	.dword	_ZN34_INTERNAL_68e82ef0_4_k_cu_6d2e8edd6thrust24THRUST_300001_SM_1000_NS12placeholders2_9E
	.align		8
        /*0150*/ 	.dword	_ZN34_INTERNAL_68e82ef0_4_k_cu_6d2e8edd6thrust24THRUST_300001_SM_1000_NS12placeholders3_10E
	.align		8
        /*0158*/ 	.dword	_ZN34_INTERNAL_68e82ef0_4_k_cu_6d2e8edd6thrust24THRUST_300001_SM_1000_NS3seqE
	.align		8
        /*0160*/ 	.dword	_ZN34_INTERNAL_68e82ef0_4_k_cu_6d2e8edd6thrust24THRUST_300001_SM_1000_NS6deviceE


//--------------------- .text._ZN3cub18CUB_300001_SM_10006detail10radix_sort29DeviceRadixSortOnesweepKernelINS1_5radix10policy_hubIiiyE10Policy1000ELNS0_9SortOrderE0EiiyiiNS1_21identity_decomposer_tEEEvPT5_SB_PT3_PKSC_PT1_PKSG_PT2_PKSK_T4_iiT6_ --------------------------
	.section	.text._ZN3cub18CUB_300001_SM_10006detail10radix_sort29DeviceRadixSortOnesweepKernelINS1_5radix10policy_hubIiiyE10Policy1000ELNS0_9SortOrderE0EiiyiiNS1_21identity_decomposer_tEEEvPT5_SB_PT3_PKSC_PT1_PKSG_PT2_PKSK_T4_iiT6_,"ax",@progbits
	.align	128
        .global         _ZN3cub18CUB_300001_SM_10006detail10radix_sort29DeviceRadixSortOnesweepKernelINS1_5radix10policy_hubIiiyE10Policy1000ELNS0_9SortOrderE0EiiyiiNS1_21identity_decomposer_tEEEvPT5_SB_PT3_PKSC_PT1_PKSG_PT2_PKSK_T4_iiT6_
        .type           _ZN3cub18CUB_300001_SM_10006detail10radix_sort29DeviceRadixSortOnesweepKernelINS1_5radix10policy_hubIiiyE10Policy1000ELNS0_9SortOrderE0EiiyiiNS1_21identity_decomposer_tEEEvPT5_SB_PT3_PKSC_PT1_PKSG_PT2_PKSK_T4_iiT6_,@function
        .size           _ZN3cub18CUB_300001_SM_10006detail10radix_sort29DeviceRadixSortOnesweepKernelINS1_5radix10policy_hubIiiyE10Policy1000ELNS0_9SortOrderE0EiiyiiNS1_21identity_decomposer_tEEEvPT5_SB_PT3_PKSC_PT1_PKSG_PT2_PKSK_T4_iiT6_,(.L_x_276 - _ZN3cub18CUB_300001_SM_10006detail10radix_sort29DeviceRadixSortOnesweepKernelINS1_5radix10policy_hubIiiyE10Policy1000ELNS0_9SortOrderE0EiiyiiNS1_21identity_decomposer_tEEEvPT5_SB_PT3_PKSC_PT1_PKSG_PT2_PKSK_T4_iiT6_)
        .other          _ZN3cub18CUB_300001_SM_10006detail10radix_sort29DeviceRadixSortOnesweepKernelINS1_5radix10policy_hubIiiyE10Policy1000ELNS0_9SortOrderE0EiiyiiNS1_21identity_decomposer_tEEEvPT5_SB_PT3_PKSC_PT1_PKSG_PT2_PKSK_T4_iiT6_,@"STO_CUDA_ENTRY STV_DEFAULT"
_ZN3cub18CUB_300001_SM_10006detail10radix_sort29DeviceRadixSortOnesweepKernelINS1_5radix10policy_hubIiiyE10Policy1000ELNS0_9SortOrderE0EiiyiiNS1_21identity_decomposer_tEEEvPT5_SB_PT3_PKSC_PT1_PKSG_PT2_PKSK_T4_iiT6_:
.text._ZN3cub18CUB_300001_SM_10006detail10radix_sort29DeviceRadixSortOnesweepKernelINS1_5radix10policy_hubIiiyE10Policy1000ELNS0_9SortOrderE0EiiyiiNS1_21identity_decomposer_tEEEvPT5_SB_PT3_PKSC_PT1_PKSG_PT2_PKSK_T4_iiT6_:
[----:B------:R-:W-:Y:S01]  /*0000*/  LDC R1, c[0x0][0x37c] ;  /* 0x0000df00ff017b82 */ /* 0x000fe20000000800 */
[----:B------:R-:W0:Y:S01]  /*0010*/  S2R R3, SR_TID.X ;  /* 0x0000000000037919 */ /* 0x000e220000002100 */
[----:B------:R-:W-:Y:S01]  /*0020*/  MOV R7, 0x400 ;  /* 0x0000040000077802 */ /* 0x000fe20000000f00 */
[----:B------:R-:W1:Y:S01]  /*0030*/  LDCU.64 UR6, c[0x0][0x358] ;  /* 0x00006b00ff0677ac */ /* 0x000e620008000a00 */
[----:B------:R-:W-:Y:S01]  /*0040*/  BSSY.RECONVERGENT B0, `(.L_x_0) ;  /* 0x000000c000007945 */ /* 0x000fe20003800200 */
[----:B------:R-:W2:Y:S01]  /*0050*/  S2R R0, SR_CgaCtaId ;  /* 0x0000000000007919 */ /* 0x000ea20000008800 */
[----:B0-----:R-:W-:Y:S02]  /*0060*/  ISETP.NE.AND P0, PT, R3, RZ, PT ;  /* 0x000000ff0300720c */ /* 0x001fe40003f05270 */
[----:B--2---:R-:W-:-:S11]  /*0070*/  LEA R7, R0, R7, 0x18 ;  /* 0x0000000700077211 */ /* 0x004fd600078ec0ff */
[----:B-1----:R-:W-:Y:S05]  /*0080*/  @P0 BRA `(.L_x_1) ;  /* 0x00000000001c0947 */ /* 0x002fea0003800000 */
[----:B------:R-:W0:Y:S01]  /*0090*/  LDC.64 R4, c[0x0][0x388] ;  /* 0x0000e200ff047b82 */ /* 0x000e220000000a00 */
[----:B------:R-:W-:-:S05]  /*00a0*/  IMAD.MOV.U32 R9, RZ, RZ, 0x1 ;  /* 0x00000001ff097424 */ /* 0x000fca00078e00ff */
[----:B0-----:R-:W2:Y:S02]  /*00b0*/  ATOMG.E.ADD.STRONG.GPU PT, R4, desc[UR6][R4.64], R9 ;  /* 0x80000009040479a8 */ /* 0x001ea400081ef106 */
[----:B------:R-:W0:Y:S01]  /*00c0*/  S2UR UR5, SR_CgaCtaId ;  /* 0x00000000000579c3 */ /* 0x000e220000008800 */
[----:B------:R-:W-:Y:S02]  /*00d0*/  UMOV UR4, 0x400 ;  /* 0x0000040000047882 */ /* 0x000fe40000000000 */
[----:B0-----:R-:W-:-:S09]  /*00e0*/  ULEA UR4, UR5, UR4, 0x18 ;  /* 0x0000000405047291 */ /* 0x001fd2000f8ec0ff */
[----:B--2---:R0:W-:Y:S03]  /*00f0*/  STS [UR4+0x6600], R4 ;  /* 0x00660004ff007988 */ /* 0x0041e60008000804 */
.L_x_1:
[----:B------:R-:W-:Y:S05]  /*0100*/  BSYNC.RECONVERGENT B0 ;  /* 0x0000000000007941 */ /* 0x000fea0003800200 */
.L_x_0:
[----:B------:R-:W-:Y:S06]  /*0110*/  BAR.SYNC.DEFER_BLOCKING 0x0 ;  /* 0x0000000000007b1d */ /* 0x000fec0000010000 */
[----:B------:R-:W1:Y:S01]  /*0120*/  LDCU UR4, c[0x0][0x3c0] ;  /* 0x00007800ff0477ac */ /* 0x000e620008000800 */
[----:B------:R-:W2:Y:S01]  /*0130*/  S2R R24, SR_LANEID ;  /* 0x0000000000187919 */ /* 0x000ea20000000000 */
[----:B------:R-:W3:Y:S02]  /*0140*/  LDS R42, [R7+0x6600] ;  /* 0x00660000072a7984 */ /* 0x000ee40000000800 */
[----:B---3--:R-:W-:-:S04]  /*0150*/  IMAD R0, R42, 0x1980, RZ ;  /* 0x000019802a007824 */ /* 0x008fc800078e02ff */
[----:B------:R-:W-:Y:S01]  /*0160*/  VIADD R47, R0, 0x1980 ;  /* 0x00001980002f7836 */ /* 0x000fe20000000000 */
[----:B------:R-:W-:-:S04]  /*0170*/  SHF.R.S32.HI R9, RZ, 0x1f, R0 ;  /* 0x0000001fff097819 */ /* 0x000fc80000011400 */
[----:B-1----:R-:W-:-:S13]  /*0180*/  ISETP.GT.AND P0, PT, R47, UR4, PT ;  /* 0x000000042f007c0c */ /* 0x002fda000bf04270 */
[----:B--2---:R-:W-:Y:S05]  /*0190*/  @P0 BRA `(.L_x_2) ;  /* 0x0000000000680947 */ /* 0x004fea0003800000 */
[----:B------:R-:W1:Y:S01]  /*01a0*/  LDCU.64 UR4, c[0x0][0x3a8] ;  /* 0x00007500ff0477ac */ /* 0x000e620008000a00 */
[C---:B0-----:R-:W-:Y:S02]  /*01b0*/  LOP3.LUT R4, R3.reuse, 0x1f, RZ, 0xc0, !PT ;  /* 0x0000001f03047812 */ /* 0x041fe400078ec0ff */
[----:B------:R-:W-:-:S05]  /*01c0*/  LOP3.LUT R41, R3, 0x3e0, RZ, 0xc0, !PT ;  /* 0x000003e003297812 */ /* 0x000fca00078ec0ff */
[----:B------:R-:W-:-:S05]  /*01d0*/  IMAD R5, R41, 0x11, R4 ;  /* 0x0000001129057824 */ /* 0x000fca00078e0204 */
[----:B------:R-:W-:-:S05]  /*01e0*/  IADD3 R5, P0, PT, R0, R5, RZ ;  /* 0x0000000500057210 */ /* 0x000fca0007f1e0ff */
[----:B------:R-:W-:Y:S01]  /*01f0*/  IMAD.X R0, RZ, RZ, R9, P0 ;  /* 0x000000ffff007224 */ /* 0x000fe200000e0609 */
[----:B-1----:R-:W-:-:S04]  /*0200*/  LEA R8, P0, R5, UR4, 0x2 ;  /* 0x0000000405087c11 */ /* 0x002fc8000f8010ff */
[----:B------:R-:W-:-:S05]  /*0210*/  LEA.HI.X R9, R5, UR5, R0, 0x2, P0 ;  /* 0x0000000505097c11 */ /* 0x000fca00080f1400 */
[----:B------:R0:W5:Y:S04]  /*0220*/  LDG.E R28, desc[UR6][R8.64] ;  /* 0x00000006081c7981 */ /* 0x000168000c1e1900 */
        /* <DEDUP_REMOVED lines=15> */
[----:B------:R0:W5:Y:S01]  /*0320*/  LDG.E R46, desc[UR6][R8.64+0x800] ;  /* 0x00080006082e7981 */ /* 0x000162000c1e1900 */
[----:B------:R-:W-:Y:S05]  /*0330*/  BRA `(.L_x_3) ;  /* 0x0000000400307947 */ /* 0x000fea0003800000 */
.L_x_2:
[----:B------:R-:W1:Y:S01]  /*0340*/  LDCU.64 UR8, c[0x0][0x3a8] ;  /* 0x00007500ff0877ac */ /* 0x000e620008000a00 */
[C---:B0-----:R-:W-:Y:S01]  /*0350*/  LOP3.LUT R4, R3.reuse, 0x1f, RZ, 0xc0, !PT ;  /* 0x0000001f03047812 */ /* 0x041fe200078ec0ff */
[----:B------:R-:W-:Y:S01]  /*0360*/  IMAD.MOV.U32 R28, RZ, RZ, 0x7fffffff ;  /* 0x7fffffffff1c7424 */ /* 0x000fe200078e00ff */
[----:B------:R-:W-:Y:S02]  /*0370*/  LOP3.LUT R41, R3, 0x3e0, RZ, 0xc0, !PT ;  /* 0x000003e003297812 */ /* 0x000fe400078ec0ff */
[----:B------:R-:W-:-:S03]  /*0380*/  IADD3 R5, PT, PT, -R0, UR4, RZ ;  /* 0x0000000400057c10 */ /* 0x000fc6000fffe1ff */
[----:B------:R-:W-:-:S04]  /*0390*/  IMAD R10, R41, 0x11, R4 ;  /* 0x00000011290a7824 */ /* 0x000fc800078e0204 */
[----:B------:R-:W-:Y:S01]  /*03a0*/  VIADD R8, R10, 0x40 ;  /* 0x000000400a087836 */ /* 0x000fe20000000000 */
[----:B------:R-:W-:Y:S01]  /*03b0*/  IADD3 R11, P0, PT, R0, R10, RZ ;  /* 0x0000000a000b7210 */ /* 0x000fe20007f1e0ff */
[C---:B------:R-:W-:Y:S01]  /*03c0*/  VIADD R0, R10.reuse, 0x60 ;  /* 0x000000600a007836 */ /* 0x040fe20000000000 */
[CC--:B------:R-:W-:Y:S01]  /*03d0*/  ISETP.GE.AND P2, PT, R10.reuse, R5.reuse, PT ;  /* 0x000000050a00720c */ /* 0x0c0fe20003f46270 */
[----:B------:R-:W-:Y:S01]  /*03e0*/  VIADD R6, R10, 0x20 ;  /* 0x000000200a067836 */ /* 0x000fe20000000000 */
[-C--:B------:R-:W-:Y:S01]  /*03f0*/  ISETP.GE.AND P4, PT, R8, R5.reuse, PT ;  /* 0x000000050800720c */ /* 0x080fe20003f86270 */
[----:B------:R-:W-:Y:S01]  /*0400*/  IMAD.X R12, RZ, RZ, R9, P0 ;  /* 0x000000ffff0c7224 */ /* 0x000fe200000e0609 */
[-C--:B------:R-:W-:Y:S01]  /*0410*/  ISETP.GE.AND P5, PT, R0, R5.reuse, PT ;  /* 0x000000050000720c */ /* 0x080fe20003fa6270 */
[----:B------:R-:W-:Y:S01]  /*0420*/  VIADD R0, R10, 0xa0 ;  /* 0x000000a00a007836 */ /* 0x000fe20000000000 */
[C---:B-1----:R-:W-:Y:S02]  /*0430*/  LEA R8, P0, R11.reuse, UR8, 0x2 ;  /* 0x000000080b087c11 */ /* 0x042fe4000f8010ff */
[----:B------:R-:W-:Y:S01]  /*0440*/  ISETP.GE.AND P3, PT, R6, R5, PT ;  /* 0x000000050600720c */ /* 0x000fe20003f66270 */
[----:B------:R-:W-:Y:S01]  /*0450*/  VIADD R6, R10, 0x80 ;  /* 0x000000800a067836 */ /* 0x000fe20000000000 */
[----:B------:R-:W-:-:S02]  /*0460*/  LEA.HI.X R9, R11, UR9, R12, 0x2, P0 ;  /* 0x000000090b097c11 */ /* 0x000fc400080f140c */
[-C--:B------:R-:W-:Y:S01]  /*0470*/  ISETP.GE.AND P0, PT, R0, R5.reuse, PT ;  /* 0x000000050000720c */ /* 0x080fe20003f06270 */
[----:B------:R-:W-:Y:S01]  /*0480*/  VIADD R0, R10, 0xe0 ;  /* 0x000000e00a007836 */ /* 0x000fe20000000000 */
[-C--:B------:R-:W-:Y:S01]  /*0490*/  ISETP.GE.AND P6, PT, R6, R5.reuse, PT ;  /* 0x000000050600720c */ /* 0x080fe20003fc6270 */
[----:B------:R1:W5:Y:S01]  /*04a0*/  @!P2 LDG.E R28, desc[UR6][R8.64] ;  /* 0x00000006081ca981 */ /* 0x000362000c1e1900 */
[----:B------:R-:W-:Y:S02]  /*04b0*/  IMAD.MOV.U32 R29, RZ, RZ, 0x7fffffff ;  /* 0x7fffffffff1d7424 */ /* 0x000fe400078e00ff */
[-C--:B------:R-:W-:Y:S01]  /*04c0*/  ISETP.GE.AND P2, PT, R0, R5.reuse, PT ;  /* 0x000000050000720c */ /* 0x080fe20003f46270 */
[C---:B------:R-:W-:Y:S02]  /*04d0*/  VIADD R0, R10.reuse, 0x100 ;  /* 0x000001000a007836 */ /* 0x040fe40000000000 */
[----:B------:R-:W-:Y:S01]  /*04e0*/  VIADD R6, R10, 0xc0 ;  /* 0x000000c00a067836 */ /* 0x000fe20000000000 */
[----:B------:R1:W5:Y:S01]  /*04f0*/  @!P3 LDG.E R29, desc[UR6][R8.64+0x80] ;  /* 0x00008006081db981 */ /* 0x000362000c1e1900 */
[----:B------:R-:W-:Y:S01]  /*0500*/  IMAD.MOV.U32 R31, RZ, RZ, 0x7fffffff ;  /* 0x7fffffffff1f7424 */ /* 0x000fe200078e00ff */
[-C--:B------:R-:W-:Y:S01]  /*0510*/  ISETP.GE.AND P3, PT, R0, R5.reuse, PT ;  /* 0x000000050000720c */ /* 0x080fe20003f66270 */
[----:B------:R-:W-:Y:S01]  /*0520*/  VIADD R0, R10, 0x140 ;  /* 0x000001400a007836 */ /* 0x000fe20000000000 */
[----:B------:R-:W-:Y:S01]  /*0530*/  ISETP.GE.AND P1, PT, R6, R5, PT ;  /* 0x000000050600720c */ /* 0x000fe20003f26270 */
[----:B------:R-:W-:-:S02]  /*0540*/  IMAD.MOV.U32 R32, RZ, RZ, 0x7fffffff ;  /* 0x7fffffffff207424 */ /* 0x000fc400078e00ff */
[----:B------:R1:W5:Y:S01]  /*0550*/  @!P5 LDG.E R31, desc[UR6][R8.64+0x180] ;  /* 0x00018006081fd981 */ /* 0x000362000c1e1900 */
[-C--:B------:R-:W-:Y:S01]  /*0560*/  ISETP.GE.AND P5, PT, R0, R5.reuse, PT ;  /* 0x000000050000720c */ /* 0x080fe20003fa6270 */
[C---:B------:R-:W-:Y:S02]  /*0570*/  VIADD R0, R10.reuse, 0x160 ;  /* 0x000001600a007836 */ /* 0x040fe40000000000 */
[----:B------:R-:W-:Y:S01]  /*0580*/  IMAD.MOV.U32 R30, RZ, RZ, 0x7fffffff ;  /* 0x7fffffffff1e7424 */ /* 0x000fe200078e00ff */
[----:B------:R1:W5:Y:S01]  /*0590*/  @!P6 LDG.E R32, desc[UR6][R8.64+0x200] ;  /* 0x000200060820e981 */ /* 0x000362000c1e1900 */
[----:B------:R-:W-:Y:S01]  /*05a0*/  VIADD R6, R10, 0x120 ;  /* 0x000001200a067836 */ /* 0x000fe20000000000 */
[-C--:B------:R-:W-:Y:S01]  /*05b0*/  ISETP.GE.AND P6, PT, R0, R5.reuse, PT ;  /* 0x000000050000720c */ /* 0x080fe20003fc6270 */
[----:B------:R-:W-:Y:S02]  /*05c0*/  IMAD.MOV.U32 R34, RZ, RZ, 0x7fffffff ;  /* 0x7fffffffff227424 */ /* 0x000fe400078e00ff */
[----:B------:R-:W-:Y:S01]  /*05d0*/  VIADD R0, R10, 0x1a0 ;  /* 0x000001a00a007836 */ /* 0x000fe20000000000 */
[----:B------:R1:W5:Y:S01]  /*05e0*/  @!P4 LDG.E R30, desc[UR6][R8.64+0x100] ;  /* 0x00010006081ec981 */ /* 0x000362000c1e1900 */
[----:B------:R-:W-:Y:S01]  /*05f0*/  ISETP.GE.AND P4, PT, R6, R5, PT ;  /* 0x000000050600720c */ /* 0x000fe20003f86270 */
[----:B------:R-:W-:-:S02]  /*0600*/  IMAD.MOV.U32 R33, RZ, RZ, 0x7fffffff ;  /* 0x7fffffffff217424 */ /* 0x000fc400078e00ff */
[----:B------:R1:W5:Y:S01]  /*0610*/  @!P1 LDG.E R34, desc[UR6][R8.64+0x300] ;  /* 0x0003000608229981 */ /* 0x000362000c1e1900 */
[----:B------:R-:W-:Y:S01]  /*0620*/  IMAD.MOV.U32 R35, RZ, RZ, 0x7fffffff ;  /* 0x7fffffffff237424 */ /* 0x000fe200078e00ff */
[-C--:B------:R-:W-:Y:S01]  /*0630*/  ISETP.GE.AND P1, PT, R0, R5.reuse, PT ;  /* 0x000000050000720c */ /* 0x080fe20003f26270 */
[C---:B------:R-:W-:Y:S01]  /*0640*/  VIADD R6, R10.reuse, 0x180 ;  /* 0x000001800a067836 */ /* 0x040fe20000000000 */
[----:B------:R1:W5:Y:S01]  /*0650*/  @!P0 LDG.E R33, desc[UR6][R8.64+0x280] ;  /* 0x0002800608218981 */ /* 0x000362000c1e1900 */
[----:B------:R-:W-:Y:S02]  /*0660*/  VIADD R0, R10, 0x1c0 ;  /* 0x000001c00a007836 */ /* 0x000fe40000000000 */
[----:B------:R-:W-:Y:S01]  /*0670*/  IMAD.MOV.U32 R36, RZ, RZ, 0x7fffffff ;  /* 0x7fffffffff247424 */ /* 0x000fe200078e00ff */
[----:B------:R1:W5:Y:S01]  /*0680*/  @!P2 LDG.E R35, desc[UR6][R8.64+0x380] ;  /* 0x000380060823a981 */ /* 0x000362000c1e1900 */
[----:B------:R-:W-:Y:S01]  /*0690*/  IMAD.MOV.U32 R37, RZ, RZ, 0x7fffffff ;  /* 0x7fffffffff257424 */ /* 0x000fe200078e00ff */
[-C--:B------:R-:W-:Y:S01]  /*06a0*/  ISETP.GE.AND P0, PT, R6, R5.reuse, PT ;  /* 0x000000050600720c */ /* 0x080fe20003f06270 */
[----:B------:R-:W-:Y:S01]  /*06b0*/  VIADD R6, R10, 0x1e0 ;  /* 0x000001e00a067836 */ /* 0x000fe20000000000 */
[-C--:B------:R-:W-:Y:S01]  /*06c0*/  ISETP.GE.AND P2, PT, R0, R5.reuse, PT ;  /* 0x000000050000720c */ /* 0x080fe20003f46270 */
[----:B------:R-:W-:Y:S01]  /*06d0*/  VIADD R0, R10, 0x200 ;  /* 0x000002000a007836 */ /* 0x000fe20000000000 */
[----:B------:R1:W5:Y:S02]  /*06e0*/  @!P3 LDG.E R36, desc[UR6][R8.64+0x400] ;  /* 0x000400060824b981 */ /* 0x000364000c1e1900 */
[----:B------:R-:W-:-:S02]  /*06f0*/  ISETP.GE.AND P3, PT, R6, R5, PT ;  /* 0x000000050600720c */ /* 0x000fc40003f66270 */
[----:B------:R1:W5:Y:S01]  /*0700*/  @!P4 LDG.E R37, desc[UR6][R8.64+0x480] ;  /* 0x000480060825c981 */ /* 0x000362000c1e1900 */
[----:B------:R-:W-:Y:S01]  /*0710*/  ISETP.GE.AND P4, PT, R0, R5, PT ;  /* 0x000000050000720c */ /* 0x000fe20003f86270 */
[----:B------:R-:W-:Y:S02]  /*0720*/  IMAD.MOV.U32 R38, RZ, RZ, 0x7fffffff ;  /* 0x7fffffffff267424 */ /* 0x000fe400078e00ff */
[----:B------:R-:W-:Y:S02]  /*0730*/  IMAD.MOV.U32 R39, RZ, RZ, 0x7fffffff ;  /* 0x7fffffffff277424 */ /* 0x000fe400078e00ff */
[----:B------:R-:W-:Y:S02]  /*0740*/  IMAD.MOV.U32 R40, RZ, RZ, 0x7fffffff ;  /* 0x7fffffffff287424 */ /* 0x000fe400078e00ff */
[----:B------:R-:W-:Y:S01]  /*0750*/  IMAD.MOV.U32 R43, RZ, RZ, 0x7fffffff ;  /* 0x7fffffffff2b7424 */ /* 0x000fe200078e00ff */
[----:B------:R1:W5:Y:S01]  /*0760*/  @!P5 LDG.E R38, desc[UR6][R8.64+0x500] ;  /* 0x000500060826d981 */ /* 0x000362000c1e1900 */
[----:B------:R-:W-:-:S02]  /*0770*/  IMAD.MOV.U32 R44, RZ, RZ, 0x7fffffff ;  /* 0x7fffffffff2c7424 */ /* 0x000fc400078e00ff */
[----:B------:R-:W-:Y:S01]  /*0780*/  IMAD.MOV.U32 R45, RZ, RZ, 0x7fffffff ;  /* 0x7fffffffff2d7424 */ /* 0x000fe200078e00ff */
[----:B------:R1:W5:Y:S01]  /*0790*/  @!P6 LDG.E R39, desc[UR6][R8.64+0x580] ;  /* 0x000580060827e981 */ /* 0x000362000c1e1900 */
[----:B------:R-:W-:-:S03]  /*07a0*/  IMAD.MOV.U32 R46, RZ, RZ, 0x7fffffff ;  /* 0x7fffffffff2e7424 */ /* 0x000fc600078e00ff */
[----:B------:R1:W5:Y:S04]  /*07b0*/  @!P0 LDG.E R40, desc[UR6][R8.64+0x600] ;  /* 0x0006000608288981 */ /* 0x000368000c1e1900 */
[----:B------:R1:W5:Y:S04]  /*07c0*/  @!P1 LDG.E R43, desc[UR6][R8.64+0x680] ;  /* 0x00068006082b9981 */ /* 0x000368000c1e1900 */
[----:B------:R1:W5:Y:S04]  /*07d0*/  @!P2 LDG.E R44, desc[UR6][R8.64+0x700] ;  /* 0x00070006082ca981 */ /* 0x000368000c1e1900 */
[----:B------:R1:W5:Y:S04]  /*07e0*/  @!P3 LDG.E R45, desc[UR6][R8.64+0x780] ;  /* 0x00078006082db981 */ /* 0x000368000c1e1900 */
[----:B------:R1:W5:Y:S02]  /*07f0*/  @!P4 LDG.E R46, desc[UR6][R8.64+0x800] ;  /* 0x00080006082ec981 */ /* 0x000364000c1e1900 */
.L_x_3:
[----:B------:R-:W-:Y:S01]  /*0800*/  VIMNMX R5, PT, PT, R24, 0xe0, !PT ;  /* 0x000000e018057848 */ /* 0x000fe20007fe0100 */
[----:B------:R-:W2:Y:S01]  /*0810*/  LDCU UR4, c[0x0][0x3c8] ;  /* 0x00007900ff0477ac */ /* 0x000ea20008000800 */
[----:B------:R-:W-:Y:S01]  /*0820*/  SHF.R.U32.HI R0, RZ, 0x5, R3 ;  /* 0x00000005ff007819 */ /* 0x000fe20000011603 */
[----:B------:R-:W-:Y:S01]  /*0830*/  BSSY.RECONVERGENT B0, `(.L_x_4) ;  /* 0x0000025000007945 */ /* 0x000fe20003800200 */
[--C-:B------:R-:W-:Y:S01]  /*0840*/  IADD3 R5, PT, PT, R5, 0x1f, -R24.reuse ;  /* 0x0000001f05057810 */ /* 0x100fe20007ffe818 */
[----:B------:R-:W-:Y:S01]  /*0850*/  UMOV UR5, 0xffffffff ;  /* 0xffffffff00057882 */ /* 0x000fe20000000000 */
[----:B01----:R-:W-:Y:S02]  /*0860*/  IMAD.MOV.U32 R8, RZ, RZ, R24 ;  /* 0x000000ffff087224 */ /* 0x003fe400078e0018 */
[C---:B------:R-:W-:Y:S01]  /*0870*/  ISETP.GE.U32.AND P0, PT, R5.reuse, 0x1e0, PT ;  /* 0x000001e00500780c */ /* 0x040fe20003f06070 */
[----:B------:R-:W-:Y:S01]  /*0880*/  IMAD.SHL.U32 R0, R0, 0x400, RZ ;  /* 0x0000040000007824 */ /* 0x000fe200078e00ff */
[----:B------:R-:W-:-:S04]  /*0890*/  LEA.HI R6, R5, 0x1, RZ, 0x1b ;  /* 0x0000000105067811 */ /* 0x000fc800078fd8ff */
[----:B------:R-:W-:-:S04]  /*08a0*/  LOP3.LUT R9, R6, 0xf, RZ, 0xc0, !PT ;  /* 0x0000000f06097812 */ /* 0x000fc800078ec0ff */
[----:B------:R-:W-:Y:S01]  /*08b0*/  ISETP.NE.AND P1, PT, R9, RZ, PT ;  /* 0x000000ff0900720c */ /* 0x000fe20003f25270 */
[----:B--2---:R-:W-:Y:S02]  /*08c0*/  USHF.L.U32 UR4, UR5, UR4, URZ ;  /* 0x0000000405047299 */ /* 0x004fe400080006ff */
[----:B------:R-:W-:Y:S10]  /*08d0*/  @!P0 BRA `(.L_x_5) ;  /* 0x0000000000688947 */ /* 0x000ff40003800000 */
[----:B------:R-:W-:Y:S01]  /*08e0*/  IMAD R10, R24, 0x4, R0 ;  /* 0x00000004180a7824 */ /* 0x000fe200078e0200 */
[----:B------:R-:W-:Y:S01]  /*08f0*/  LOP3.LUT R5, R6, 0xffffff0, RZ, 0xc0, !PT ;  /* 0x0ffffff006057812 */ /* 0x000fe200078ec0ff */
[----:B------:R-:W-:-:S03]  /*0900*/  IMAD.MOV.U32 R8, RZ, RZ, R24 ;  /* 0x000000ffff087224 */ /* 0x000fc600078e0018 */
[----:B------:R-:W-:Y:S01]  /*0910*/  IADD3 R10, PT, PT, R10, 0x400, R7 ;  /* 0x000004000a0a7810 */ /* 0x000fe20007ffe007 */
[----:B------:R-:W-:-:S07]  /*0920*/  IMAD.MOV R5, RZ, RZ, -R5 ;  /* 0x000000ffff057224 */ /* 0x000fce00078e0a05 */
.L_x_6:
[----:B------:R-:W-:Y:S01]  /*0930*/  VIADD R5, R5, 0x10 ;  /* 0x0000001005057836 */ /* 0x000fe20000000000 */
[----:B------:R-:W-:Y:S01]  /*0940*/  STS [R10+-0x400], RZ ;  /* 0xfffc00ff0a007388 */ /* 0x000fe20000000800 */
[----:B------:R-:W-:-:S03]  /*0950*/  VIADD R8, R8, 0x200 ;  /* 0x0000020008087836 */ /* 0x000fc60000000000 */
[----:B------:R-:W-:Y:S01]  /*0960*/  ISETP.NE.AND P0, PT, R5, RZ, PT ;  /* 0x000000ff0500720c */ /* 0x000fe20003f05270 */
[----:B------:R-:W-:Y:S04]  /*0970*/  STS [R10+-0x380], RZ ;  /* 0xfffc80ff0a007388 */ /* 0x000fe80000000800 */
[----:B------:R-:W-:Y:S04]  /*0980*/  STS [R10+-0x300], RZ ;  /* 0xfffd00ff0a007388 */ /* 0x000fe80000000800 */
[----:B------:R-:W-:Y:S04]  /*0990*/  STS [R10+-0x280], RZ ;  /* 0xfffd80ff0a007388 */ /* 0x000fe80000000800 */
[----:B------:R-:W-:Y:S04]  /*09a0*/  STS [R10+-0x200], RZ ;  /* 0xfffe00ff0a007388 */ /* 0x000fe80000000800 */
[----:B------:R-:W-:Y:S04]  /*09b0*/  STS [R10+-0x180], RZ ;  /* 0xfffe80ff0a007388 */ /* 0x000fe80000000800 */
[----:B------:R-:W-:Y:S04]  /*09c0*/  STS [R10+-0x100], RZ ;  /* 0xffff00ff0a007388 */ /* 0x000fe80000000800 */
[----:B------:R-:W-:Y:S04]  /*09d0*/  STS [R10+-0x80], RZ ;  /* 0xffff80ff0a007388 */ /* 0x000fe80000000800 */
[----:B------:R-:W-:Y:S04]  /*09e0*/  STS [R10], RZ ;  /* 0x000000ff0a007388 */ /* 0x000fe80000000800 */
[----:B------:R-:W-:Y:S04]  /*09f0*/  STS [R10+0x80], RZ ;  /* 0x000080ff0a007388 */ /* 0x000fe80000000800 */
[----:B------:R-:W-:Y:S04]  /*0a00*/  STS [R10+0x100], RZ ;  /* 0x000100ff0a007388 */ /* 0x000fe80000000800 */
[----:B------:R-:W-:Y:S04]  /*0a10*/  STS [R10+0x180], RZ ;  /* 0x000180ff0a007388 */ /* 0x000fe80000000800 */
[----:B------:R-:W-:Y:S04]  /*0a20*/  STS [R10+0x200], RZ ;  /* 0x000200ff0a007388 */ /* 0x000fe80000000800 */
[----:B------:R-:W-:Y:S04]  /*0a30*/  STS [R10+0x280], RZ ;  /* 0x000280ff0a007388 */ /* 0x000fe80000000800 */
[----:B------:R-:W-:Y:S04]  /*0a40*/  STS [R10+0x300], RZ ;  /* 0x000300ff0a007388 */ /* 0x000fe80000000800 */
[----:B------:R0:W-:Y:S02]  /*0a50*/  STS [R10+0x380], RZ ;  /* 0x000380ff0a007388 */ /* 0x0001e40000000800 */
[----:B0-----:R-:W-:Y:S01]  /*0a60*/  VIADD R10, R10, 0x800 ;  /* 0x000008000a0a7836 */ /* 0x001fe20000000000 */
[----:B------:R-:W-:Y:S06]  /*0a70*/  @P0 BRA `(.L_x_6) ;  /* 0xfffffffc00ac0947 */ /* 0x000fec000383ffff */
.L_x_5:
[----:B------:R-:W-:Y:S05]  /*0a80*/  BSYNC.RECONVERGENT B0 ;  /* 0x0000000000007941 */ /* 0x000fea0003800200 */
.L_x_4:
[----:B------:R-:W-:Y:S01]  /*0a90*/  BSSY.RECONVERGENT B0, `(.L_x_7) ;  /* 0x0000026000007945 */ /* 0x000fe20003800200 */
[----:B------:R-:W-:-:S03]  /*0aa0*/  IMAD.IADD R5, R7, 0x1, R0 ;  /* 0x0000000107057824 */ /* 0x000fc600078e0200 */
[----:B------:R-:W-:Y:S05]  /*0ab0*/  @!P1 BRA `(.L_x_8) ;  /* 0x00000000008c9947 */ /* 0x000fea0003800000 */
[----:B------:R-:W-:Y:S01]  /*0ac0*/  ISETP.GE.U32.AND P0, PT, R9, 0x8, PT ;  /* 0x000000080900780c */ /* 0x000fe20003f06070 */
[----:B------:R-:W-:Y:S01]  /*0ad0*/  BSSY.RECONVERGENT B1, `(.L_x_9) ;  /* 0x000000e000017945 */ /* 0x000fe20003800200 */
[----:B------:R-:W-:-:S04]  /*0ae0*/  LOP3.LUT R10, R6, 0x7, RZ, 0xc0, !PT ;  /* 0x00000007060a7812 */ /* 0x000fc800078ec0ff */
[----:B------:R-:W-:-:S07]  /*0af0*/  ISETP.NE.AND P1, PT, R10, RZ, PT ;  /* 0x000000ff0a00720c */ /* 0x000fce0003f25270 */
[----:B------:R-:W-:Y:S06]  /*0b00*/  @!P0 BRA `(.L_x_10) ;  /* 0x0000000000288947 */ /* 0x000fec0003800000 */
[C---:B------:R-:W-:Y:S02]  /*0b10*/  IMAD R9, R8.reuse, 0x4, R5 ;  /* 0x0000000408097824 */ /* 0x040fe400078e0205 */
[----:B------:R-:W-:-:S03]  /*0b20*/  VIADD R8, R8, 0x100 ;  /* 0x0000010008087836 */ /* 0x000fc60000000000 */
[----:B------:R0:W-:Y:S04]  /*0b30*/  STS [R9], RZ ;  /* 0x000000ff09007388 */ /* 0x0001e80000000800 */
[----:B------:R0:W-:Y:S04]  /*0b40*/  STS [R9+0x80], RZ ;  /* 0x000080ff09007388 */ /* 0x0001e80000000800 */
[----:B------:R0:W-:Y:S04]  /*0b50*/  STS [R9+0x100], RZ ;  /* 0x000100ff09007388 */ /* 0x0001e80000000800 */
[----:B------:R0:W-:Y:S04]  /*0b60*/  STS [R9+0x180], RZ ;  /* 0x000180ff09007388 */ /* 0x0001e80000000800 */
[----:B------:R0:W-:Y:S04]  /*0b70*/  STS [R9+0x200], RZ ;  /* 0x000200ff09007388 */ /* 0x0001e80000000800 */
[----:B------:R0:W-:Y:S04]  /*0b80*/  STS [R9+0x280], RZ ;  /* 0x000280ff09007388 */ /* 0x0001e80000000800 */
[----:B------:R0:W-:Y:S04]  /*0b90*/  STS [R9+0x300], RZ ;  /* 0x000300ff09007388 */ /* 0x0001e80000000800 */
[----:B------:R0:W-:Y:S02]  /*0ba0*/  STS [R9+0x380], RZ ;  /* 0x000380ff09007388 */ /* 0x0001e40000000800 */
.L_x_10:
[----:B------:R-:W-:Y:S05]  /*0bb0*/  BSYNC.RECONVERGENT B1 ;  /* 0x0000000000017941 */ /* 0x000fea0003800200 */
.L_x_9:
[----:B------:R-:W-:Y:S05]  /*0bc0*/  @!P1 BRA `(.L_x_8) ;  /* 0x0000000000489947 */ /* 0x000fea0003800000 */
[----:B------:R-:W-:Y:S02]  /*0bd0*/  ISETP.GE.U32.AND P0, PT, R10, 0x4, PT ;  /* 0x000000040a00780c */ /* 0x000fe40003f06070 */
[----:B------:R-:W-:-:S04]  /*0be0*/  LOP3.LUT R6, R6, 0x3, RZ, 0xc0, !PT ;  /* 0x0000000306067812 */ /* 0x000fc800078ec0ff */
[----:B------:R-:W-:-:S07]  /*0bf0*/  ISETP.NE.AND P1, PT, R6, RZ, PT ;  /* 0x000000ff0600720c */ /* 0x000fce0003f25270 */
[C---:B0-----:R-:W-:Y:S02]  /*0c00*/  @P0 IMAD R9, R8.reuse, 0x4, R5 ;  /* 0x0000000408090824 */ /* 0x041fe400078e0205 */
[----:B------:R-:W-:-:S03]  /*0c10*/  @P0 VIADD R8, R8, 0x80 ;  /* 0x0000008008080836 */ /* 0x000fc60000000000 */
[----:B------:R1:W-:Y:S04]  /*0c20*/  @P0 STS [R9], RZ ;  /* 0x000000ff09000388 */ /* 0x0003e80000000800 */
[----:B------:R1:W-:Y:S04]  /*0c30*/  @P0 STS [R9+0x80], RZ ;  /* 0x000080ff09000388 */ /* 0x0003e80000000800 */
[----:B------:R1:W-:Y:S04]  /*0c40*/  @P0 STS [R9+0x100], RZ ;  /* 0x000100ff09000388 */ /* 0x0003e80000000800 */
[----:B------:R1:W-:Y:S01]  /*0c50*/  @P0 STS [R9+0x180], RZ ;  /* 0x000180ff09000388 */ /* 0x0003e20000000800 */
[----:B------:R-:W-:Y:S05]  /*0c60*/  @!P1 BRA `(.L_x_8) ;  /* 0x0000000000209947 */ /* 0x000fea0003800000 */
[----:B------:R-:W-:Y:S02]  /*0c70*/  IMAD R0, R8, 0x4, R0 ;  /* 0x0000000408007824 */ /* 0x000fe400078e0200 */
[----:B------:R-:W-:Y:S02]  /*0c80*/  IMAD.MOV R6, RZ, RZ, -R6 ;  /* 0x000000ffff067224 */ /* 0x000fe400078e0a06 */
[----:B------:R-:W-:-:S07]  /*0c90*/  IMAD.IADD R0, R7, 0x1, R0 ;  /* 0x0000000107007824 */ /* 0x000fce00078e0200 */
.L_x_11:
[----:B------:R-:W-:Y:S01]  /*0ca0*/  VIADD R6, R6, 0x1 ;  /* 0x0000000106067836 */ /* 0x000fe20000000000 */
[----:B------:R0:W-:Y:S04]  /*0cb0*/  STS [R0], RZ ;  /* 0x000000ff00007388 */ /* 0x0001e80000000800 */
[----:B------:R-:W-:Y:S01]  /*0cc0*/  ISETP.NE.AND P0, PT, R6, RZ, PT ;  /* 0x000000ff0600720c */ /* 0x000fe20003f05270 */
[----:B0-----:R-:W-:-:S12]  /*0cd0*/  VIADD R0, R0, 0x80 ;  /* 0x0000008000007836 */ /* 0x001fd80000000000 */
[----:B------:R-:W-:Y:S05]  /*0ce0*/  @P0 BRA `(.L_x_11) ;  /* 0xfffffffc00ec0947 */ /* 0x000fea000383ffff */
.L_x_8:
[----:B------:R-:W-:Y:S05]  /*0cf0*/  BSYNC.RECONVERGENT B0 ;  /* 0x0000000000007941 */ /* 0x000fea0003800200 */
.L_x_7:
[----:B------:R-:W2:Y:S01]  /*0d00*/  LDCU UR5, c[0x0][0x3c4] ;  /* 0x00007880ff0577ac */ /* 0x000ea20008000800 */
[----:B-----5:R-:W-:Y:S01]  /*0d10*/  LOP3.LUT R27, R28, 0x80000000, RZ, 0x3c, !PT ;  /* 0x800000001c1b7812 */ /* 0x020fe200078e3cff */
[----:B------:R-:W-:Y:S01]  /*0d20*/  BSSY.RECONVERGENT B0, `(.L_x_12) ;  /* 0x0000080000007945 */ /* 0x000fe20003800200 */
[----:B------:R-:W-:Y:S02]  /*0d30*/  LOP3.LUT R22, R29, 0x80000000, RZ, 0x3c, !PT ;  /* 0x800000001d167812 */ /* 0x000fe400078e3cff */
[----:B------:R-:W-:Y:S02]  /*0d40*/  LOP3.LUT R21, R30, 0x80000000, RZ, 0x3c, !PT ;  /* 0x800000001e157812 */ /* 0x000fe400078e3cff */
[----:B------:R-:W-:Y:S02]  /*0d50*/  LOP3.LUT R18, R31, 0x80000000, RZ, 0x3c, !PT ;  /* 0x800000001f127812 */ /* 0x000fe400078e3cff */
[----:B------:R-:W-:Y:S02]  /*0d60*/  LOP3.LUT R20, R33, 0x80000000, RZ, 0x3c, !PT ;  /* 0x8000000021147812 */ /* 0x000fe400078e3cff */
[----:B------:R-:W-:-:S02]  /*0d70*/  LOP3.LUT R23, R32, 0x80000000, RZ, 0x3c, !PT ;  /* 0x8000000020177812 */ /* 0x000fc400078e3cff */
[----:B------:R-:W-:Y:S02]  /*0d80*/  LOP3.LUT R25, R34, 0x80000000, RZ, 0x3c, !PT ;  /* 0x8000000022197812 */ /* 0x000fe400078e3cff */
[----:B------:R-:W-:Y:S02]  /*0d90*/  LOP3.LUT R17, R36, 0x80000000, RZ, 0x3c, !PT ;  /* 0x8000000024117812 */ /* 0x000fe400078e3cff */
[----:B------:R-:W-:Y:S02]  /*0da0*/  LOP3.LUT R19, R38, 0x80000000, RZ, 0x3c, !PT ;  /* 0x8000000026137812 */ /* 0x000fe400078e3cff */
[----:B--2---:R-:W-:Y:S02]  /*0db0*/  SHF.R.U32.HI R49, RZ, UR5, R27 ;  /* 0x00000005ff317c19 */ /* 0x004fe4000801161b */
[----:B------:R-:W-:Y:S02]  /*0dc0*/  SHF.R.U32.HI R52, RZ, UR5, R22 ;  /* 0x00000005ff347c19 */ /* 0x000fe40008011616 */
[----:B------:R-:W-:-:S02]  /*0dd0*/  LOP3.LUT R49, R49, UR4, RZ, 0x30, !PT ;  /* 0x0000000431317c12 */ /* 0x000fc4000f8e30ff */
[----:B------:R-:W-:Y:S02]  /*0de0*/  LOP3.LUT R52, R52, UR4, RZ, 0x30, !PT ;  /* 0x0000000434347c12 */ /* 0x000fe4000f8e30ff */
[----:B------:R-:W-:Y:S01]  /*0df0*/  SHF.R.U32.HI R56, RZ, UR5, R21 ;  /* 0x00000005ff387c19 */ /* 0x000fe20008011615 */
[--C-:B------:R-:W-:Y:S01]  /*0e00*/  IMAD R0, R49, 0x4, R5.reuse ;  /* 0x0000000431007824 */ /* 0x100fe200078e0205 */
[----:B------:R-:W-:Y:S01]  /*0e10*/  SHF.R.U32.HI R48, RZ, UR5, R18 ;  /* 0x00000005ff307c19 */ /* 0x000fe20008011612 */
[----:B------:R-:W-:Y:S01]  /*0e20*/  IMAD R6, R52, 0x4, R5 ;  /* 0x0000000434067824 */ /* 0x000fe200078e0205 */
[----:B------:R-:W-:Y:S01]  /*0e30*/  LOP3.LUT R56, R56, UR4, RZ, 0x30, !PT ;  /* 0x0000000438387c12 */ /* 0x000fe2000f8e30ff */
[----:B------:R-:W-:Y:S01]  /*0e40*/  NOP ;  /* 0x0000000000007918 */ /* 0x000fe20000000000 */
[----:B01----:R-:W-:Y:S01]  /*0e50*/  SHF.R.U32.HI R9, RZ, UR5, R20 ;  /* 0x00000005ff097c19 */ /* 0x003fe20008011614 */
[----:B------:R0:W-:Y:S01]  /*0e60*/  ATOMS.POPC.INC.32 RZ, [R0+URZ] ;  /* 0x0000000000ff7f8c */ /* 0x0001e2000d8000ff */
[----:B------:R-:W-:-:S02]  /*0e70*/  LOP3.LUT R48, R48, UR4, RZ, 0x30, !PT ;  /* 0x0000000430307c12 */ /* 0x000fc4000f8e30ff */
[----:B------:R-:W-:Y:S01]  /*0e80*/  SHF.R.U32.HI R8, RZ, UR5, R23 ;  /* 0x00000005ff087c19 */ /* 0x000fe20008011617 */
[----:B------:R1:W-:Y:S01]  /*0e90*/  ATOMS.POPC.INC.32 RZ, [R6+URZ] ;  /* 0x0000000006ff7f8c */ /* 0x0003e2000d8000ff */
[----:B------:R-:W-:Y:S02]  /*0ea0*/  SHF.R.U32.HI R11, RZ, UR5, R25 ;  /* 0x00000005ff0b7c19 */ /* 0x000fe40008011619 */
[----:B------:R-:W-:Y:S01]  /*0eb0*/  LOP3.LUT R10, R9, UR4, RZ, 0x30, !PT ;  /* 0x00000004090a7c12 */ /* 0x000fe2000f8e30ff */
[--C-:B0-----:R-:W-:Y:S01]  /*0ec0*/  IMAD R0, R56, 0x4, R5.reuse ;  /* 0x0000000438007824 */ /* 0x101fe200078e0205 */
[----:B------:R-:W-:Y:S02]  /*0ed0*/  LOP3.LUT R8, R8, UR4, RZ, 0x30, !PT ;  /* 0x0000000408087c12 */ /* 0x000fe4000f8e30ff */
[----:B------:R-:W-:Y:S01]  /*0ee0*/  LOP3.LUT R12, R11, UR4, RZ, 0x30, !PT ;  /* 0x000000040b0c7c12 */ /* 0x000fe2000f8e30ff */
[--C-:B-1----:R-:W-:Y:S01]  /*0ef0*/  IMAD R6, R48, 0x4, R5.reuse ;  /* 0x0000000430067824 */ /* 0x102fe200078e0205 */
[----:B------:R0:W-:Y:S01]  /*0f00*/  ATOMS.POPC.INC.32 RZ, [R0+URZ] ;  /* 0x0000000000ff7f8c */ /* 0x0001e2000d8000ff */
[--C-:B------:R-:W-:Y:S01]  /*0f10*/  IMAD R9, R10, 0x4, R5.reuse ;  /* 0x000000040a097824 */ /* 0x100fe200078e0205 */
[----:B------:R-:W-:Y:S01]  /*0f20*/  LOP3.LUT R10, R35, 0x80000000, RZ, 0x3c, !PT ;  /* 0x80000000230a7812 */ /* 0x000fe200078e3cff */
[--C-:B------:R-:W-:Y:S01]  /*0f30*/  IMAD R8, R8, 0x4, R5.reuse ;  /* 0x0000000408087824 */ /* 0x100fe200078e0205 */
[----:B------:R1:W-:Y:S01]  /*0f40*/  ATOMS.POPC.INC.32 RZ, [R6+URZ] ;  /* 0x0000000006ff7f8c */ /* 0x0003e2000d8000ff */
[----:B------:R-:W-:Y:S01]  /*0f50*/  IMAD R11, R12, 0x4, R5 ;  /* 0x000000040c0b7824 */ /* 0x000fe200078e0205 */
[----:B------:R-:W-:-:S02]  /*0f60*/  LOP3.LUT R12, R37, 0x80000000, RZ, 0x3c, !PT ;  /* 0x80000000250c7812 */ /* 0x000fc400078e3cff */
[----:B------:R-:W-:Y:S01]  /*0f70*/  LOP3.LUT R16, R39, 0x80000000, RZ, 0x3c, !PT ;  /* 0x8000000027107812 */ /* 0x000fe200078e3cff */
[----:B------:R-:W-:Y:S01]  /*0f80*/  ATOMS.POPC.INC.32 RZ, [R8+URZ] ;  /* 0x0000000008ff7f8c */ /* 0x000fe2000d8000ff */
[----:B0-----:R-:W-:Y:S02]  /*0f90*/  SHF.R.U32.HI R0, RZ, UR5, R10 ;  /* 0x00000005ff007c19 */ /* 0x001fe4000801160a */
[----:B-1----:R-:W-:Y:S01]  /*0fa0*/  SHF.R.U32.HI R6, RZ, UR5, R17 ;  /* 0x00000005ff067c19 */ /* 0x002fe20008011611 */
[----:B------:R0:W-:Y:S01]  /*0fb0*/  ATOMS.POPC.INC.32 RZ, [R9+URZ] ;  /* 0x0000000009ff7f8c */ /* 0x0001e2000d8000ff */
[----:B------:R-:W-:Y:S02]  /*0fc0*/  SHF.R.U32.HI R14, RZ, UR5, R19 ;  /* 0x00000005ff0e7c19 */ /* 0x000fe40008011613 */
[----:B------:R-:W-:Y:S01]  /*0fd0*/  LOP3.LUT R6, R6, UR4, RZ, 0x30, !PT ;  /* 0x0000000406067c12 */ /* 0x000fe2000f8e30ff */
[----:B------:R1:W-:Y:S01]  /*0fe0*/  ATOMS.POPC.INC.32 RZ, [R11+URZ] ;  /* 0x000000000bff7f8c */ /* 0x0003e2000d8000ff */
[----:B------:R-:W-:-:S02]  /*0ff0*/  SHF.R.U32.HI R13, RZ, UR5, R12 ;  /* 0x00000005ff0d7c19 */ /* 0x000fc4000801160c */
[----:B------:R-:W-:Y:S02]  /*1000*/  LOP3.LUT R0, R0, UR4, RZ, 0x30, !PT ;  /* 0x0000000400007c12 */ /* 0x000fe4000f8e30ff */
[----:B0-----:R-:W-:Y:S02]  /*1010*/  SHF.R.U32.HI R9, RZ, UR5, R16 ;  /* 0x00000005ff097c19 */ /* 0x001fe40008011610 */
[----:B------:R-:W-:Y:S01]  /*1020*/  LOP3.LUT R50, R14, UR4, RZ, 0x30, !PT ;  /* 0x000000040e327c12 */ /* 0x000fe2000f8e30ff */
[--C-:B------:R-:W-:Y:S01]  /*1030*/  IMAD R14, R6, 0x4, R5.reuse ;  /* 0x00000004060e7824 */ /* 0x100fe200078e0205 */
[----:B------:R-:W-:Y:S01]  /*1040*/  LOP3.LUT R8, R13, UR4, RZ, 0x30, !PT ;  /* 0x000000040d087c12 */ /* 0x000fe2000f8e30ff */
[--C-:B------:R-:W-:Y:S01]  /*1050*/  IMAD R0, R0, 0x4, R5.reuse ;  /* 0x0000000400007824 */ /* 0x100fe200078e0205 */
[----:B------:R-:W-:Y:S01]  /*1060*/  LOP3.LUT R6, R9, UR4, RZ, 0x30, !PT ;  /* 0x0000000409067c12 */ /* 0x000fe2000f8e30ff */
[--C-:B------:R-:W-:Y:S01]  /*1070*/  IMAD R50, R50, 0x4, R5.reuse ;  /* 0x0000000432327824 */ /* 0x100fe200078e0205 */
[----:B------:R-:W-:Y:S01]  /*1080*/  LOP3.LUT R9, R40, 0x80000000, RZ, 0x3c, !PT ;  /* 0x8000000028097812 */ /* 0x000fe200078e3cff */
[--C-:B------:R-:W-:Y:S01]  /*1090*/  IMAD R26, R8, 0x4, R5.reuse ;  /* 0x00000004081a7824 */ /* 0x100fe200078e0205 */
[----:B------:R0:W-:Y:S01]  /*10a0*/  ATOMS.POPC.INC.32 RZ, [R0+URZ] ;  /* 0x0000000000ff7f8c */ /* 0x0001e2000d8000ff */
[----:B------:R-:W-:Y:S01]  /*10b0*/  IMAD R51, R6, 0x4, R5 ;  /* 0x0000000406337824 */ /* 0x000fe200078e0205 */
[----:B------:R-:W-:-:S02]  /*10c0*/  LOP3.LUT R6, R43, 0x80000000, RZ, 0x3c, !PT ;  /* 0x800000002b067812 */ /* 0x000fc400078e3cff */
[----:B-1----:R-:W-:Y:S01]  /*10d0*/  LOP3.LUT R11, R44, 0x80000000, RZ, 0x3c, !PT ;  /* 0x800000002c0b7812 */ /* 0x002fe200078e3cff */
[----:B------:R1:W-:Y:S01]  /*10e0*/  ATOMS.POPC.INC.32 RZ, [R14+URZ] ;  /* 0x000000000eff7f8c */ /* 0x0003e2000d8000ff */
[----:B------:R-:W-:Y:S02]  /*10f0*/  LOP3.LUT R8, R45, 0x80000000, RZ, 0x3c, !PT ;  /* 0x800000002d087812 */ /* 0x000fe400078e3cff */
[----:B------:R-:W-:Y:S01]  /*1100*/  LOP3.LUT R13, R46, 0x80000000, RZ, 0x3c, !PT ;  /* 0x800000002e0d7812 */ /* 0x000fe200078e3cff */
[----:B------:R2:W-:Y:S01]  /*1110*/  ATOMS.POPC.INC.32 RZ, [R26+URZ] ;  /* 0x000000001aff7f8c */ /* 0x0005e2000d8000ff */
[----:B0-----:R-:W-:Y:S02]  /*1120*/  SHF.R.U32.HI R0, RZ, UR5, R9 ;  /* 0x00000005ff007c19 */ /* 0x001fe40008011609 */
[----:B------:R-:W-:Y:S01]  /*1130*/  SHF.R.U32.HI R53, RZ, UR5, R11 ;  /* 0x00000005ff357c19 */ /* 0x000fe2000801160b */
[----:B-1----:R-:W0:Y:S01]  /*1140*/  LDC.64 R14, c[0x0][0x380] ;  /* 0x0000e000ff0e7b82 */ /* 0x002e220000000a00 */
[----:B------:R-:W-:Y:S01]  /*1150*/  SHF.R.U32.HI R55, RZ, UR5, R8 ;  /* 0x00000005ff377c19 */ /* 0x000fe20008011608 */
[----:B------:R1:W-:Y:S01]  /*1160*/  ATOMS.POPC.INC.32 RZ, [R50+URZ] ;  /* 0x0000000032ff7f8c */ /* 0x0003e2000d8000ff */
[----:B------:R-:W-:-:S02]  /*1170*/  SHF.R.U32.HI R57, RZ, UR5, R13 ;  /* 0x00000005ff397c19 */ /* 0x000fc4000801160d */
[----:B--2---:R-:W-:Y:S01]  /*1180*/  SHF.R.U32.HI R26, RZ, UR5, R6 ;  /* 0x00000005ff1a7c19 */ /* 0x004fe20008011606 */
[----:B------:R2:W-:Y:S01]  /*1190*/  ATOMS.POPC.INC.32 RZ, [R51+URZ] ;  /* 0x0000000033ff7f8c */ /* 0x0005e2000d8000ff */
[----:B------:R-:W-:Y:S02]  /*11a0*/  LOP3.LUT R0, R0, UR4, RZ, 0x30, !PT ;  /* 0x0000000400007c12 */ /* 0x000fe4000f8e30ff */
[----:B------:R-:W-:Y:S02]  /*11b0*/  LOP3.LUT R54, R26, UR4, RZ, 0x30, !PT ;  /* 0x000000041a367c12 */ /* 0x000fe4000f8e30ff */
[----:B------:R-:W-:Y:S01]  /*11c0*/  LOP3.LUT R58, R53, UR4, RZ, 0x30, !PT ;  /* 0x00000004353a7c12 */ /* 0x000fe2000f8e30ff */
[--C-:B------:R-:W-:Y:S01]  /*11d0*/  IMAD R53, R0, 0x4, R5.reuse ;  /* 0x0000000400357824 */ /* 0x100fe200078e0205 */
[----:B------:R-:W-:Y:S01]  /*11e0*/  ISETP.GT.U32.AND P2, PT, R3, 0xff, PT ;  /* 0x000000ff0300780c */ /* 0x000fe20003f44070 */
[--C-:B------:R-:W-:Y:S01]  /*11f0*/  IMAD R54, R54, 0x4, R5.reuse ;  /* 0x0000000436367824 */ /* 0x100fe200078e0205 */
[----:B------:R-:W-:Y:S01]  /*1200*/  LOP3.LUT R60, R55, UR4, RZ, 0x30, !PT ;  /* 0x00000004373c7c12 */ /* 0x000fe2000f8e30ff */
[--C-:B------:R-:W-:Y:S01]  /*1210*/  IMAD R58, R58, 0x4, R5.reuse ;  /* 0x000000043a3a7824 */ /* 0x100fe200078e0205 */
[----:B------:R-:W-:Y:S01]  /*1220*/  LOP3.LUT R26, R57, UR4, RZ, 0x30, !PT ;  /* 0x00000004391a7c12 */ /* 0x000fe2000f8e30ff */
[----:B------:R3:W-:Y:S01]  /*1230*/  ATOMS.POPC.INC.32 RZ, [R53+URZ] ;  /* 0x0000000035ff7f8c */ /* 0x0007e2000d8000ff */
[----:B-1----:R-:W-:Y:S01]  /*1240*/  P2R R50, PR, RZ, 0x4 ;  /* 0x00000004ff327803 */ /* 0x002fe20000000000 */
[----:B------:R-:W-:-:S02]  /*1250*/  IMAD R60, R60, 0x4, R5 ;  /* 0x000000043c3c7824 */ /* 0x000fc400078e0205 */
[----:B------:R-:W-:Y:S01]  /*1260*/  IMAD R5, R26, 0x4, R5 ;  /* 0x000000041a057824 */ /* 0x000fe200078e0205 */
[----:B------:R3:W-:Y:S01]  /*1270*/  ATOMS.POPC.INC.32 RZ, [R54+URZ] ;  /* 0x0000000036ff7f8c */ /* 0x0007e2000d8000ff */
[----:B--2---:R-:W-:Y:S02]  /*1280*/  IMAD R51, R3, 0x4, R7 ;  /* 0x0000000403337824 */ /* 0x004fe400078e0207 */
[----:B------:R-:W-:Y:S01]  /*1290*/  IMAD.MOV.U32 R0, RZ, RZ, RZ ;  /* 0x000000ffff007224 */ /* 0x000fe200078e00ff */
[----:B------:R3:W-:Y:S04]  /*12a0*/  ATOMS.POPC.INC.32 RZ, [R58+URZ] ;  /* 0x000000003aff7f8c */ /* 0x0007e8000d8000ff */
[----:B------:R3:W-:Y:S04]  /*12b0*/  ATOMS.POPC.INC.32 RZ, [R60+URZ] ;  /* 0x000000003cff7f8c */ /* 0x0007e8000d8000ff */
[----:B------:R3:W-:Y:S01]  /*12c0*/  ATOMS.POPC.INC.32 RZ, [R5+URZ] ;  /* 0x0000000005ff7f8c */ /* 0x0007e2000d8000ff */
[----:B------:R-:W-:Y:S06]  /*12d0*/  BAR.SYNC.DEFER_BLOCKING 0x0 ;  /* 0x0000000000007b1d */ /* 0x000fec0000010000 */
[----:B------:R-:W-:Y:S05]  /*12e0*/  @P2 BRA `(.L_x_13) ;  /* 0x00000000008c2947 */ /* 0x000fea0003800000 */
[----:B------:R-:W1:Y:S04]  /*12f0*/  LDS R0, [R51] ;  /* 0x0000000033007984 */ /* 0x000e680000000800 */
[----:B---3--:R-:W2:Y:S04]  /*1300*/  LDS R5, [R51+0x400] ;  /* 0x0004000033057984 */ /* 0x008ea80000000800 */
[----:B------:R-:W3:Y:S04]  /*1310*/  LDS R53, [R51+0x800] ;  /* 0x0008000033357984 */ /* 0x000ee80000000800 */
[----:B------:R-:W4:Y:S04]  /*1320*/  LDS R55, [R51+0xc00] ;  /* 0x000c000033377984 */ /* 0x000f280000000800 */
[----:B------:R-:W5:Y:S04]  /*1330*/  LDS R57, [R51+0x1000] ;  /* 0x0010000033397984 */ /* 0x000f680000000800 */
[----:B------:R-:W0:Y:S04]  /*1340*/  LDS R59, [R51+0x1400] ;  /* 0x00140000333b7984 */ /* 0x000e280000000800 */
[----:B------:R-:W-:Y:S04]  /*1350*/  LDS R61, [R51+0x2000] ;  /* 0x00200000333d7984 */ /* 0x000fe80000000800 */
[----:B------:R-:W-:Y:S04]  /*1360*/  LDS R63, [R51+0x2400] ;  /* 0x00240000333f7984 */ /* 0x000fe80000000800 */
[----:B------:R-:W-:Y:S04]  /*1370*/  LDS R65, [R51+0x2800] ;  /* 0x0028000033417984 */ /* 0x000fe80000000800 */
[----:B------:R-:W-:Y:S04]  /*1380*/  STS [R51], RZ ;  /* 0x000000ff33007388 */ /* 0x000fe80000000800 */
[----:B-1----:R-:W-:Y:S01]  /*1390*/  STS [R51+0x400], R0 ;  /* 0x0004000033007388 */ /* 0x002fe20000000800 */
[----:B--2---:R-:W-:-:S03]  /*13a0*/  IMAD.IADD R54, R0, 0x1, R5 ;  /* 0x0000000100367824 */ /* 0x004fc600078e0205 */
[----:B------:R-:W1:Y:S01]  /*13b0*/  LDS R5, [R51+0x1800] ;  /* 0x0018000033057984 */ /* 0x000e620000000800 */
[----:B---3--:R-:W-:-:S03]  /*13c0*/  IMAD.IADD R58, R54, 0x1, R53 ;  /* 0x00000001363a7824 */ /* 0x008fc600078e0235 */
[----:B------:R-:W2:Y:S01]  /*13d0*/  LDS R53, [R51+0x1c00] ;  /* 0x001c000033357984 */ /* 0x000ea20000000800 */
[----:B----4-:R-:W-:-:S03]  /*13e0*/  IMAD.IADD R60, R58, 0x1, R55 ;  /* 0x000000013a3c7824 */ /* 0x010fc600078e0237 */
[----:B------:R1:W-:Y:S01]  /*13f0*/  STS [R51+0x800], R54 ;  /* 0x0008003633007388 */ /* 0x0003e20000000800 */
[----:B-----5:R-:W-:-:S03]  /*1400*/  IMAD.IADD R62, R60, 0x1, R57 ;  /* 0x000000013c3e7824 */ /* 0x020fc600078e0239 */
[----:B------:R-:W3:Y:S01]  /*1410*/  LDS R55, [R51+0x2c00] ;  /* 0x002c000033377984 */ /* 0x000ee20000000800 */
[----:B0-----:R-:W-:-:S03]  /*1420*/  IMAD.IADD R64, R62, 0x1, R59 ;  /* 0x000000013e407824 */ /* 0x001fc600078e023b */
[----:B------:R0:W-:Y:S04]  /*1430*/  STS [R51+0xc00], R58 ;  /* 0x000c003a33007388 */ /* 0x0001e80000000800 */
[----:B------:R4:W-:Y:S04]  /*1440*/  STS [R51+0x1000], R60 ;  /* 0x0010003c33007388 */ /* 0x0009e80000000800 */
[----:B------:R4:W-:Y:S04]  /*1450*/  STS [R51+0x1400], R62 ;  /* 0x0014003e33007388 */ /* 0x0009e80000000800 */
[----:B------:R4:W-:Y:S01]  /*1460*/  STS [R51+0x1800], R64 ;  /* 0x0018004033007388 */ /* 0x0009e20000000800 */
[----:B-1----:R-:W-:-:S04]  /*1470*/  IMAD.IADD R54, R64, 0x1, R5 ;  /* 0x0000000140367824 */ /* 0x002fc800078e0205 */
[----:B--2---:R-:W-:Y:S01]  /*1480*/  IMAD.IADD R66, R54, 0x1, R53 ;  /* 0x0000000136427824 */ /* 0x004fe200078e0235 */
[----:B------:R4:W-:Y:S03]  /*1490*/  STS [R51+0x1c00], R54 ;  /* 0x001c003633007388 */ /* 0x0009e60000000800 */
[----:B------:R-:W-:Y:S01]  /*14a0*/  IMAD.IADD R68, R66, 0x1, R61 ;  /* 0x0000000142447824 */ /* 0x000fe200078e023d */
[----:B------:R4:W-:Y:S03]  /*14b0*/  STS [R51+0x2000], R66 ;  /* 0x0020004233007388 */ /* 0x0009e60000000800 */
[----:B------:R-:W-:Y:S01]  /*14c0*/  IMAD.IADD R70, R68, 0x1, R63 ;  /* 0x0000000144467824 */ /* 0x000fe200078e023f */
[----:B------:R4:W-:Y:S03]  /*14d0*/  STS [R51+0x2400], R68 ;  /* 0x0024004433007388 */ /* 0x0009e60000000800 */
[----:B0-----:R-:W-:Y:S01]  /*14e0*/  IMAD.IADD R58, R70, 0x1, R65 ;  /* 0x00000001463a7824 */ /* 0x001fe200078e0241 */
[----:B------:R4:W-:Y:S03]  /*14f0*/  STS [R51+0x2800], R70 ;  /* 0x0028004633007388 */ /* 0x0009e60000000800 */
[----:B---3--:R-:W-:Y:S01]  /*1500*/  IMAD.IADD R0, R58, 0x1, R55 ;  /* 0x000000013a007824 */ /* 0x008fe200078e0237 */
[----:B------:R4:W-:Y:S06]  /*1510*/  STS [R51+0x2c00], R58 ;  /* 0x002c003a33007388 */ /* 0x0009ec0000000800 */
.L_x_13:
[----:B------:R-:W-:Y:S05]  /*1520*/  BSYNC.RECONVERGENT B0 ;  /* 0x0000000000007941 */ /* 0x000fea0003800200 */
.L_x_12:
[----:B------:R-:W-:Y:S01]  /*1530*/  ISETP.NE.AND P0, PT, R0, 0x1980, PT ;  /* 0x000019800000780c */ /* 0x000fe20003f05270 */
[----:B---3--:R-:W-:Y:S01]  /*1540*/  IMAD R5, R42, 0x100, R3 ;  /* 0x000001002a057824 */ /* 0x008fe200078e0203 */
[----:B------:R-:W-:Y:S01]  /*1550*/  @!P2 LOP3.LUT R53, R0, 0x40000000, RZ, 0xfc, !PT ;  /* 0x400000000035a812 */ /* 0x000fe200078efcff */
[----:B------:R-:W-:Y:S01]  /*1560*/  IMAD R41, R41, 0x11, RZ ;  /* 0x0000001129297824 */ /* 0x000fe200078e02ff */
[----:B------:R-:W-:Y:S01]  /*1570*/  ISETP.LT.U32.AND P0, PT, R3, 0x100, !P0 ;  /* 0x000001000300780c */ /* 0x000fe20004701070 */
[----:B0-----:R-:W-:-:S03]  /*1580*/  IMAD.WIDE R14, R5, 0x4, R14 ;  /* 0x00000004050e7825 */ /* 0x001fc600078e020e */
[----:B------:R-:W-:Y:S01]  /*1590*/  LOP3.LUT R57, R41, R4, RZ, 0xfc, !PT ;  /* 0x0000000429397212 */ /* 0x000fe200078efcff */
[----:B----4-:R-:W-:Y:S01]  /*15a0*/  IMAD R54, R42, 0x1980, RZ ;  /* 0x000019802a367824 */ /* 0x010fe200078e02ff */
[----:B------:R0:W-:Y:S07]  /*15b0*/  @!P2 STG.E.STRONG.SYS desc[UR6][R14.64], R53 ;  /* 0x000000350e00a986 */ /* 0x0001ee000c115906 */
[----:B------:R-:W-:Y:S06]  /*15c0*/  BAR.RED.OR.DEFER_BLOCKING 0x0, P0 ;  /* 0x0000000000007b1d */ /* 0x000fec0000014800 */
[----:B------:R-:W1:Y:S01]  /*15d0*/  B2R.RESULT RZ, P0 ;  /* 0x0000000000ff731c */ /* 0x000e620000004000 */
[----:B------:R-:W-:-:S04]  /*15e0*/  IADD3 R4, P1, PT, R54, R57, RZ ;  /* 0x0000003936047210 */ /* 0x000fc80007f3e0ff */
[----:B------:R-:W-:Y:S01]  /*15f0*/  LEA.HI.X.SX32 R55, R54, RZ, 0x1, P1 ;  /* 0x000000ff36377211 */ /* 0x000fe200008f0eff */
[----:B------:R-:W-:-:S03]  /*1600*/  IMAD.SHL.U32 R5, R4, 0x4, RZ ;  /* 0x0000000404057824 */ /* 0x000fc600078e00ff */
[----:B------:R-:W-:Y:S01]  /*1610*/  SHF.L.U64.HI R4, R4, 0x2, R55 ;  /* 0x0000000204047819 */ /* 0x000fe20000010237 */
[----:B01----:R-:W-:Y:S06]  /*1620*/  @!P0 BRA `(.L_x_14) ;  /* 0x0000001000b48947 */ /* 0x003fec0003800000 */
[----:B------:R-:W0:Y:S01]  /*1630*/  LDCU.64 UR8, c[0x0][0x3b8] ;  /* 0x00007700ff0877ac */ /* 0x000e220008000a00 */
[----:B------:R-:W-:Y:S01]  /*1640*/  BSSY B1, `(.L_x_15) ;  /* 0x0000032000017945 */ /* 0x000fe20003800000 */
[----:B------:R-:W-:Y:S01]  /*1650*/  IMAD R13, R3, 0x8, R7 ;  /* 0x00000008030d7824 */ /* 0x000fe200078e0207 */
[----:B0-----:R-:W-:-:S04]  /*1660*/  IADD3 R8, P0, PT, R5, UR8, RZ ;  /* 0x0000000805087c10 */ /* 0x001fc8000ff1e0ff */
[----:B------:R-:W-:Y:S01]  /*1670*/  IADD3.X R9, PT, PT, R4, UR9, RZ, P0, !PT ;  /* 0x0000000904097c10 */ /* 0x000fe200087fe4ff */
[----:B------:R-:W-:Y:S08]  /*1680*/  @P2 BRA `(.L_x_16) ;  /* 0x0000000000b42947 */ /* 0x000ff00003800000 */
[----:B------:R-:W0:Y:S02]  /*1690*/  LDCU.64 UR8, c[0x0][0x398] ;  /* 0x00007300ff0877ac */ /* 0x000e240008000a00 */
[----:B0-----:R-:W-:-:S04]  /*16a0*/  LEA R10, P0, R3, UR8, 0x3 ;  /* 0x00000008030a7c11 */ /* 0x001fc8000f8018ff */
[----:B------:R-:W-:-:S05]  /*16b0*/  LEA.HI.X R11, R3, UR9, RZ, 0x3, P0 ;  /* 0x00000009030b7c11 */ /* 0x000fca00080f1cff */
[----:B------:R-:W2:Y:S01]  /*16c0*/  LDG.E.64 R4, desc[UR6][R10.64] ;  /* 0x000000060a047981 */ /* 0x000ea2000c1e1b00 */
[----:B------:R-:W-:-:S04]  /*16d0*/  ISETP.GT.U32.AND P0, PT, R3, R49, PT ;  /* 0x000000310300720c */ /* 0x000fc80003f04070 */
[----:B------:R-:W-:-:S04]  /*16e0*/  SEL R17, RZ, 0x1980, !P0 ;  /* 0x00001980ff117807 */ /* 0x000fc80004000000 */
[----:B--2---:R-:W-:Y:S01]  /*16f0*/  IADD3 R4, P0, PT, R4, -R17, RZ ;  /* 0x8000001104047210 */ /* 0x004fe20007f1e0ff */
[----:B------:R-:W-:-:S03]  /*1700*/  IMAD.MOV.U32 R17, RZ, RZ, R0 ;  /* 0x000000ffff117224 */ /* 0x000fc600078e0000 */
[----:B------:R-:W-:Y:S02]  /*1710*/  IADD3.X R5, PT, PT, R5, -0x1, RZ, P0, !PT ;  /* 0xffffffff05057810 */ /* 0x000fe400007fe4ff */
[----:B------:R-:W-:-:S03]  /*1720*/  ISETP.GE.AND P0, PT, R42, 0x1, PT ;  /* 0x000000012a00780c */ /* 0x000fc60003f06270 */
[----:B------:R0:W-:Y:S10]  /*1730*/  STS.64 [R13+0x6600], R4 ;  /* 0x006600040d007388 */ /* 0x0001f40000000a00 */
[----:B------:R-:W-:Y:S05]  /*1740*/  @!P0 BRA `(.L_x_17) ;  /* 0x00000000006c8947 */ /* 0x000fea0003800000 */
[----:B------:R-:W-:Y:S01]  /*1750*/  BSSY B0, `(.L_x_18) ;  /* 0x0000019000007945 */ /* 0x000fe20003800000 */
[----:B------:R-:W-:Y:S02]  /*1760*/  IMAD.MOV.U32 R6, RZ, RZ, -0x1 ;  /* 0xffffffffff067424 */ /* 0x000fe400078e00ff */
[----:B------:R-:W-:Y:S02]  /*1770*/  IMAD.MOV.U32 R10, RZ, RZ, R42 ;  /* 0x000000ffff0a7224 */ /* 0x000fe400078e002a */
[----:B------:R-:W-:-:S07]  /*1780*/  IMAD.MOV.U32 R17, RZ, RZ, R0 ;  /* 0x000000ffff117224 */ /* 0x000fce00078e0000 */
.L_x_22:
[----:B0-----:R-:W0:Y:S01]  /*1790*/  LDC.64 R4, c[0x0][0x380] ;  /* 0x0000e000ff047b82 */ /* 0x001e220000000a00 */
[----:B------:R-:W-:Y:S01]  /*17a0*/  VIADD R19, R10, 0xffffffff ;  /* 0xffffffff0a137836 */ /* 0x000fe20000000000 */
[----:B------:R-:W-:Y:S03]  /*17b0*/  BSSY B2, `(.L_x_19) ;  /* 0x0000008000027945 */ /* 0x000fe60003800000 */
[----:B------:R-:W-:-:S04]  /*17c0*/  IMAD R11, R19, 0x100, R3 ;  /* 0x00000100130b7824 */ /* 0x000fc800078e0203 */
[----:B0-----:R-:W-:-:S07]  /*17d0*/  IMAD.WIDE R4, R11, 0x4, R4 ;  /* 0x000000040b047825 */ /* 0x001fce00078e0204 */
.L_x_20:
[----:B------:R-:W-:Y:S05]  /*17e0*/  YIELD ;  /* 0x0000000000007946 */ /* 0x000fea0003800000 */
[----:B------:R0:W-:Y:S06]  /*17f0*/  MEMBAR.SC.CTA ;  /* 0x0000000000007992 */ /* 0x0001ec0000000000 */
[----:B0-----:R-:W2:Y:S02]  /*1800*/  LDG.E.STRONG.SYS R11, desc[UR6][R4.64] ;  /* 0x00000006040b7981 */ /* 0x001ea4000c1f5900 */
[----:B--2---:R-:W-:-:S13]  /*1810*/  ISETP.NE.AND P0, PT, R11, RZ, PT ;  /* 0x000000ff0b00720c */ /* 0x004fda0003f05270 */
[----:B------:R-:W-:Y:S05]  /*1820*/  @!P0 BRA `(.L_x_20) ;  /* 0xfffffffc00ec8947 */ /* 0x000fea000383ffff */
[----:B------:R-:W-:Y:S05]  /*1830*/  BSYNC B2 ;  /* 0x0000000000027941 */ /* 0x000fea0003800000 */
.L_x_19:
[----:B------:R-:W-:Y:S01]  /*1840*/  BSSY.RECONVERGENT B2, `(.L_x_21) ;  /* 0x0000006000027945 */ /* 0x000fe20003800200 */
[C---:B------:R-:W-:Y:S02]  /*1850*/  ISETP.GT.AND P0, PT, R11.reuse, -0x1, PT ;  /* 0xffffffff0b00780c */ /* 0x040fe40003f04270 */
[----:B------:R-:W-:Y:S01]  /*1860*/  LOP3.LUT R4, R11, 0x3fffffff, RZ, 0xc0, !PT ;  /* 0x3fffffff0b047812 */ /* 0x000fe200078ec0ff */
[----:B------:R-:W-:Y:S05]  /*1870*/  WARPSYNC.EXCLUSIVE R6 ;  /* 0x0000000006007348 */ /* 0x000fea0003a00000 */
[----:B------:R-:W-:-:S05]  /*1880*/  IMAD.IADD R17, R4, 0x1, R17 ;  /* 0x0000000104117824 */ /* 0x000fca00078e0211 */
[----:B------:R-:W-:-:S07]  /*1890*/  VOTE.ANY R6, PT, P0 ;  /* 0x0000000000067806 */ /* 0x000fce00000e0100 */
[----:B------:R-:W-:Y:S05]  /*18a0*/  BSYNC.RECONVERGENT B2 ;  /* 0x0000000000027941 */ /* 0x000fea0003800200 */
.L_x_21:
[----:B------:R-:W-:Y:S01]  /*18b0*/  ISETP.GT.U32.AND P1, PT, R10, 0x1, PT ;  /* 0x000000010a00780c */ /* 0x000fe20003f24070 */
[----:B------:R-:W-:-:S12]  /*18c0*/  IMAD.MOV.U32 R10, RZ, RZ, R19 ;  /* 0x000000ffff0a7224 */ /* 0x000fd800078e0013 */
[----:B------:R-:W-:Y:S05]  /*18d0*/  @P0 BRA P1, `(.L_x_22) ;  /* 0xfffffffc00ac0947 */ /* 0x000fea000083ffff */
[----:B------:R-:W-:Y:S05]  /*18e0*/  BSYNC B0 ;  /* 0x0000000000007941 */ /* 0x000fea0003800000 */
.L_x_18:
[----:B------:R1:W2:Y:S02]  /*18f0*/  LDS.64 R4, [R13+0x6600] ;  /* 0x006600000d047984 */ /* 0x0002a40000000a00 */
.L_x_17:
[C---:B------:R-:W-:Y:S01]  /*1900*/  IMAD.IADD R19, R17.reuse, 0x1, -R0 ;  /* 0x0000000111137824 */ /* 0x040fe200078e0a00 */
[----:B------:R-:W-:-:S04]  /*1910*/  LOP3.LUT R11, R17, 0x80000000, RZ, 0xfc, !PT ;  /* 0x80000000110b7812 */ /* 0x000fc800078efcff */
[C---:B0-2---:R-:W-:Y:S01]  /*1920*/  IADD3 R4, P0, PT, R19.reuse, R4, RZ ;  /* 0x0000000413047210 */ /* 0x045fe20007f1e0ff */
[----:B------:R0:W-:Y:S03]  /*1930*/  STG.E.STRONG.SYS desc[UR6][R14.64], R11 ;  /* 0x0000000b0e007986 */ /* 0x0001e6000c115906 */
[----:B------:R-:W-:-:S05]  /*1940*/  LEA.HI.X.SX32 R5, R19, R5, 0x1, P0 ;  /* 0x0000000513057211 */ /* 0x000fca00000f0eff */
[----:B------:R0:W-:Y:S04]  /*1950*/  STS.64 [R13+0x6600], R4 ;  /* 0x006600040d007388 */ /* 0x0001e80000000a00 */
.L_x_16:
[----:B------:R-:W-:Y:S05]  /*1960*/  BSYNC B1 ;  /* 0x0000000000017941 */ /* 0x000fea0003800000 */
.L_x_15:
[----:B0-----:R-:W0:Y:S01]  /*1970*/  LDC R5, c[0x0][0x3c0] ;  /* 0x0000f000ff057b82 */ /* 0x001e220000000800 */
[----:B------:R-:W-:-:S07]  /*1980*/  IMAD R4, R49, 0x8, R7 ;  /* 0x0000000831047824 */ /* 0x000fce00078e0207 */
[----:B------:R-:W2:Y:S01]  /*1990*/  LDC.64 R16, c[0x0][0x390] ;  /* 0x0000e400ff107b82 */ /* 0x000ea20000000a00 */
[----:B0-----:R-:W-:Y:S02]  /*19a0*/  ISETP.GE.AND P0, PT, R47, R5, PT ;  /* 0x000000052f00720c */ /* 0x001fe40003f06270 */
[----:B--2---:R-:W-:-:S04]  /*19b0*/  ISETP.EQ.U32.AND P1, PT, R16, RZ, PT ;  /* 0x000000ff1000720c */ /* 0x004fc80003f22070 */
[----:B------:R-:W-:-:S04]  /*19c0*/  ISETP.EQ.OR.EX P0, PT, R17, RZ, !P0, P1 ;  /* 0x000000ff1100720c */ /* 0x000fc80004702710 */
[----:B------:R-:W-:-:S13]  /*19d0*/  ISETP.GT.U32.OR P0, PT, R3, 0xff, P0 ;  /* 0x000000ff0300780c */ /* 0x000fda0000704470 */
[----:B------:R-:W-:Y:S05]  /*19e0*/  @P0 BRA `(.L_x_23) ;  /* 0x0000000000240947 */ /* 0x000fea0003800000 */
[----:B------:R-:W0:Y:S01]  /*19f0*/  LDS.64 R10, [R13+0x6600] ;  /* 0x006600000d0a7984 */ /* 0x000e220000000a00 */
[C---:B------:R-:W-:Y:S02]  /*1a00*/  ISETP.GT.U32.AND P0, PT, R3.reuse, R49, PT ;  /* 0x000000310300720c */ /* 0x040fe40003f04070 */
[C---:B------:R-:W-:Y:S02]  /*1a10*/  LEA R6, P2, R3.reuse, R16, 0x3 ;  /* 0x0000001003067211 */ /* 0x040fe400078418ff */
[----:B------:R-:W-:Y:S02]  /*1a20*/  SEL R7, RZ, 0x1980, !P0 ;  /* 0x00001980ff077807 */ /* 0x000fe40004000000 */
[--C-:B------:R-:W-:Y:S02]  /*1a30*/  SHF.R.S32.HI R15, RZ, 0x1f, R0.reuse ;  /* 0x0000001fff0f7819 */ /* 0x100fe40000011400 */
[----:B0-----:R-:W-:Y:S02]  /*1a40*/  IADD3 R2, P0, P1, R10, R7, R0 ;  /* 0x000000070a027210 */ /* 0x001fe4000791e000 */
[----:B------:R-:W-:-:S02]  /*1a50*/  LEA.HI.X R7, R3, R17, RZ, 0x3, P2 ;  /* 0x0000001103077211 */ /* 0x000fc400010f1cff */
[----:B------:R-:W-:-:S05]  /*1a60*/  IADD3.X R3, PT, PT, R11, RZ, R15, P0, P1 ;  /* 0x000000ff0b037210 */ /* 0x000fca00007e240f */
[----:B------:R0:W-:Y:S04]  /*1a70*/  STG.E.64 desc[UR6][R6.64], R2 ;  /* 0x0000000206007986 */ /* 0x0001e8000c101b06 */
.L_x_23:
[----:B------:R-:W-:Y:S05]  /*1a80*/  WARPSYNC.ALL ;  /* 0x0000000000007948 */ /* 0x000fea0003800000 */
[----:B------:R-:W-:Y:S01]  /*1a90*/  BAR.SYNC.DEFER_BLOCKING 0x0 ;  /* 0x0000000000007b1d */ /* 0x000fe20000010000 */
[----:B------:R-:W-:-:S05]  /*1aa0*/  ISETP.GT.AND P0, PT, R47, R5, PT ;  /* 0x000000052f00720c */ /* 0x000fca0003f04270 */
[----:B0-----:R0:W2:Y:S08]  /*1ab0*/  LDS.64 R2, [R4+0x6600] ;  /* 0x0066000004027984 */ /* 0x0010b00000000a00 */
[----:B0-----:R-:W-:Y:S05]  /*1ac0*/  @P0 BRA `(.L_x_24) ;  /* 0x00000000005c0947 */ /* 0x001fea0003800000 */
[----:B------:R-:W0:Y:S01]  /*1ad0*/  LDCU.64 UR4, c[0x0][0x3a0] ;  /* 0x00007400ff0477ac */ /* 0x000e220008000a00 */
[----:B--2---:R-:W-:-:S05]  /*1ae0*/  IADD3 R0, P1, PT, R57, R2, RZ ;  /* 0x0000000239007210 */ /* 0x004fca0007f3e0ff */
[----:B------:R-:W-:Y:S01]  /*1af0*/  IMAD.X R7, RZ, RZ, R3, P1 ;  /* 0x000000ffff077224 */ /* 0x000fe200008e0603 */
[----:B0-----:R-:W-:-:S04]  /*1b00*/  LEA R2, P1, R0, UR4, 0x2 ;  /* 0x0000000400027c11 */ /* 0x001fc8000f8210ff */
[----:B------:R-:W-:-:S05]  /*1b10*/  LEA.HI.X R3, R0, UR5, R7, 0x2, P1 ;  /* 0x0000000500037c11 */ /* 0x000fca00088f1407 */
[----:B------:R2:W-:Y:S04]  /*1b20*/  STG.E desc[UR6][R2.64], R28 ;  /* 0x0000001c02007986 */ /* 0x0005e8000c101906 */
        /* <DEDUP_REMOVED lines=15> */
[----:B------:R2:W-:Y:S01]  /*1c20*/  STG.E desc[UR6][R2.64+0x800], R46 ;  /* 0x0008002e02007986 */ /* 0x0005e2000c101906 */
[----:B------:R-:W-:Y:S05]  /*1c30*/  BRA `(.L_x_25) ;  /* 0x0000000000e07947 */ /* 0x000fea0003800000 */
.L_x_24:
[----:B------:R-:W0:Y:S01]  /*1c40*/  LDCU.64 UR4, c[0x0][0x3a0] ;  /* 0x00007400ff0477ac */ /* 0x000e220008000a00 */
[----:B------:R-:W-:Y:S01]  /*1c50*/  IMAD R4, R42, -0x1980, R5 ;  /* 0xffffe6802a047824 */ /* 0x000fe200078e0205 */
[C---:B--2---:R-:W-:Y:S01]  /*1c60*/  IADD3 R0, P1, PT, R57.reuse, R2, RZ ;  /* 0x0000000239007210 */ /* 0x044fe20007f3e0ff */
[C---:B------:R-:W-:Y:S02]  /*1c70*/  VIADD R11, R57.reuse, 0x20 ;  /* 0x00000020390b7836 */ /* 0x040fe40000000000 */
[C---:B-1----:R-:W-:Y:S01]  /*1c80*/  VIADD R13, R57.reuse, 0x40 ;  /* 0x00000040390d7836 */ /* 0x042fe20000000000 */
[-C--:B------:R-:W-:Y:S01]  /*1c90*/  ISETP.GE.AND P5, PT, R57, R4.reuse, PT ;  /* 0x000000043900720c */ /* 0x080fe20003fa6270 */
[----:B------:R-:W-:Y:S01]  /*1ca0*/  IMAD.X R7, RZ, RZ, R3, P1 ;  /* 0x000000ffff077224 */ /* 0x000fe200008e0603 */
[-C--:B------:R-:W-:Y:S01]  /*1cb0*/  ISETP.GE.AND P4, PT, R11, R4.reuse, PT ;  /* 0x000000040b00720c */ /* 0x080fe20003f86270 */
[----:B------:R-:W-:Y:S01]  /*1cc0*/  VIADD R11, R57, 0x60 ;  /* 0x00000060390b7836 */ /* 0x000fe20000000000 */
[----:B------:R-:W-:Y:S01]  /*1cd0*/  ISETP.GE.AND P3, PT, R13, R4, PT ;  /* 0x000000040d00720c */ /* 0x000fe20003f66270 */
[----:B------:R-:W-:-:S02]  /*1ce0*/  VIADD R13, R57, 0x80 ;  /* 0x00000080390d7836 */ /* 0x000fc40000000000 */
[----:B------:R-:W-:Y:S01]  /*1cf0*/  VIADD R15, R57, 0xa0 ;  /* 0x000000a0390f7836 */ /* 0x000fe20000000000 */
[-C--:B------:R-:W-:Y:S01]  /*1d00*/  ISETP.GE.AND P2, PT, R11, R4.reuse, PT ;  /* 0x000000040b00720c */ /* 0x080fe20003f46270 */
[----:B------:R-:W-:Y:S01]  /*1d10*/  VIADD R11, R57, 0xc0 ;  /* 0x000000c0390b7836 */ /* 0x000fe20000000000 */
[C---:B0-----:R-:W-:Y:S02]  /*1d20*/  LEA R2, P1, R0.reuse, UR4, 0x2 ;  /* 0x0000000400027c11 */ /* 0x041fe4000f8210ff */
[-C--:B------:R-:W-:Y:S02]  /*1d30*/  ISETP.GE.AND P6, PT, R15, R4.reuse, PT ;  /* 0x000000040f00720c */ /* 0x080fe40003fc6270 */
[----:B------:R-:W-:Y:S02]  /*1d40*/  LEA.HI.X R3, R0, UR5, R7, 0x2, P1 ;  /* 0x0000000500037c11 */ /* 0x000fe400088f1407 */
[----:B------:R-:W-:Y:S01]  /*1d50*/  ISETP.GE.AND P1, PT, R13, R4, PT ;  /* 0x000000040d00720c */ /* 0x000fe20003f26270 */
[----:B------:R-:W-:-:S02]  /*1d60*/  VIADD R13, R57, 0xe0 ;  /* 0x000000e0390d7836 */ /* 0x000fc40000000000 */
[----:B------:R0:W-:Y:S01]  /*1d70*/  @!P5 STG.E desc[UR6][R2.64], R28 ;  /* 0x0000001c0200d986 */ /* 0x0001e2000c101906 */
[-C--:B------:R-:W-:Y:S01]  /*1d80*/  ISETP.GE.AND P5, PT, R11, R4.reuse, PT ;  /* 0x000000040b00720c */ /* 0x080fe20003fa6270 */
[----:B------:R-:W-:Y:S02]  /*1d90*/  VIADD R11, R57, 0x100 ;  /* 0x00000100390b7836 */ /* 0x000fe40000000000 */
[----:B------:R0:W-:Y:S01]  /*1da0*/  @!P4 STG.E desc[UR6][R2.64+0x80], R29 ;  /* 0x0000801d0200c986 */ /* 0x0001e2000c101906 */
[-C--:B------:R-:W-:Y:S01]  /*1db0*/  ISETP.GE.AND P4, PT, R13, R4.reuse, PT ;  /* 0x000000040d00720c */ /* 0x080fe20003f86270 */
[----:B------:R-:W-:Y:S02]  /*1dc0*/  VIADD R13, R57, 0x120 ;  /* 0x00000120390d7836 */ /* 0x000fe40000000000 */
[----:B------:R0:W-:Y:S01]  /*1dd0*/  @!P3 STG.E desc[UR6][R2.64+0x100], R30 ;  /* 0x0001001e0200b986 */ /* 0x0001e2000c101906 */
        /* <DEDUP_REMOVED lines=21> */
[----:B------:R-:W-:-:S03]  /*1f30*/  ISETP.GE.AND P2, PT, R13, R4, PT ;  /* 0x000000040d00720c */ /* 0x000fc60003f46270 */
[----:B------:R0:W-:Y:S01]  /*1f40*/  @!P1 STG.E desc[UR6][R2.64+0x500], R38 ;  /* 0x0005002602009986 */ /* 0x0001e2000c101906 */
[----:B------:R-:W-:-:S03]  /*1f50*/  ISETP.GE.AND P1, PT, R11, R4, PT ;  /* 0x000000040b00720c */ /* 0x000fc60003f26270 */
[----:B------:R0:W-:Y:S04]  /*1f60*/  @!P6 STG.E desc[UR6][R2.64+0x580], R39 ;  /* 0x000580270200e986 */ /* 0x0001e8000c101906 */
[----:B------:R0:W-:Y:S04]  /*1f70*/  @!P5 STG.E desc[UR6][R2.64+0x600], R40 ;  /* 0x000600280200d986 */ /* 0x0001e8000c101906 */
[----:B------:R0:W-:Y:S04]  /*1f80*/  @!P4 STG.E desc[UR6][R2.64+0x680], R43 ;  /* 0x0006802b0200c986 */ /* 0x0001e8000c101906 */
[----:B------:R0:W-:Y:S04]  /*1f90*/  @!P3 STG.E desc[UR6][R2.64+0x700], R44 ;  /* 0x0007002c0200b986 */ /* 0x0001e8000c101906 */
[----:B------:R0:W-:Y:S04]  /*1fa0*/  @!P2 STG.E desc[UR6][R2.64+0x780], R45 ;  /* 0x0007802d0200a986 */ /* 0x0001e8000c101906 */
[----:B------:R0:W-:Y:S02]  /*1fb0*/  @!P1 STG.E desc[UR6][R2.64+0x800], R46 ;  /* 0x0008002e02009986 */ /* 0x0001e4000c101906 */
.L_x_25:
[----:B------:R-:W-:Y:S05]  /*1fc0*/  @P0 BRA `(.L_x_26) ;  /* 0x0000000000480947 */ /* 0x000fea0003800000 */
[----:B------:R3:W5:Y:S04]  /*1fd0*/  LDG.E R11, desc[UR6][R8.64] ;  /* 0x00000006080b7981 */ /* 0x000768000c1e1900 */
[----:B-1----:R3:W5:Y:S04]  /*1fe0*/  LDG.E R13, desc[UR6][R8.64+0x80] ;  /* 0x00008006080d7981 */ /* 0x002768000c1e1900 */
[----:B------:R3:W5:Y:S04]  /*1ff0*/  LDG.E R15, desc[UR6][R8.64+0x100] ;  /* 0x00010006080f7981 */ /* 0x000768000c1e1900 */
[----:B------:R3:W5:Y:S04]  /*2000*/  LDG.E R17, desc[UR6][R8.64+0x180] ;  /* 0x0001800608117981 */ /* 0x000768000c1e1900 */
[----:B------:R3:W5:Y:S04]  /*2010*/  LDG.E R19, desc[UR6][R8.64+0x200] ;  /* 0x0002000608137981 */ /* 0x000768000c1e1900 */
[----:B------:R3:W5:Y:S04]  /*2020*/  LDG.E R21, desc[UR6][R8.64+0x280] ;  /* 0x0002800608157981 */ /* 0x000768000c1e1900 */
[----:B------:R3:W5:Y:S04]  /*2030*/  LDG.E R23, desc[UR6][R8.64+0x300] ;  /* 0x0003000608177981 */ /* 0x000768000c1e1900 */
[----:B------:R3:W5:Y:S04]  /*2040*/  LDG.E R25, desc[UR6][R8.64+0x380] ;  /* 0x0003800608197981 */ /* 0x000768000c1e1900 */
[----:B------:R3:W5:Y:S04]  /*2050*/  LDG.E R27, desc[UR6][R8.64+0x400] ;  /* 0x00040006081b7981 */ /* 0x000768000c1e1900 */
[----:B0-2---:R3:W5:Y:S04]  /*2060*/  LDG.E R29, desc[UR6][R8.64+0x480] ;  /* 0x00048006081d7981 */ /* 0x005768000c1e1900 */
        /* <DEDUP_REMOVED lines=8> */
.L_x_26:
[----:B------:R-:W-:Y:S02]  /*20f0*/  IMAD.IADD R54, R5, 0x1, -R54 ;  /* 0x0000000105367824 */ /* 0x000fe400078e0a36 */
[C---:B0-2---:R-:W-:Y:S02]  /*2100*/  VIADD R3, R57.reuse, 0x20 ;  /* 0x0000002039037836 */ /* 0x045fe40000000000 */
[C---:B------:R-:W-:Y:S01]  /*2110*/  VIADD R45, R57.reuse, 0x40 ;  /* 0x00000040392d7836 */ /* 0x040fe20000000000 */
[CC--:B------:R-:W-:Y:S01]  /*2120*/  ISETP.GE.AND P5, PT, R57.reuse, R54.reuse, PT ;  /* 0x000000363900720c */ /* 0x0c0fe20003fa6270 */
[----:B------:R-:W-:Y:S01]  /*2130*/  VIADD R47, R57, 0x80 ;  /* 0x00000080392f7836 */ /* 0x000fe20000000000 */
[-C--:B------:R-:W-:Y:S01]  /*2140*/  ISETP.GE.AND P4, PT, R3, R54.reuse, PT ;  /* 0x000000360300720c */ /* 0x080fe20003f86270 */
[----:B------:R-:W-:Y:S01]  /*2150*/  VIADD R3, R57, 0x60 ;  /* 0x0000006039037836 */ /* 0x000fe20000000000 */
[-C--:B------:R-:W-:Y:S01]  /*2160*/  ISETP.GE.AND P3, PT, R45, R54.reuse, PT ;  /* 0x000000362d00720c */ /* 0x080fe20003f66270 */
[----:B------:R-:W-:Y:S01]  /*2170*/  VIADD R45, R57, 0xa0 ;  /* 0x000000a0392d7836 */ /* 0x000fe20000000000 */
[----:B------:R-:W-:-:S02]  /*2180*/  ISETP.GE.AND P1, PT, R47, R54, PT ;  /* 0x000000362f00720c */ /* 0x000fc40003f26270 */
[-C--:B------:R-:W-:Y:S01]  /*2190*/  ISETP.GE.AND P2, PT, R3, R54.reuse, PT ;  /* 0x000000360300720c */ /* 0x080fe20003f46270 */
[----:B------:R-:W-:Y:S01]  /*21a0*/  VIADD R3, R57, 0xc0 ;  /* 0x000000c039037836 */ /* 0x000fe20000000000 */
[-C--:B------:R-:W-:Y:S01]  /*21b0*/  ISETP.GE.AND P6, PT, R45, R54.reuse, PT ;  /* 0x000000362d00720c */ /* 0x080fe20003fc6270 */
[----:B------:R-:W-:Y:S02]  /*21c0*/  VIADD R45, R57, 0xe0 ;  /* 0x000000e0392d7836 */ /* 0x000fe40000000000 */
[----:B------:R0:W5:Y:S01]  /*21d0*/  @!P5 LDG.E R11, desc[UR6][R8.64] ;  /* 0x00000006080bd981 */ /* 0x000162000c1e1900 */
[-C--:B------:R-:W-:Y:S01]  /*21e0*/  ISETP.GE.AND P5, PT, R3, R54.reuse, PT ;  /* 0x000000360300720c */ /* 0x080fe20003fa6270 */
[----:B------:R-:W-:Y:S02]  /*21f0*/  VIADD R3, R57, 0x100 ;  /* 0x0000010039037836 */ /* 0x000fe40000000000 */
[----:B-1----:R0:W5:Y:S01]  /*2200*/  @!P4 LDG.E R13, desc[UR6][R8.64+0x80] ;  /* 0x00008006080dc981 */ /* 0x002162000c1e1900 */
[----:B------:R-:W-:Y:S01]  /*2210*/  ISETP.GE.AND P4, PT, R45, R54, PT ;  /* 0x000000362d00720c */ /* 0x000fe20003f86270 */
[----:B------:R-:W-:-:S02]  /*2220*/  VIADD R45, R57, 0x120 ;  /* 0x00000120392d7836 */ /* 0x000fc40000000000 */
[----:B------:R0:W5:Y:S01]  /*2230*/  @!P3 LDG.E R15, desc[UR6][R8.64+0x100] ;  /* 0x00010006080fb981 */ /* 0x000162000c1e1900 */
[-C--:B------:R-:W-:Y:S01]  /*2240*/  ISETP.GE.AND P3, PT, R3, R54.reuse, PT ;  /* 0x000000360300720c */ /* 0x080fe20003f66270 */
[----:B------:R-:W-:Y:S02]  /*2250*/  VIADD R3, R57, 0x140 ;  /* 0x0000014039037836 */ /* 0x000fe40000000000 */
[----:B------:R0:W5:Y:S01]  /*2260*/  @!P2 LDG.E R17, desc[UR6][R8.64+0x180] ;  /* 0x000180060811a981 */ /* 0x000162000c1e1900 */
[-C--:B------:R-:W-:Y:S01]  /*2270*/  ISETP.GE.AND P2, PT, R45, R54.reuse, PT ;  /* 0x000000362d00720c */ /* 0x080fe20003f46270 */
[----:B------:R-:W-:Y:S02]  /*2280*/  VIADD R45, R57, 0x160 ;  /* 0x00000160392d7836 */ /* 0x000fe40000000000 */
[----:B------:R0:W5:Y:S01]  /*2290*/  @!P1 LDG.E R19, desc[UR6][R8.64+0x200] ;  /* 0x0002000608139981 */ /* 0x000162000c1e1900 */
        /* <DEDUP_REMOVED lines=15> */
[----:B------:R-:W-:-:S03]  /*2390*/  ISETP.GE.AND P2, PT, R45, R54, PT ;  /* 0x000000362d00720c */ /* 0x000fc60003f46270 */
[----:B------:R0:W5:Y:S01]  /*23a0*/  @!P1 LDG.E R31, desc[UR6][R8.64+0x500] ;  /* 0x00050006081f9981 */ /* 0x000162000c1e1900 */
[----:B------:R-:W-:-:S03]  /*23b0*/  ISETP.GE.AND P1, PT, R3, R54, PT ;  /* 0x000000360300720c */ /* 0x000fc60003f26270 */
[----:B------:R0:W5:Y:S04]  /*23c0*/  @!P6 LDG.E R33, desc[UR6][R8.64+0x580] ;  /* 0x000580060821e981 */ /* 0x000168000c1e1900 */
[----:B------:R0:W5:Y:S04]  /*23d0*/  @!P5 LDG.E R35, desc[UR6][R8.64+0x600] ;  /* 0x000600060823d981 */ /* 0x000168000c1e1900 */
[----:B------:R0:W5:Y:S04]  /*23e0*/  @!P4 LDG.E R37, desc[UR6][R8.64+0x680] ;  /* 0x000680060825c981 */ /* 0x000168000c1e1900 */
[----:B------:R0:W5:Y:S04]  /*23f0*/  @!P3 LDG.E R39, desc[UR6][R8.64+0x700] ;  /* 0x000700060827b981 */ /* 0x000168000c1e1900 */
[----:B------:R0:W5:Y:S04]  /*2400*/  @!P2 LDG.E R41, desc[UR6][R8.64+0x780] ;  /* 0x000780060829a981 */ /* 0x000168000c1e1900 */
[----:B------:R0:W5:Y:S02]  /*2410*/  @!P1 LDG.E R43, desc[UR6][R8.64+0x800] ;  /* 0x00080006082b9981 */ /* 0x000164000c1e1900 */
.L_x_27:
[----:B------:R-:W-:Y:S05]  /*2420*/  @P0 BRA `(.L_x_28) ;  /* 0x0000000000540947 */ /* 0x000fea0003800000 */
[----:B------:R-:W1:Y:S02]  /*2430*/  LDCU.64 UR4, c[0x0][0x3b0] ;  /* 0x00007600ff0477ac */ /* 0x000e640008000a00 */
[----:B-1----:R-:W-:-:S04]  /*2440*/  LEA R2, P0, R0, UR4, 0x2 ;  /* 0x0000000400027c11 */ /* 0x002fc8000f8010ff */
[----:B------:R-:W-:-:S05]  /*2450*/  LEA.HI.X R3, R0, UR5, R7, 0x2, P0 ;  /* 0x0000000500037c11 */ /* 0x000fca00080f1407 */
[----:B-----5:R-:W-:Y:S04]  /*2460*/  STG.E desc[UR6][R2.64], R11 ;  /* 0x0000000b02007986 */ /* 0x020fe8000c101906 */
[----:B------:R-:W-:Y:S04]  /*2470*/  STG.E desc[UR6][R2.64+0x80], R13 ;  /* 0x0000800d02007986 */ /* 0x000fe8000c101906 */
        /* <DEDUP_REMOVED lines=14> */
[----:B------:R-:W-:Y:S01]  /*2560*/  STG.E desc[UR6][R2.64+0x800], R43 ;  /* 0x0008002b02007986 */ /* 0x000fe2000c101906 */
[----:B------:R-:W-:Y:S05]  /*2570*/  EXIT ;  /* 0x000000000000794d */ /* 0x000fea0003800000 */
.L_x_28:
[----:B------:R-:W1:Y:S01]  /*2580*/  LDCU.64 UR4, c[0x0][0x3b0] ;  /* 0x00007600ff0477ac */ /* 0x000e620008000a00 */
[----:B------:R-:W-:Y:S02]  /*2590*/  IMAD R42, R42, -0x1980, R5 ;  /* 0xffffe6802a2a7824 */ /* 0x000fe400078e0205 */
[C---:B------:R-:W-:Y:S02]  /*25a0*/  VIADD R5, R57.reuse, 0x40 ;  /* 0x0000004039057836 */ /* 0x040fe40000000000 */
[C---:B------:R-:W-:Y:S01]  /*25b0*/  VIADD R3, R57.reuse, 0x20 ;  /* 0x0000002039037836 */ /* 0x040fe20000000000 */
[CC--:B------:R-:W-:Y:S01]  /*25c0*/  ISETP.GE.AND P3, PT, R57.reuse, R42.reuse, PT ;  /* 0x0000002a3900720c */ /* 0x0c0fe20003f66270 */
[----:B0--3--:R-:W-:Y:S01]  /*25d0*/  VIADD R9, R57, 0x60 ;  /* 0x0000006039097836 */ /* 0x009fe20000000000 */
[-C--:B------:R-:W-:Y:S01]  /*25e0*/  ISETP.GE.AND P1, PT, R5, R42.reuse, PT ;  /* 0x0000002a0500720c */ /* 0x080fe20003f26270 */
[----:B------:R-:W-:Y:S01]  /*25f0*/  VIADD R5, R57, 0x80 ;  /* 0x0000008039057836 */ /* 0x000fe20000000000 */
[-C--:B------:R-:W-:Y:S01]  /*2600*/  ISETP.GE.AND P2, PT, R3, R42.reuse, PT ;  /* 0x0000002a0300720c */ /* 0x080fe20003f46270 */
[----:B------:R-:W-:Y:S01]  /*2610*/  VIADD R45, R57, 0xc0 ;  /* 0x000000c0392d7836 */ /* 0x000fe20000000000 */
[-C--:B------:R-:W-:Y:S01]  /*2620*/  ISETP.GE.AND P0, PT, R9, R42.reuse, PT ;  /* 0x0000002a0900720c */ /* 0x080fe20003f06270 */
[----:B------:R-:W-:Y:S01]  /*2630*/  VIADD R9, R57, 0xa0 ;  /* 0x000000a039097836 */ /* 0x000fe20000000000 */
[----:B------:R-:W-:Y:S01]  /*2640*/  ISETP.GE.AND P6, PT, R5, R42, PT ;  /* 0x0000002a0500720c */ /* 0x000fe20003fc6270 */
[----:B------:R-:W-:Y:S01]  /*2650*/  VIADD R5, R57, 0xe0 ;  /* 0x000000e039057836 */ /* 0x000fe20000000000 */
[----:B-1----:R-:W-:-:S02]  /*2660*/  LEA R2, P4, R0, UR4, 0x2 ;  /* 0x0000000400027c11 */ /* 0x002fc4000f8810ff */
[-C--:B------:R-:W-:Y:S02]  /*2670*/  ISETP.GE.AND P5, PT, R9, R42.reuse, PT ;  /* 0x0000002a0900720c */ /* 0x080fe40003fa6270 */
[----:B------:R-:W-:Y:S01]  /*2680*/  LEA.HI.X R3, R0, UR5, R7, 0x2, P4 ;  /* 0x0000000500037c11 */ /* 0x000fe2000a0f1407 */
[----:B------:R-:W-:Y:S01]  /*2690*/  VIADD R7, R57, 0x100 ;  /* 0x0000010039077836 */ /* 0x000fe20000000000 */
[----:B------:R-:W-:-:S03]  /*26a0*/  ISETP.GE.AND P4, PT, R45, R42, PT ;  /* 0x0000002a2d00720c */ /* 0x000fc60003f86270 */
[----:B-----5:R0:W-:Y:S01]  /*26b0*/  @!P3 STG.E desc[UR6][R2.64], R11 ;  /* 0x0000000b0200b986 */ /* 0x0201e2000c101906 */
        /* <DEDUP_REMOVED lines=19> */
[C---:B------:R-:W-:Y:S02]  /*27f0*/  VIADD R5, R57.reuse, 0x1e0 ;  /* 0x000001e039057836 */ /* 0x040fe40000000000 */
[----:B------:R-:W-:Y:S01]  /*2800*/  VIADD R57, R57, 0x200 ;  /* 0x0000020039397836 */ /* 0x000fe20000000000 */
[----:B------:R0:W-:Y:S01]  /*2810*/  @!P3 STG.E desc[UR6][R2.64+0x380], R25 ;  /* 0x000380190200b986 */ /* 0x0001e2000c101906 */
[----:B------:R-:W-:-:S03]  /*2820*/  ISETP.GE.AND P3, PT, R7, R42, PT ;  /* 0x0000002a0700720c */ /* 0x000fc60003f66270 */
        /* <DEDUP_REMOVED lines=9> */
[----:B------:R0:W-:Y:S01]  /*28c0*/  @!P2 STG.E desc[UR6][R2.64+0x780], R41 ;  /* 0x000780290200a986 */ /* 0x0001e2000c101906 */
[----:B------:R-:W-:Y:S05]  /*28d0*/  @P1 EXIT ;  /* 0x000000000000194d */ /* 0x000fea0003800000 */
[----:B------:R-:W-:Y:S01]  /*28e0*/  STG.E desc[UR6][R2.64+0x800], R43 ;  /* 0x0008002b02007986 */ /* 0x000fe2000c101906 */
[----:B------:R-:W-:Y:S05]  /*28f0*/  EXIT ;  /* 0x000000000000794d */ /* 0x000fea0003800000 */
.L_x_14:
[----:B------:R-:W-:Y:S01]  /*2900*/  IMAD.MOV.U32 R2, RZ, RZ, RZ ;  /* 0x000000ffff027224 */ /* 0x000fe200078e00ff */
[C---:B------:R-:W-:Y:S01]  /*2910*/  ISETP.GT.U32.AND P0, PT, R3.reuse, 0x1f, PT ;  /* 0x0000001f0300780c */ /* 0x040fe20003f04070 */
[----:B------:R-:W-:Y:S05]  /*2920*/  WARPSYNC.ALL ;  /* 0x0000000000007948 */ /* 0x000fea0003800000 */
[----:B------:R-:W-:-:S04]  /*2930*/  IMAD.HI.U32 R14, R3, 0x15555556, R2 ;  /* 0x15555556030e7827 */ /* 0x000fc800078e0002 */
[----:B------:R-:W-:-:S05]  /*2940*/  IMAD R15, R14, 0x4, R7 ;  /* 0x000000040e0f7824 */ /* 0x000fca00078e0207 */
[----:B------:R0:W-:Y:S01]  /*2950*/  STS [R15+0x3410], R0 ;  /* 0x003410000f007388 */ /* 0x0001e20000000800 */
[----:B------:R-:W-:Y:S06]  /*2960*/  BAR.SYNC.DEFER_BLOCKING 0x0 ;  /* 0x0000000000007b1d */ /* 0x000fec0000010000 */
[----:B------:R-:W-:Y:S05]  /*2970*/  @P0 BRA `(.L_x_29) ;  /* 0x0000000000dc0947 */ /* 0x000fea0003800000 */
[----:B------:R-:W-:Y:S01]  /*2980*/  IMAD R14, R3, 0x34, R7 ;  /* 0x00000034030e7824 */ /* 0x000fe200078e0207 */
[----:B------:R-:W-:-:S04]  /*2990*/  UMOV UR8, 0xffffffff ;  /* 0xffffffff00087882 */ /* 0x000fc80000000000 */
[----:B------:R-:W-:Y:S04]  /*29a0*/  LDS R28, [R14+0x3410] ;  /* 0x003410000e1c7984 */ /* 0x000fe80000000800 */
[----:B------:R-:W-:Y:S04]  /*29b0*/  LDS R29, [R14+0x3414] ;  /* 0x003414000e1d7984 */ /* 0x000fe80000000800 */
[----:B------:R-:W1:Y:S04]  /*29c0*/  LDS R30, [R14+0x3418] ;  /* 0x003418000e1e7984 */ /* 0x000e680000000800 */
[----:B------:R-:W-:Y:S04]  /*29d0*/  LDS R31, [R14+0x341c] ;  /* 0x00341c000e1f7984 */ /* 0x000fe80000000800 */
[----:B------:R-:W2:Y:S04]  /*29e0*/  LDS R32, [R14+0x3420] ;  /* 0x003420000e207984 */ /* 0x000ea80000000800 */
[----:B------:R-:W-:Y:S04]  /*29f0*/  LDS R33, [R14+0x3424] ;  /* 0x003424000e217984 */ /* 0x000fe80000000800 */
[----:B------:R-:W3:Y:S04]  /*2a00*/  LDS R34, [R14+0x3428] ;  /* 0x003428000e227984 */ /* 0x000ee80000000800 */
[----:B------:R-:W-:Y:S04]  /*2a10*/  LDS R35, [R14+0x342c] ;  /* 0x00342c000e237984 */ /* 0x000fe80000000800 */
[----:B------:R-:W4:Y:S04]  /*2a20*/  LDS R36, [R14+0x3430] ;  /* 0x003430000e247984 */ /* 0x000f280000000800 */
[----:B------:R-:W-:Y:S04]  /*2a30*/  LDS R37, [R14+0x3434] ;  /* 0x003434000e257984 */ /* 0x000fe80000000800 */
[----:B------:R-:W5:Y:S04]  /*2a40*/  LDS R38, [R14+0x3438] ;  /* 0x003438000e267984 */ /* 0x000f680000000800 */
[----:B------:R-:W0:Y:S01]  /*2a50*/  LDS R39, [R14+0x343c] ;  /* 0x00343c000e277984 */ /* 0x000e220000000800 */
[----:B-1----:R-:W-:-:S04]  /*2a60*/  IADD3 R40, PT, PT, R30, R29, R28 ;  /* 0x0000001d1e287210 */ /* 0x002fc80007ffe01c */
[----:B--2---:R-:W-:-:S04]  /*2a70*/  IADD3 R40, PT, PT, R32, R40, R31 ;  /* 0x0000002820287210 */ /* 0x004fc80007ffe01f */
[----:B---3--:R-:W-:-:S04]  /*2a80*/  IADD3 R40, PT, PT, R34, R40, R33 ;  /* 0x0000002822287210 */ /* 0x008fc80007ffe021 */
[----:B----4-:R-:W-:-:S04]  /*2a90*/  IADD3 R40, PT, PT, R36, R40, R35 ;  /* 0x0000002824287210 */ /* 0x010fc80007ffe023 */
[----:B-----5:R-:W-:-:S05]  /*2aa0*/  IADD3 R40, PT, PT, R38, R40, R37 ;  /* 0x0000002826287210 */ /* 0x020fca0007ffe025 */
[----:B0-----:R-:W-:Y:S01]  /*2ab0*/  IMAD.IADD R39, R39, 0x1, R40 ;  /* 0x0000000127277824 */ /* 0x001fe200078e0228 */
[----:B------:R-:W-:Y:S06]  /*2ac0*/  BRA.DIV UR8, `(.L_x_30) ;  /* 0x0000007a08547947 */ /* 0x000fec000b800000 */
[----:B------:R-:W0:Y:S02]  /*2ad0*/  SHFL.UP P0, R40, R39, 0x1, RZ ;  /* 0x0420000027287989 */ /* 0x000e2400000000ff */
[----:B0-----:R-:W-:-:S05]  /*2ae0*/  @P0 IMAD.IADD R40, R39, 0x1, R40 ;  /* 0x0000000127280824 */ /* 0x001fca00078e0228 */
[----:B------:R-:W0:Y:S02]  /*2af0*/  SHFL.UP P0, R43, R40, 0x2, RZ ;  /* 0x04400000282b7989 */ /* 0x000e2400000000ff */
[----:B0-----:R-:W-:-:S05]  /*2b00*/  @P0 IMAD.IADD R43, R40, 0x1, R43 ;  /* 0x00000001282b0824 */ /* 0x001fca00078e022b */
[----:B------:R-:W0:Y:S02]  /*2b10*/  SHFL.UP P0, R44, R43, 0x4, RZ ;  /* 0x048000002b2c7989 */ /* 0x000e2400000000ff */
[----:B0-----:R-:W-:-:S05]  /*2b20*/  @P0 IMAD.IADD R44, R43, 0x1, R44 ;  /* 0x000000012b2c0824 */ /* 0x001fca00078e022c */
[----:B------:R-:W0:Y:S02]  /*2b30*/  SHFL.UP P0, R45, R44, 0x8, RZ ;  /* 0x050000002c2d7989 */ /* 0x000e2400000000ff */
[----:B0-----:R-:W-:-:S05]  /*2b40*/  @P0 IMAD.IADD R45, R44, 0x1, R45 ;  /* 0x000000012c2d0824 */ /* 0x001fca00078e022d */
[----:B------:R0:W1:Y:S02]  /*2b50*/  SHFL.UP P0, R46, R45, 0x10, RZ ;  /* 0x060000002d2e7989 */ /* 0x00006400000000ff */
.L_x_120:
[----:B-1----:R-:W-:-:S04]  /*2b60*/  @P0 IMAD.IADD R46, R45, 0x1, R46 ;  /* 0x000000012d2e0824 */ /* 0x002fc800078e022e */
[----:B------:R-:W-:-:S04]  /*2b70*/  IMAD.IADD R39, R46, 0x1, -R39 ;  /* 0x000000012e277824 */ /* 0x000fc800078e0a27 */
[----:B------:R-:W-:Y:S01]  /*2b80*/  IMAD.IADD R28, R28, 0x1, R39 ;  /* 0x000000011c1c7824 */ /* 0x000fe200078e0227 */
[----:B------:R1:W-:Y:S03]  /*2b90*/  STS [R14+0x3410], R39 ;  /* 0x003410270e007388 */ /* 0x0003e60000000800 */
        /* <DEDUP_REMOVED lines=19> */
[----:B------:R1:W-:Y:S04]  /*2cd0*/  STS [R14+0x3438], R37 ;  /* 0x003438250e007388 */ /* 0x0003e80000000800 */
[----:B------:R1:W-:Y:S02]  /*2ce0*/  STS [R14+0x343c], R43 ;  /* 0x00343c2b0e007388 */ /* 0x0003e40000000800 */
.L_x_29:
[----:B------:R-:W-:Y:S05]  /*2cf0*/  WARPSYNC.ALL ;  /* 0x0000000000007948 */ /* 0x000fea0003800000 */
[----:B------:R-:W-:Y:S01]  /*2d00*/  BAR.SYNC.DEFER_BLOCKING 0x0 ;  /* 0x0000000000007b1d */ /* 0x000fe20000010000 */
[----:B------:R-:W-:Y:S02]  /*2d10*/  ISETP.NE.AND P0, PT, R50, RZ, PT ;  /* 0x000000ff3200720c */ /* 0x000fe40003f05270 */
[----:B-1----:R-:W-:-:S03]  /*2d20*/  SHF.R.U32.HI R28, RZ, UR5, R27 ;  /* 0x00000005ff1c7c19 */ /* 0x002fc6000801161b */
[----:B------:R-:W-:Y:S01]  /*2d30*/  BSSY.RECONVERGENT B0, `(.L_x_31) ;  /* 0x0000028000007945 */ /* 0x000fe20003800200 */
[----:B------:R-:W-:Y:S01]  /*2d40*/  LOP3.LUT R28, R28, UR4, RZ, 0x30, !PT ;  /* 0x000000041c1c7c12 */ /* 0x000fe2000f8e30ff */
[----:B0-----:R-:W0:Y:S06]  /*2d50*/  LDS R15, [R15+0x3410] ;  /* 0x003410000f0f7984 */ /* 0x001e2c0000000800 */
[----:B------:R-:W-:Y:S05]  /*2d60*/  @P0 BRA `(.L_x_32) ;  /* 0x0000000000900947 */ /* 0x000fea0003800000 */
[----:B------:R-:W0:Y:S04]  /*2d70*/  LDS R14, [R51] ;  /* 0x00000000330e7984 */ /* 0x000e280000000800 */
[----:B------:R-:W1:Y:S04]  /*2d80*/  LDS R30, [R51+0x400] ;  /* 0x00040000331e7984 */ /* 0x000e680000000800 */
[----:B------:R-:W2:Y:S04]  /*2d90*/  LDS R32, [R51+0x800] ;  /* 0x0008000033207984 */ /* 0x000ea80000000800 */
[----:B------:R-:W3:Y:S04]  /*2da0*/  LDS R34, [R51+0xc00] ;  /* 0x000c000033227984 */ /* 0x000ee80000000800 */
[----:B------:R-:W4:Y:S04]  /*2db0*/  LDS R36, [R51+0x1000] ;  /* 0x0010000033247984 */ /* 0x000f280000000800 */
[----:B------:R-:W5:Y:S04]  /*2dc0*/  LDS R38, [R51+0x1400] ;  /* 0x0014000033267984 */ /* 0x000f680000000800 */
[----:B------:R-:W5:Y:S04]  /*2dd0*/  LDS R40, [R51+0x1800] ;  /* 0x0018000033287984 */ /* 0x000f680000000800 */
[----:B------:R-:W5:Y:S04]  /*2de0*/  LDS R44, [R51+0x1c00] ;  /* 0x001c0000332c7984 */ /* 0x000f680000000800 */
[----:B------:R-:W5:Y:S04]  /*2df0*/  LDS R46, [R51+0x2000] ;  /* 0x00200000332e7984 */ /* 0x000f680000000800 */
[----:B------:R-:W5:Y:S04]  /*2e00*/  LDS R58, [R51+0x2400] ;  /* 0x00240000333a7984 */ /* 0x000f680000000800 */
[----:B------:R-:W5:Y:S01]  /*2e10*/  LDS R60, [R51+0x2800] ;  /* 0x00280000333c7984 */ /* 0x000f620000000800 */
[----:B0-----:R-:W-:-:S03]  /*2e20*/  IMAD.IADD R14, R15, 0x1, R14 ;  /* 0x000000010f0e7824 */ /* 0x001fc600078e020e */
[----:B------:R-:W0:Y:S01]  /*2e30*/  LDS R62, [R51+0x2c00] ;  /* 0x002c0000333e7984 */ /* 0x000e220000000800 */
[C---:B-1----:R-:W-:Y:S02]  /*2e40*/  IMAD.IADD R30, R15.reuse, 0x1, R30 ;  /* 0x000000010f1e7824 */ /* 0x042fe400078e021e */
[C---:B--2---:R-:W-:Y:S01]  /*2e50*/  IMAD.IADD R32, R15.reuse, 0x1, R32 ;  /* 0x000000010f207824 */ /* 0x044fe200078e0220 */
[----:B------:R1:W-:Y:S01]  /*2e60*/  STS [R51], R14 ;  /* 0x0000000e33007388 */ /* 0x0003e20000000800 */
[----:B---3--:R-:W-:-:S03]  /*2e70*/  IMAD.IADD R34, R15, 0x1, R34 ;  /* 0x000000010f227824 */ /* 0x008fc600078e0222 */
[----:B------:R1:W-:Y:S01]  /*2e80*/  STS [R51+0x400], R30 ;  /* 0x0004001e33007388 */ /* 0x0003e20000000800 */
[----:B----4-:R-:W-:-:S03]  /*2e90*/  IMAD.IADD R36, R15, 0x1, R36 ;  /* 0x000000010f247824 */ /* 0x010fc600078e0224 */
[----:B------:R1:W-:Y:S01]  /*2ea0*/  STS [R51+0x800], R32 ;  /* 0x0008002033007388 */ /* 0x0003e20000000800 */
[----:B-----5:R-:W-:-:S03]  /*2eb0*/  IMAD.IADD R38, R15, 0x1, R38 ;  /* 0x000000010f267824 */ /* 0x020fc600078e0226 */
[----:B------:R1:W-:Y:S01]  /*2ec0*/  STS [R51+0xc00], R34 ;  /* 0x000c002233007388 */ /* 0x0003e20000000800 */
[----:B------:R-:W-:-:S03]  /*2ed0*/  IMAD.IADD R40, R15, 0x1, R40 ;  /* 0x000000010f287824 */ /* 0x000fc600078e0228 */
        /* <DEDUP_REMOVED lines=9> */
[----:B0-----:R-:W-:-:S03]  /*2f70*/  IMAD.IADD R62, R15, 0x1, R62 ;  /* 0x000000010f3e7824 */ /* 0x001fc600078e023e */
[----:B------:R1:W-:Y:S04]  /*2f80*/  STS [R51+0x2400], R58 ;  /* 0x0024003a33007388 */ /* 0x0003e80000000800 */
[----:B------:R1:W-:Y:S04]  /*2f90*/  STS [R51+0x2800], R60 ;  /* 0x0028003c33007388 */ /* 0x0003e80000000800 */
[----:B------:R1:W-:Y:S02]  /*2fa0*/  STS [R51+0x2c00], R62 ;  /* 0x002c003e33007388 */ /* 0x0003e40000000800 */
.L_x_32:
[----:B------:R-:W-:Y:S05]  /*2fb0*/  BSYNC.RECONVERGENT B0 ;  /* 0x0000000000007941 */ /* 0x000fea0003800200 */
.L_x_31:
[----:B------:R-:W-:Y:S01]  /*2fc0*/  BAR.SYNC.DEFER_BLOCKING 0x0 ;  /* 0x0000000000007b1d */ /* 0x000fe20000010000 */
[----:B------:R-:W-:Y:S01]  /*2fd0*/  R2P PR, R28, 0x7f ;  /* 0x0000007f1c007804 */ /* 0x000fe20000000000 */
[----:B------:R-:W-:-:S04]  /*2fe0*/  IMAD.MOV.U32 R47, RZ, RZ, RZ ;  /* 0x000000ffff2f7224 */ /* 0x000fc800078e00ff */
[----:B------:R-:W-:Y:S08]  /*2ff0*/  BSSY.RECONVERGENT B0, `(.L_x_33) ;  /* 0x0000024000007945 */ /* 0x000ff00003800200 */
[----:B-1----:R-:W-:Y:S02]  /*3000*/  VOTE.ANY R14, PT, P0 ;  /* 0x00000000000e7806 */ /* 0x002fe400000e0100 */
[----:B------:R-:W-:-:S02]  /*3010*/  VOTE.ANY R29, PT, P1 ;  /* 0x00000000001d7806 */ /* 0x000fc400008e0100 */
[----:B------:R-:W-:Y:S02]  /*3020*/  @!P0 LOP3.LUT R14, RZ, R14, RZ, 0x33, !PT ;  /* 0x0000000eff0e8212 */ /* 0x000fe400078e33ff */
[----:B------:R-:W-:Y:S02]  /*3030*/  VOTE.ANY R31, PT, P2 ;  /* 0x00000000001f7806 */ /* 0x000fe400010e0100 */
[----:B------:R-:W-:Y:S02]  /*3040*/  @!P1 LOP3.LUT R29, RZ, R29, RZ, 0x33, !PT ;  /* 0x0000001dff1d9212 */ /* 0x000fe400078e33ff */
[----:B------:R-:W-:Y:S02]  /*3050*/  VOTE.ANY R33, PT, P3 ;  /* 0x0000000000217806 */ /* 0x000fe400018e0100 */
[----:B------:R-:W-:Y:S02]  /*3060*/  @!P2 LOP3.LUT R31, RZ, R31, RZ, 0x33, !PT ;  /* 0x0000001fff1fa212 */ /* 0x000fe400078e33ff */
[----:B------:R-:W-:-:S02]  /*3070*/  LOP3.LUT R14, R29, R14, RZ, 0xc0, !PT ;  /* 0x0000000e1d0e7212 */ /* 0x000fc400078ec0ff */
[----:B------:R-:W-:Y:S02]  /*3080*/  @!P3 LOP3.LUT R33, RZ, R33, RZ, 0x33, !PT ;  /* 0x00000021ff21b212 */ /* 0x000fe400078e33ff */
[----:B------:R-:W-:Y:S02]  /*3090*/  LOP3.LUT R14, R31, R14, RZ, 0xc0, !PT ;  /* 0x0000000e1f0e7212 */ /* 0x000fe400078ec0ff */
[----:B------:R-:W-:Y:S02]  /*30a0*/  VOTE.ANY R29, PT, P4 ;  /* 0x00000000001d7806 */ /* 0x000fe400020e0100 */
[----:B------:R-:W-:Y:S02]  /*30b0*/  LOP3.LUT R14, R33, R14, RZ, 0xc0, !PT ;  /* 0x0000000e210e7212 */ /* 0x000fe400078ec0ff */
[----:B------:R-:W-:Y:S02]  /*30c0*/  @!P4 LOP3.LUT R29, RZ, R29, RZ, 0x33, !PT ;  /* 0x0000001dff1dc212 */ /* 0x000fe400078e33ff */
[----:B------:R-:W-:-:S02]  /*30d0*/  VOTE.ANY R31, PT, P5 ;  /* 0x00000000001f7806 */ /* 0x000fc400028e0100 */
[----:B------:R-:W-:Y:S01]  /*30e0*/  LOP3.LUT R14, R29, R14, RZ, 0xc0, !PT ;  /* 0x0000000e1d0e7212 */ /* 0x000fe200078ec0ff */
[----:B------:R-:W-:Y:S01]  /*30f0*/  IMAD.SHL.U32 R29, R3, 0x20, RZ ;  /* 0x00000020031d7824 */ /* 0x000fe200078e00ff */
[----:B------:R-:W-:Y:S02]  /*3100*/  LOP3.LUT P0, RZ, R28, 0x80, RZ, 0xc0, !PT ;  /* 0x000000801cff7812 */ /* 0x000fe4000780c0ff */
[----:B------:R-:W-:Y:S02]  /*3110*/  @!P5 LOP3.LUT R31, RZ, R31, RZ, 0x33, !PT ;  /* 0x0000001fff1fd212 */ /* 0x000fe400078e33ff */
[----:B------:R-:W-:Y:S02]  /*3120*/  VOTE.ANY R30, PT, P6 ;  /* 0x00000000001e7806 */ /* 0x000fe400030e0100 */
[----:B------:R-:W-:Y:S02]  /*3130*/  LOP3.LUT R31, R31, R14, RZ, 0xc0, !PT ;  /* 0x0000000e1f1f7212 */ /* 0x000fe400078ec0ff */
[----:B------:R-:W1:Y:S01]  /*3140*/  S2R R14, SR_LEMASK ;  /* 0x00000000000e7919 */ /* 0x000e620000003a00 */
[----:B------:R-:W-:-:S04]  /*3150*/  @!P6 LOP3.LUT R30, RZ, R30, RZ, 0x33, !PT ;  /* 0x0000001eff1ee212 */ /* 0x000fc800078e33ff */
[----:B------:R-:W-:Y:S02]  /*3160*/  VOTE.ANY R32, PT, P0 ;  /* 0x0000000000207806 */ /* 0x000fe400000e0100 */
[----:B------:R-:W-:Y:S02]  /*3170*/  LOP3.LUT R31, R30, R31, RZ, 0xc0, !PT ;  /* 0x0000001f1e1f7212 */ /* 0x000fe400078ec0ff */
[----:B------:R-:W-:Y:S02]  /*3180*/  @!P0 LOP3.LUT R32, RZ, R32, RZ, 0x33, !PT ;  /* 0x00000020ff208212 */ /* 0x000fe400078e33ff */
[----:B------:R-:W-:Y:S02]  /*3190*/  LOP3.LUT R30, R29, 0x7c00, RZ, 0xc0, !PT ;  /* 0x00007c001d1e7812 */ /* 0x000fe400078ec0ff */
[----:B------:R-:W-:-:S03]  /*31a0*/  LOP3.LUT R31, R32, R31, RZ, 0xc0, !PT ;  /* 0x0000001f201f7212 */ /* 0x000fc600078ec0ff */
[----:B------:R-:W-:Y:S01]  /*31b0*/  IMAD.IADD R29, R7, 0x1, R30 ;  /* 0x00000001071d7824 */ /* 0x000fe200078e021e */
[----:B------:R-:W2:Y:S01]  /*31c0*/  FLO.U32 R32, R31 ;  /* 0x0000001f00207300 */ /* 0x000ea200000e0000 */
[----:B-1----:R-:W-:Y:S02]  /*31d0*/  LOP3.LUT R44, R14, R31, RZ, 0xc0, !PT ;  /* 0x0000001f0e2c7212 */ /* 0x002fe400078ec0ff */
[----:B--2---:R-:W-:-:S05]  /*31e0*/  ISETP.NE.AND P0, PT, R24, R32, PT ;  /* 0x000000201800720c */ /* 0x004fca0003f05270 */
[----:B------:R-:W1:Y:S08]  /*31f0*/  POPC R44, R44 ;  /* 0x0000002c002c7309 */ /* 0x000e700000000000 */
[----:B------:R-:W-:Y:S05]  /*3200*/  @P0 BRA `(.L_x_34) ;  /* 0x0000000000080947 */ /* 0x000fea0003800000 */
[----:B------:R-:W-:-:S06]  /*3210*/  IMAD R47, R28, 0x4, R29 ;  /* 0x000000041c2f7824 */ /* 0x000fcc00078e021d */
[----:B-1----:R2:W3:Y:S02]  /*3220*/  ATOMS.ADD R47, [R47], R44 ;  /* 0x0000002c2f2f738c */ /* 0x0024e40000000000 */
.L_x_34:
[----:B------:R-:W-:Y:S05]  /*3230*/  BSYNC.RECONVERGENT B0 ;  /* 0x0000000000007941 */ /* 0x000fea0003800200 */
.L_x_33:
[----:B------:R-:W-:Y:S01]  /*3240*/  R2P PR, R52, 0x7f ;  /* 0x0000007f34007804 */ /* 0x000fe20000000000 */
[----:B---3--:R3:W4:Y:S01]  /*3250*/  SHFL.IDX PT, R47, R47, R32, 0x1f ;  /* 0x00001f202f2f7589 */ /* 0x00872200000e0000 */
[----:B------:R-:W-:Y:S01]  /*3260*/  BSSY.RECONVERGENT B0, `(.L_x_35) ;  /* 0x0000021000007945 */ /* 0x000fe20003800200 */
[----:B------:R-:W-:-:S10]  /*3270*/  IMAD.MOV.U32 R49, RZ, RZ, RZ ;  /* 0x000000ffff317224 */ /* 0x000fd400078e00ff */
[----:B------:R-:W-:Y:S02]  /*3280*/  VOTE.ANY R28, PT, P0 ;  /* 0x00000000001c7806 */ /* 0x000fe400000e0100 */
[----:B------:R-:W-:Y:S02]  /*3290*/  VOTE.ANY R31, PT, P1 ;  /* 0x00000000001f7806 */ /* 0x000fe400008e0100 */
[----:B------:R-:W-:Y:S02]  /*32a0*/  @!P0 LOP3.LUT R28, RZ, R28, RZ, 0x33, !PT ;  /* 0x0000001cff1c8212 */ /* 0x000fe400078e33ff */
[----:B------:R-:W-:Y:S02]  /*32b0*/  VOTE.ANY R33, PT, P2 ;  /* 0x0000000000217806 */ /* 0x000fe400010e0100 */
[----:B------:R-:W-:Y:S02]  /*32c0*/  @!P1 LOP3.LUT R31, RZ, R31, RZ, 0x33, !PT ;  /* 0x0000001fff1f9212 */ /* 0x000fe400078e33ff */
[----:B------:R-:W-:-:S02]  /*32d0*/  @!P2 LOP3.LUT R33, RZ, R33, RZ, 0x33, !PT ;  /* 0x00000021ff21a212 */ /* 0x000fc400078e33ff */
[----:B------:R-:W-:Y:S02]  /*32e0*/  LOP3.LUT R28, R31, R28, RZ, 0xc0, !PT ;  /* 0x0000001c1f1c7212 */ /* 0x000fe400078ec0ff */
[----:B------:R-:W-:Y:S02]  /*32f0*/  VOTE.ANY R31, PT, P3 ;  /* 0x00000000001f7806 */ /* 0x000fe400018e0100 */
[----:B------:R-:W-:Y:S02]  /*3300*/  LOP3.LUT R28, R33, R28, RZ, 0xc0, !PT ;  /* 0x0000001c211c7212 */ /* 0x000fe400078ec0ff */
[----:B------:R-:W-:Y:S02]  /*3310*/  LOP3.LUT P0, RZ, R52, 0x80, RZ, 0xc0, !PT ;  /* 0x0000008034ff7812 */ /* 0x000fe4000780c0ff */
[----:B------:R-:W-:Y:S02]  /*3320*/  VOTE.ANY R33, PT, P4 ;  /* 0x0000000000217806 */ /* 0x000fe400020e0100 */
[----:B------:R-:W-:-:S02]  /*3330*/  @!P3 LOP3.LUT R31, RZ, R31, RZ, 0x33, !PT ;  /* 0x0000001fff1fb212 */ /* 0x000fc400078e33ff */
[----:B------:R-:W-:Y:S02]  /*3340*/  @!P4 LOP3.LUT R33, RZ, R33, RZ, 0x33, !PT ;  /* 0x00000021ff21c212 */ /* 0x000fe400078e33ff */
[----:B------:R-:W-:Y:S02]  /*3350*/  LOP3.LUT R28, R31, R28, RZ, 0xc0, !PT ;  /* 0x0000001c1f1c7212 */ /* 0x000fe400078ec0ff */
[----:B------:R-:W-:Y:S02]  /*3360*/  VOTE.ANY R31, PT, P5 ;  /* 0x00000000001f7806 */ /* 0x000fe400028e0100 */
[----:B------:R-:W-:Y:S02]  /*3370*/  LOP3.LUT R28, R33, R28, RZ, 0xc0, !PT ;  /* 0x0000001c211c7212 */ /* 0x000fe400078ec0ff */
[----:B------:R-:W-:Y:S02]  /*3380*/  VOTE.ANY R33, PT, P6 ;  /* 0x0000000000217806 */ /* 0x000fe400030e0100 */
[----:B------:R-:W-:-:S02]  /*3390*/  @!P5 LOP3.LUT R31, RZ, R31, RZ, 0x33, !PT ;  /* 0x0000001fff1fd212 */ /* 0x000fc400078e33ff */
[----:B------:R-:W-:Y:S02]  /*33a0*/  VOTE.ANY R35, PT, P0 ;  /* 0x0000000000237806 */ /* 0x000fe400000e0100 */
[----:B------:R-:W-:Y:S02]  /*33b0*/  @!P6 LOP3.LUT R33, RZ, R33, RZ, 0x33, !PT ;  /* 0x00000021ff21e212 */ /* 0x000fe400078e33ff */
[----:B------:R-:W-:Y:S02]  /*33c0*/  LOP3.LUT R28, R31, R28, RZ, 0xc0, !PT ;  /* 0x0000001c1f1c7212 */ /* 0x000fe400078ec0ff */
[----:B------:R-:W-:Y:S02]  /*33d0*/  @!P0 LOP3.LUT R35, RZ, R35, RZ, 0x33, !PT ;  /* 0x00000023ff238212 */ /* 0x000fe400078e33ff */
[----:B------:R-:W-:-:S04]  /*33e0*/  LOP3.LUT R28, R33, R28, RZ, 0xc0, !PT ;  /* 0x0000001c211c7212 */ /* 0x000fc800078ec0ff */
[----:B------:R-:W-:-:S04]  /*33f0*/  LOP3.LUT R35, R35, R28, RZ, 0xc0, !PT ;  /* 0x0000001c23237212 */ /* 0x000fc800078ec0ff */
[----:B------:R-:W5:Y:S01]  /*3400*/  FLO.U32 R30, R35 ;  /* 0x00000023001e7300 */ /* 0x000f6200000e0000 */
[----:B------:R-:W-:-:S07]  /*3410*/  LOP3.LUT R46, R14, R35, RZ, 0xc0, !PT ;  /* 0x000000230e2e7212 */ /* 0x000fce00078ec0ff */
[----:B------:R-:W0:Y:S01]  /*3420*/  POPC R46, R46 ;  /* 0x0000002e002e7309 */ /* 0x000e220000000000 */
[----:B-----5:R-:W-:-:S13]  /*3430*/  ISETP.NE.AND P0, PT, R24, R30, PT ;  /* 0x0000001e1800720c */ /* 0x020fda0003f05270 */
[----:B0--34-:R-:W-:Y:S05]  /*3440*/  @P0 BRA `(.L_x_36) ;  /* 0x0000000000080947 */ /* 0x019fea0003800000 */
[----:B------:R-:W-:-:S06]  /*3450*/  IMAD R49, R52, 0x4, R29 ;  /* 0x0000000434317824 */ /* 0x000fcc00078e021d */
[----:B------:R0:W3:Y:S02]  /*3460*/  ATOMS.ADD R49, [R49], R46 ;  /* 0x0000002e3131738c */ /* 0x0000e40000000000 */
.L_x_36:
[----:B------:R-:W-:Y:S05]  /*3470*/  BSYNC.RECONVERGENT B0 ;  /* 0x0000000000007941 */ /* 0x000fea0003800200 */
.L_x_35:
        /* <DEDUP_REMOVED lines=35> */
.L_x_38:
[----:B------:R-:W-:Y:S05]  /*36b0*/  BSYNC.RECONVERGENT B0 ;  /* 0x0000000000007941 */ /* 0x000fea0003800200 */
.L_x_37:
        /* <DEDUP_REMOVED lines=27> */
[----:B------:R-:W-:Y:S02]  /*3870*/  LOP3.LUT R35, R35, R28, RZ, 0xc0, !PT ;  /* 0x0000001c23237212 */ /* 0x000fe400078ec0ff */
[----:B------:R-:W-:Y:S02]  /*3880*/  SHF.R.U32.HI R28, RZ, UR5, R23 ;  /* 0x00000005ff1c7c19 */ /* 0x000fe40008011617 */
[----:B------:R-:W5:Y:S01]  /*3890*/  FLO.U32 R39, R35 ;  /* 0x0000002300277300 */ /* 0x000f6200000e0000 */
[----:B------:R-:W-:Y:S02]  /*38a0*/  LOP3.LUT R53, R14, R35, RZ, 0xc0, !PT ;  /* 0x000000230e357212 */ /* 0x000fe400078ec0ff */
[----:B------:R-:W-:-:S05]  /*38b0*/  LOP3.LUT R30, R28, UR4, RZ, 0x30, !PT ;  /* 0x000000041c1e7c12 */ /* 0x000fca000f8e30ff */
[----:B------:R-:W0:Y:S01]  /*38c0*/  POPC R53, R53 ;  /* 0x0000003500357309 */ /* 0x000e220000000000 */
[----:B-----5:R-:W-:-:S13]  /*38d0*/  ISETP.NE.AND P0, PT, R24, R39, PT ;  /* 0x000000271800720c */ /* 0x020fda0003f05270 */
[----:B0--34-:R-:W-:Y:S05]  /*38e0*/  @P0 BRA `(.L_x_40) ;  /* 0x0000000000080947 */ /* 0x019fea0003800000 */
[----:B------:R-:W-:-:S05]  /*38f0*/  IMAD R48, R48, 0x4, R29 ;  /* 0x0000000430307824 */ /* 0x000fca00078e021d */
[----:B------:R0:W3:Y:S02]  /*3900*/  ATOMS.ADD R56, [R48], R53 ;  /* 0x000000353038738c */ /* 0x0000e40000000000 */
.L_x_40:
[----:B------:R-:W-:Y:S05]  /*3910*/  BSYNC.RECONVERGENT B0 ;  /* 0x0000000000007941 */ /* 0x000fea0003800200 */
.L_x_39:
        /* <DEDUP_REMOVED lines=30> */
[----:B0-----:R-:W-:Y:S02]  /*3b00*/  LOP3.LUT R48, R14, R35, RZ, 0xc0, !PT ;  /* 0x000000230e307212 */ /* 0x001fe400078ec0ff */
[----:B------:R-:W-:-:S05]  /*3b10*/  LOP3.LUT R34, R28, UR4, RZ, 0x30, !PT ;  /* 0x000000041c227c12 */ /* 0x000fca000f8e30ff */
[----:B------:R-:W0:Y:S01]  /*3b20*/  POPC R48, R48 ;  /* 0x0000003000307309 */ /* 0x000e220000000000 */
[----:B-----5:R-:W-:-:S13]  /*3b30*/  ISETP.NE.AND P0, PT, R24, R32, PT ;  /* 0x000000201800720c */ /* 0x020fda0003f05270 */
[----:B0--34-:R-:W-:Y:S05]  /*3b40*/  @P0 BRA `(.L_x_42) ;  /* 0x0000000000080947 */ /* 0x019fea0003800000 */
[----:B------:R-:W-:-:S06]  /*3b50*/  IMAD R45, R30, 0x4, R29 ;  /* 0x000000041e2d7824 */ /* 0x000fcc00078e021d */
[----:B------:R0:W3:Y:S02]  /*3b60*/  ATOMS.ADD R45, [R45], R48 ;  /* 0x000000302d2d738c */ /* 0x0000e40000000000 */
.L_x_42:
[----:B------:R-:W-:Y:S05]  /*3b70*/  BSYNC.RECONVERGENT B0 ;  /* 0x0000000000007941 */ /* 0x000fea0003800200 */
.L_x_41:
        /* <DEDUP_REMOVED lines=35> */
[----:B------:R-:W-:-:S06]  /*3db0*/  IMAD R36, R34, 0x4, R29 ;  /* 0x0000000422247824 */ /* 0x000fcc00078e021d */
[----:B------:R0:W3:Y:S02]  /*3dc0*/  ATOMS.ADD R36, [R36], R37 ;  /* 0x000000252424738c */ /* 0x0000e40000000000 */
.L_x_44:
[----:B------:R-:W-:Y:S05]  /*3dd0*/  BSYNC.RECONVERGENT B0 ;  /* 0x0000000000007941 */ /* 0x000fea0003800200 */
.L_x_43:
        /* <DEDUP_REMOVED lines=37> */
.L_x_46:
[----:B------:R-:W-:Y:S05]  /*4030*/  BSYNC.RECONVERGENT B0 ;  /* 0x0000000000007941 */ /* 0x000fea0003800200 */
.L_x_45:
        /* <DEDUP_REMOVED lines=37> */
.L_x_48:
[----:B------:R-:W-:Y:S05]  /*4290*/  BSYNC.RECONVERGENT B0 ;  /* 0x0000000000007941 */ /* 0x000fea0003800200 */
.L_x_47:
[----:B------:R-:W-:Y:S01]  /*42a0*/  R2P PR, R40, 0x7f ;  /* 0x0000007f28007804 */ /* 0x000fe20000000000 */
[----:B---3--:R3:W4:Y:S01]  /*42b0*/  SHFL.IDX PT, R32, R32, R55, 0x1f ;  /* 0x00001f3720207589 */ /* 0x00872200000e0000 */
[----:B------:R-:W-:Y:S01]  /*42c0*/  SHF.R.U32.HI R38, RZ, UR5, R12 ;  /* 0x00000005ff267c19 */ /* 0x000fe2000801160c */
[----:B------:R-:W-:Y:S01]  /*42d0*/  BSSY.RECONVERGENT B0, `(.L_x_49) ;  /* 0x0000022000007945 */ /* 0x000fe20003800200 */
[----:B------:R-:W-:Y:S02]  /*42e0*/  IMAD.MOV.U32 R30, RZ, RZ, RZ ;  /* 0x000000ffff1e7224 */ /* 0x000fe400078e00ff */
[----:B------:R-:W-:-:S07]  /*42f0*/  LOP3.LUT R38, R38, UR4, RZ, 0x30, !PT ;  /* 0x0000000426267c12 */ /* 0x000fce000f8e30ff */
        /* <DEDUP_REMOVED lines=31> */
.L_x_50:
[----:B------:R-:W-:Y:S05]  /*44f0*/  BSYNC.RECONVERGENT B0 ;  /* 0x0000000000007941 */ /* 0x000fea0003800200 */
.L_x_49:
        /* <DEDUP_REMOVED lines=9> */
[----:B------:R-:W-:Y:S02]  /*4590*/  @!P1 LOP3.LUT R39, RZ, R39, RZ, 0x33, !PT ;  /* 0x00000027ff279212 */ /* 0x000fe400078e33ff */
[----:B------:R-:W-:Y:S02]  /*45a0*/  VOTE.ANY R55, PT, P2 ;  /* 0x0000000000377806 */ /* 0x000fe400010e0100 */
[----:B------:R-:W-:-:S02]  /*45b0*/  LOP3.LUT R28, R39, R28, RZ, 0xc0, !PT ;  /* 0x0000001c271c7212 */ /* 0x000fc400078ec0ff */
[----:B------:R-:W-:Y:S02]  /*45c0*/  VOTE.ANY R39, PT, P3 ;  /* 0x0000000000277806 */ /* 0x000fe400018e0100 */
[----:B------:R-:W-:Y:S02]  /*45d0*/  @!P2 LOP3.LUT R55, RZ, R55, RZ, 0x33, !PT ;  /* 0x00000037ff37a212 */ /* 0x000fe400078e33ff */
[----:B------:R-:W-:Y:S02]  /*45e0*/  @!P3 LOP3.LUT R39, RZ, R39, RZ, 0x33, !PT ;  /* 0x00000027ff27b212 */ /* 0x000fe400078e33ff */
[----:B------:R-:W-:Y:S02]  /*45f0*/  LOP3.LUT R28, R55, R28, RZ, 0xc0, !PT ;  /* 0x0000001c371c7212 */ /* 0x000fe400078ec0ff */
[----:B------:R-:W-:Y:S02]  /*4600*/  LOP3.LUT P0, RZ, R38, 0x80, RZ, 0xc0, !PT ;  /* 0x0000008026ff7812 */ /* 0x000fe4000780c0ff */
[----:B------:R-:W-:-:S02]  /*4610*/  VOTE.ANY R55, PT, P4 ;  /* 0x0000000000377806 */ /* 0x000fc400020e0100 */
[----:B------:R-:W-:Y:S02]  /*4620*/  LOP3.LUT R28, R39, R28, RZ, 0xc0, !PT ;  /* 0x0000001c271c7212 */ /* 0x000fe400078ec0ff */
[----:B------:R-:W-:Y:S02]  /*4630*/  VOTE.ANY R39, PT, P5 ;  /* 0x0000000000277806 */ /* 0x000fe400028e0100 */
[----:B------:R-:W-:Y:S02]  /*4640*/  @!P4 LOP3.LUT R55, RZ, R55, RZ, 0x33, !PT ;  /* 0x00000037ff37c212 */ /* 0x000fe400078e33ff */
[----:B------:R-:W-:Y:S02]  /*4650*/  @!P5 LOP3.LUT R39, RZ, R39, RZ, 0x33, !PT ;  /* 0x00000027ff27d212 */ /* 0x000fe400078e33ff */
[----:B------:R-:W-:Y:S02]  /*4660*/  LOP3.LUT R28, R55, R28, RZ, 0xc0, !PT ;  /* 0x0000001c371c7212 */ /* 0x000fe400078ec0ff */
[----:B------:R-:W-:-:S02]  /*4670*/  VOTE.ANY R55, PT, P6 ;  /* 0x0000000000377806 */ /* 0x000fc400030e0100 */
[----:B------:R-:W-:Y:S02]  /*4680*/  LOP3.LUT R28, R39, R28, RZ, 0xc0, !PT ;  /* 0x0000001c271c7212 */ /* 0x000fe400078ec0ff */
[----:B------:R-:W-:Y:S02]  /*4690*/  VOTE.ANY R39, PT, P0 ;  /* 0x0000000000277806 */ /* 0x000fe400000e0100 */
[----:B------:R-:W-:Y:S02]  /*46a0*/  @!P6 LOP3.LUT R55, RZ, R55, RZ, 0x33, !PT ;  /* 0x00000037ff37e212 */ /* 0x000fe400078e33ff */
        /* <DEDUP_REMOVED lines=8> */
[----:B------:R-:W-:-:S05]  /*4730*/  IMAD R43, R38, 0x4, R29 ;  /* 0x00000004262b7824 */ /* 0x000fca00078e021d */
[----:B------:R0:W3:Y:S02]  /*4740*/  ATOMS.ADD R60, [R43], R28 ;  /* 0x0000001c2b3c738c */ /* 0x0000e40000000000 */
.L_x_52:
[----:B------:R-:W-:Y:S05]  /*4750*/  BSYNC.RECONVERGENT B0 ;  /* 0x0000000000007941 */ /* 0x000fea0003800200 */
.L_x_51:
[----:B------:R-:W-:Y:S01]  /*4760*/  R2P PR, R40, 0x7f ;  /* 0x0000007f28007804 */ /* 0x000fe20000000000 */
[----:B---3--:R3:W4:Y:S01]  /*4770*/  SHFL.IDX PT, R39, R60, R39, 0x1f ;  /* 0x00001f273c277589 */ /* 0x00872200000e0000 */
[----:B------:R-:W-:Y:S01]  /*4780*/  SHF.R.U32.HI R58, RZ, UR5, R16 ;  /* 0x00000005ff3a7c19 */ /* 0x000fe20008011610 */
[----:B------:R-:W-:Y:S01]  /*4790*/  BSSY.RECONVERGENT B0, `(.L_x_53) ;  /* 0x0000022000007945 */ /* 0x000fe20003800200 */
[----:B------:R-:W-:Y:S02]  /*47a0*/  IMAD.MOV.U32 R64, RZ, RZ, RZ ;  /* 0x000000ffff407224 */ /* 0x000fe400078e00ff */
[----:B------:R-:W-:-:S07]  /*47b0*/  LOP3.LUT R58, R58, UR4, RZ, 0x30, !PT ;  /* 0x000000043a3a7c12 */ /* 0x000fce000f8e30ff */
[----:B------:R-:W-:Y:S02]  /*47c0*/  VOTE.ANY R38, PT, P0 ;  /* 0x0000000000267806 */ /* 0x000fe400000e0100 */
[----:B0-----:R-:W-:Y:S02]  /*47d0*/  VOTE.ANY R43, PT, P1 ;  /* 0x00000000002b7806 */ /* 0x001fe400008e0100 */
[----:B------:R-:W-:Y:S02]  /*47e0*/  @!P0 LOP3.LUT R38, RZ, R38, RZ, 0x33, !PT ;  /* 0x00000026ff268212 */ /* 0x000fe400078e33ff */
[----:B------:R-:W-:Y:S02]  /*47f0*/  @!P1 LOP3.LUT R43, RZ, R43, RZ, 0x33, !PT ;  /* 0x0000002bff2b9212 */ /* 0x000fe400078e33ff */
[----:B------:R-:W-:Y:S02]  /*4800*/  LOP3.LUT P0, RZ, R40, 0x80, RZ, 0xc0, !PT ;  /* 0x0000008028ff7812 */ /* 0x000fe4000780c0ff */
[----:B------:R-:W-:-:S02]  /*4810*/  LOP3.LUT R38, R43, R38, RZ, 0xc0, !PT ;  /* 0x000000262b267212 */ /* 0x000fc400078ec0ff */
[----:B------:R-:W-:-:S04]  /*4820*/  VOTE.ANY R43, PT, P2 ;  /* 0x00000000002b7806 */ /* 0x000fc800010e0100 */
[----:B------:R-:W-:-:S04]  /*4830*/  @!P2 LOP3.LUT R43, RZ, R43, RZ, 0x33, !PT ;  /* 0x0000002bff2ba212 */ /* 0x000fc800078e33ff */
[----:B------:R-:W-:Y:S02]  /*4840*/  LOP3.LUT R38, R43, R38, RZ, 0xc0, !PT ;  /* 0x000000262b267212 */ /* 0x000fe400078ec0ff */
        /* <DEDUP_REMOVED lines=14> */
[----:B------:R-:W-:-:S04]  /*4930*/  LOP3.LUT R55, R43, R38, RZ, 0xc0, !PT ;  /* 0x000000262b377212 */ /* 0x000fc800078ec0ff */
[----:B------:R-:W0:Y:S01]  /*4940*/  FLO.U32 R43, R55 ;  /* 0x00000037002b7300 */ /* 0x000e2200000e0000 */
[----:B------:R-:W-:-:S07]  /*4950*/  LOP3.LUT R38, R14, R55, RZ, 0xc0, !PT ;  /* 0x000000370e267212 */ /* 0x000fce00078ec0ff */
[----:B------:R-:W1:Y:S01]  /*4960*/  POPC R38, R38 ;  /* 0x0000002600267309 */ /* 0x000e620000000000 */
[----:B0-----:R-:W-:-:S13]  /*4970*/  ISETP.NE.AND P0, PT, R24, R43, PT ;  /* 0x0000002b1800720c */ /* 0x001fda0003f05270 */
[----:B-1-34-:R-:W-:Y:S05]  /*4980*/  @P0 BRA `(.L_x_54) ;  /* 0x0000000000080947 */ /* 0x01afea0003800000 */
[----:B------:R-:W-:-:S05]  /*4990*/  IMAD R55, R40, 0x4, R29 ;  /* 0x0000000428377824 */ /* 0x000fca00078e021d */
[----:B------:R0:W1:Y:S02]  /*49a0*/  ATOMS.ADD R64, [R55], R38 ;  /* 0x000000263740738c */ /* 0x0000640000000000 */
.L_x_54:
[----:B------:R-:W-:Y:S05]  /*49b0*/  BSYNC.RECONVERGENT B0 ;  /* 0x0000000000007941 */ /* 0x000fea0003800200 */
.L_x_53:
[----:B------:R-:W-:Y:S01]  /*49c0*/  R2P PR, R58, 0x7f ;  /* 0x0000007f3a007804 */ /* 0x000fe20000000000 */
[----:B-1----:R1:W3:Y:S01]  /*49d0*/  SHFL.IDX PT, R43, R64, R43, 0x1f ;  /* 0x00001f2b402b7589 */ /* 0x0022e200000e0000 */
        /* <DEDUP_REMOVED lines=30> */
[----:B------:R-:W4:Y:S01]  /*4bc0*/  POPC R40, R40 ;  /* 0x0000002800287309 */ /* 0x000f220000000000 */
[----:B0-----:R-:W-:-:S13]  /*4bd0*/  ISETP.NE.AND P0, PT, R24, R55, PT ;  /* 0x000000371800720c */ /* 0x001fda0003f05270 */
[----:B-1-34-:R-:W-:Y:S05]  /*4be0*/  @P0 BRA `(.L_x_56) ;  /* 0x0000000000080947 */ /* 0x01afea0003800000 */
[----:B------:R-:W-:-:S05]  /*4bf0*/  IMAD R59, R58, 0x4, R29 ;  /* 0x000000043a3b7824 */ /* 0x000fca00078e021d */
[----:B------:R0:W1:Y:S02]  /*4c00*/  ATOMS.ADD R62, [R59], R40 ;  /* 0x000000283b3e738c */ /* 0x0000640000000000 */
.L_x_56:
[----:B------:R-:W-:Y:S05]  /*4c10*/  BSYNC.RECONVERGENT B0 ;  /* 0x0000000000007941 */ /* 0x000fea0003800200 */
.L_x_55:
[----:B------:R-:W-:Y:S01]  /*4c20*/  R2P PR, R60, 0x7f ;  /* 0x0000007f3c007804 */ /* 0x000fe20000000000 */
[----:B--2---:R-:W-:Y:S01]  /*4c30*/  IMAD.IADD R44, R44, 0x1, R47 ;  /* 0x000000012c2c7824 */ /* 0x004fe200078e022f */
[----:B------:R-:W-:Y:S01]  /*4c40*/  BSSY.RECONVERGENT B0, `(.L_x_57) ;  /* 0x0000025000007945 */ /* 0x000fe20003800200 */
[----:B------:R-:W-:Y:S02]  /*4c50*/  IMAD.IADD R46, R46, 0x1, R49 ;  /* 0x000000012e2e7824 */ /* 0x000fe400078e0231 */
[----:B-1----:R1:W2:Y:S01]  /*4c60*/  SHFL.IDX PT, R49, R62, R55, 0x1f ;  /* 0x00001f373e317589 */ /* 0x0022a200000e0000 */
[----:B------:R-:W-:-:S07]  /*4c70*/  IMAD.MOV.U32 R64, RZ, RZ, RZ ;  /* 0x000000ffff407224 */ /* 0x000fce00078e00ff */
[----:B------:R-:W-:Y:S02]  /*4c80*/  VOTE.ANY R58, PT, P0 ;  /* 0x00000000003a7806 */ /* 0x000fe400000e0100 */
[----:B------:R-:W-:Y:S02]  /*4c90*/  VOTE.ANY R47, PT, P1 ;  /* 0x00000000002f7806 */ /* 0x000fe400008e0100 */
        /* <DEDUP_REMOVED lines=22> */
[----:B------:R-:W-:Y:S02]  /*4e00*/  SHF.R.U32.HI R58, RZ, UR5, R6 ;  /* 0x00000005ff3a7c19 */ /* 0x000fe40008011606 */
[----:B0-----:R-:W0:Y:S01]  /*4e10*/  FLO.U32 R59, R61 ;  /* 0x0000003d003b7300 */ /* 0x001e2200000e0000 */
[----:B------:R-:W-:Y:S02]  /*4e20*/  LOP3.LUT R47, R14, R61, RZ, 0xc0, !PT ;  /* 0x0000003d0e2f7212 */ /* 0x000fe400078ec0ff */
[----:B------:R-:W-:-:S05]  /*4e30*/  LOP3.LUT R58, R58, UR4, RZ, 0x30, !PT ;  /* 0x000000043a3a7c12 */ /* 0x000fca000f8e30ff */
[----:B------:R-:W3:Y:S01]  /*4e40*/  POPC R47, R47 ;  /* 0x0000002f002f7309 */ /* 0x000ee20000000000 */
[----:B0-----:R-:W-:-:S13]  /*4e50*/  ISETP.NE.AND P0, PT, R24, R59, PT ;  /* 0x0000003b1800720c */ /* 0x001fda0003f05270 */
[----:B-123--:R-:W-:Y:S05]  /*4e60*/  @P0 BRA `(.L_x_58) ;  /* 0x0000000000080947 */ /* 0x00efea0003800000 */
[----:B------:R-:W-:-:S05]  /*4e70*/  IMAD R60, R60, 0x4, R29 ;  /* 0x000000043c3c7824 */ /* 0x000fca00078e021d */
[----:B------:R0:W1:Y:S02]  /*4e80*/  ATOMS.ADD R64, [R60], R47 ;  /* 0x0000002f3c40738c */ /* 0x0000640000000000 */
.L_x_58:
[----:B------:R-:W-:Y:S05]  /*4e90*/  BSYNC.RECONVERGENT B0 ;  /* 0x0000000000007941 */ /* 0x000fea0003800200 */
.L_x_57:
[----:B------:R-:W-:Y:S01]  /*4ea0*/  R2P PR, R58, 0x7f ;  /* 0x0000007f3a007804 */ /* 0x000fe20000000000 */
[----:B------:R-:W-:Y:S01]  /*4eb0*/  IMAD.IADD R52, R51, 0x1, R52 ;  /* 0x0000000133347824 */ /* 0x000fe200078e0234 */
[----:B-1----:R1:W2:Y:S01]  /*4ec0*/  SHFL.IDX PT, R64, R64, R59, 0x1f ;  /* 0x00001f3b40407589 */ /* 0x0022a200000e0000 */
[----:B------:R-:W-:Y:S01]  /*4ed0*/  BSSY.RECONVERGENT B0, `(.L_x_59) ;  /* 0x0000024000007945 */ /* 0x000fe20003800200 */
[----:B------:R-:W-:Y:S02]  /*4ee0*/  IMAD.IADD R56, R53, 0x1, R56 ;  /* 0x0000000135387824 */ /* 0x000fe400078e0238 */
[----:B------:R-:W-:-:S07]  /*4ef0*/  IMAD.MOV.U32 R62, RZ, RZ, RZ ;  /* 0x000000ffff3e7224 */ /* 0x000fce00078e00ff */
        /* <DEDUP_REMOVED lines=25> */
[----:B------:R-:W0:Y:S01]  /*5090*/  FLO.U32 R55, R61 ;  /* 0x0000003d00377300 */ /* 0x000e2200000e0000 */
[----:B------:R-:W-:Y:S02]  /*50a0*/  LOP3.LUT R51, R14, R61, RZ, 0xc0, !PT ;  /* 0x0000003d0e337212 */ /* 0x000fe400078ec0ff */
[----:B------:R-:W-:-:S05]  /*50b0*/  LOP3.LUT R60, R60, UR4, RZ, 0x30, !PT ;  /* 0x000000043c3c7c12 */ /* 0x000fca000f8e30ff */
[----:B------:R-:W3:Y:S01]  /*50c0*/  POPC R51, R51 ;  /* 0x0000003300337309 */ /* 0x000ee20000000000 */
[----:B0-----:R-:W-:-:S13]  /*50d0*/  ISETP.NE.AND P0, PT, R24, R55, PT ;  /* 0x000000371800720c */ /* 0x001fda0003f05270 */
[----:B-123--:R-:W-:Y:S05]  /*50e0*/  @P0 BRA `(.L_x_60) ;  /* 0x0000000000080947 */ /* 0x00efea0003800000 */
[----:B------:R-:W-:-:S05]  /*50f0*/  IMAD R58, R58, 0x4, R29 ;  /* 0x000000043a3a7824 */ /* 0x000fca00078e021d */
[----:B------:R0:W1:Y:S02]  /*5100*/  ATOMS.ADD R62, [R58], R51 ;  /* 0x000000333a3e738c */ /* 0x0000640000000000 */
.L_x_60:
[----:B------:R-:W-:Y:S05]  /*5110*/  BSYNC.RECONVERGENT B0 ;  /* 0x0000000000007941 */ /* 0x000fea0003800200 */
.L_x_59:
[----:B------:R-:W-:Y:S01]  /*5120*/  R2P PR, R60, 0x7f ;  /* 0x0000007f3c007804 */ /* 0x000fe20000000000 */
[----:B------:R-:W-:Y:S01]  /*5130*/  IMAD.IADD R48, R48, 0x1, R45 ;  /* 0x0000000130307824 */ /* 0x000fe200078e022d */
[----:B-1----:R1:W2:Y:S01]  /*5140*/  SHFL.IDX PT, R62, R62, R55, 0x1f ;  /* 0x00001f373e3e7589 */ /* 0x0022a200000e0000 */
[----:B------:R-:W-:Y:S01]  /*5150*/  BSSY.RECONVERGENT B0, `(.L_x_61) ;  /* 0x0000024000007945 */ /* 0x000fe20003800200 */
[----:B------:R-:W-:-:S09]  /*5160*/  IMAD.MOV.U32 R66, RZ, RZ, RZ ;  /* 0x000000ffff427224 */ /* 0x000fd200078e00ff */
        /* <DEDUP_REMOVED lines=23> */
[----:B------:R-:W-:Y:S01]  /*52e0*/  LOP3.LUT R53, R58, R53, RZ, 0xc0, !PT ;  /* 0x000000353a357212 */ /* 0x000fe200078ec0ff */
[----:B------:R-:W-:Y:S01]  /*52f0*/  IMAD.IADD R58, R37, 0x1, R36 ;  /* 0x00000001253a7824 */ /* 0x000fe200078e0224 */
        /* <DEDUP_REMOVED lines=9> */
.L_x_62:
[----:B------:R-:W-:Y:S05]  /*5390*/  BSYNC.RECONVERGENT B0 ;  /* 0x0000000000007941 */ /* 0x000fea0003800200 */
.L_x_61:
[----:B------:R-:W-:Y:S01]  /*53a0*/  R2P PR, R36, 0x7f ;  /* 0x0000007f24007804 */ /* 0x000fe20000000000 */
[----:B------:R-:W-:Y:S01]  /*53b0*/  IMAD.IADD R34, R35, 0x1, R34 ;  /* 0x0000000123227824 */ /* 0x000fe200078e0222 */
[----:B------:R-:W-:Y:S01]  /*53c0*/  BSSY.RECONVERGENT B0, `(.L_x_63) ;  /* 0x0000022000007945 */ /* 0x000fe20003800200 */
[----:B------:R-:W-:-:S10]  /*53d0*/  IMAD.MOV.U32 R55, RZ, RZ, RZ ;  /* 0x000000ffff377224 */ /* 0x000fd400078e00ff */
        /* <DEDUP_REMOVED lines=24> */
[----:B-1----:R0:W1:Y:S02]  /*5560*/  SHFL.IDX PT, R60, R66, R45, 0x1f ;  /* 0x00001f2d423c7589 */ /* 0x00206400000e0000 */
[----:B------:R-:W2:Y:S01]  /*5570*/  FLO.U32 R59, R53 ;  /* 0x00000035003b7300 */ /* 0x000ea200000e0000 */
[----:B------:R-:W-:-:S07]  /*5580*/  LOP3.LUT R35, R14, R53, RZ, 0xc0, !PT ;  /* 0x000000350e237212 */ /* 0x000fce00078ec0ff */
[----:B------:R-:W3:Y:S01]  /*5590*/  POPC R35, R35 ;  /* 0x0000002300237309 */ /* 0x000ee20000000000 */
[----:B--2---:R-:W-:-:S13]  /*55a0*/  ISETP.NE.AND P0, PT, R24, R59, PT ;  /* 0x0000003b1800720c */ /* 0x004fda0003f05270 */
[----:B01-3--:R-:W-:Y:S05]  /*55b0*/  @P0 BRA `(.L_x_64) ;  /* 0x0000000000080947 */ /* 0x00bfea0003800000 */
[----:B------:R-:W-:-:S05]  /*55c0*/  IMAD R36, R36, 0x4, R29 ;  /* 0x0000000424247824 */ /* 0x000fca00078e021d */
[----:B------:R0:W1:Y:S02]  /*55d0*/  ATOMS.ADD R55, [R36], R35 ;  /* 0x000000232437738c */ /* 0x0000640000000000 */
.L_x_64:
[----:B------:R-:W-:Y:S05]  /*55e0*/  BSYNC.RECONVERGENT B0 ;  /* 0x0000000000007941 */ /* 0x000fea0003800200 */
.L_x_63:
[----:B------:R-:W-:Y:S01]  /*55f0*/  R2P PR, R26, 0x7f ;  /* 0x0000007f1a007804 */ /* 0x000fe20000000000 */
[----:B01----:R0:W1:Y:S01]  /*5600*/  SHFL.IDX PT, R36, R55, R59, 0x1f ;  /* 0x00001f3b37247589 */ /* 0x00306200000e0000 */
[----:B------:R-:W-:Y:S11]  /*5610*/  BSSY.RECONVERGENT B0, `(.L_x_65) ;  /* 0x0000021000007945 */ /* 0x000ff60003800200 */
[----:B------:R-:W-:-:S02]  /*5620*/  VOTE.ANY R45, PT, P0 ;  /* 0x00000000002d7806 */ /* 0x000fc400000e0100 */
[----:B------:R-:W-:Y:S02]  /*5630*/  VOTE.ANY R66, PT, P1 ;  /* 0x0000000000427806 */ /* 0x000fe400008e0100 */
[----:B------:R-:W-:Y:S02]  /*5640*/  @!P0 LOP3.LUT R45, RZ, R45, RZ, 0x33, !PT ;  /* 0x0000002dff2d8212 */ /* 0x000fe400078e33ff */
[----:B------:R-:W-:Y:S02]  /*5650*/  @!P1 LOP3.LUT R66, RZ, R66, RZ, 0x33, !PT ;  /* 0x00000042ff429212 */ /* 0x000fe400078e33ff */
[----:B------:R-:W-:Y:S02]  /*5660*/  LOP3.LUT P0, RZ, R26, 0x80, RZ, 0xc0, !PT ;  /* 0x000000801aff7812 */ /* 0x000fe4000780c0ff */
        /* <DEDUP_REMOVED lines=19> */
[----:B------:R-:W2:Y:S01]  /*57a0*/  FLO.U32 R53, R45 ;  /* 0x0000002d00357300 */ /* 0x000ea200000e0000 */
[----:B------:R-:W-:-:S07]  /*57b0*/  LOP3.LUT R14, R14, R45, RZ, 0xc0, !PT ;  /* 0x0000002d0e0e7212 */ /* 0x000fce00078ec0ff */
[----:B0-----:R0:W3:Y:S01]  /*57c0*/  POPC R55, R14 ;  /* 0x0000000e00377309 */ /* 0x0010e20000000000 */
[----:B--2---:R-:W-:Y:S01]  /*57d0*/  ISETP.NE.AND P0, PT, R24, R53, PT ;  /* 0x000000351800720c */ /* 0x004fe20003f05270 */
[----:B------:R-:W-:-:S12]  /*57e0*/  IMAD.MOV.U32 R24, RZ, RZ, RZ ;  /* 0x000000ffff187224 */ /* 0x000fd800078e00ff */
[----:B01-3--:R-:W-:Y:S05]  /*57f0*/  @P0 BRA `(.L_x_66) ;  /* 0x0000000000080947 */ /* 0x00bfea0003800000 */
[----:B------:R-:W-:-:S06]  /*5800*/  IMAD R24, R26, 0x4, R29 ;  /* 0x000000041a187824 */ /* 0x000fcc00078e021d */
[----:B------:R0:W1:Y:S02]  /*5810*/  ATOMS.ADD R24, [R24], R55 ;  /* 0x000000371818738c */ /* 0x0000640000000000 */
.L_x_66:
[----:B------:R-:W-:Y:S05]  /*5820*/  BSYNC.RECONVERGENT B0 ;  /* 0x0000000000007941 */ /* 0x000fea0003800200 */
.L_x_65:
[----:B------:R-:W-:Y:S01]  /*5830*/  BAR.SYNC.DEFER_BLOCKING 0x0 ;  /* 0x0000000000007b1d */ /* 0x000fe20000010000 */
[----:B------:R-:W-:Y:S01]  /*5840*/  IMAD.IADD R26, R40, 0x1, R49 ;  /* 0x00000001281a7824 */ /* 0x000fe200078e0231 */
[----:B------:R-:W-:Y:S01]  /*5850*/  ISETP.NE.AND P0, PT, R50, RZ, PT ;  /* 0x000000ff3200720c */ /* 0x000fe20003f05270 */
[----:B------:R-:W-:Y:S02]  /*5860*/  IMAD.IADD R28, R28, 0x1, R39 ;  /* 0x000000011c1c7824 */ /* 0x000fe400078e0227 */
[----:B------:R-:W-:Y:S01]  /*5870*/  IMAD R40, R44, 0x4, R7 ;  /* 0x000000042c287824 */ /* 0x000fe200078e0207 */
[----:B------:R-:W-:Y:S01]  /*5880*/  BSSY B1, `(.L_x_67) ;  /* 0x000005c000017945 */ /* 0x000fe20003800000 */
[----:B------:R-:W-:Y:S01]  /*5890*/  IMAD.IADD R14, R38, 0x1, R43 ;  /* 0x00000001260e7824 */ /* 0x000fe200078e022b */
[----:B-1----:R-:W1:Y:S01]  /*58a0*/  SHFL.IDX PT, R24, R24, R53, 0x1f ;  /* 0x00001f3518187589 */ /* 0x002e6200000e0000 */
[----:B------:R-:W-:Y:S02]  /*58b0*/  IMAD R39, R46, 0x4, R7 ;  /* 0x000000042e277824 */ /* 0x000fe400078e0207 */
[----:B------:R-:W-:-:S02]  /*58c0*/  IMAD.IADD R60, R37, 0x1, R60 ;  /* 0x00000001253c7824 */ /* 0x000fc400078e023c */
[--C-:B------:R-:W-:Y:S02]  /*58d0*/  IMAD R38, R52, 0x4, R7.reuse ;  /* 0x0000000434267824 */ /* 0x100fe400078e0207 */
[----:B------:R-:W-:Y:S02]  /*58e0*/  IMAD.IADD R32, R33, 0x1, R32 ;  /* 0x0000000121207824 */ /* 0x000fe400078e0220 */
[----:B------:R-:W-:Y:S02]  /*58f0*/  IMAD.IADD R44, R35, 0x1, R36 ;  /* 0x00000001232c7824 */ /* 0x000fe400078e0224 */
[--C-:B------:R-:W-:Y:S02]  /*5900*/  IMAD R37, R56, 0x4, R7.reuse ;  /* 0x0000000438257824 */ /* 0x100fe400078e0207 */
[----:B------:R-:W-:Y:S02]  /*5910*/  IMAD.IADD R30, R31, 0x1, R30 ;  /* 0x000000011f1e7824 */ /* 0x000fe400078e021e */
[--C-:B------:R-:W-:Y:S01]  /*5920*/  IMAD R36, R48, 0x4, R7.reuse ;  /* 0x0000000430247824 */ /* 0x100fe200078e0207 */
[----:B------:R2:W-:Y:S01]  /*5930*/  STS [R40+-0x4], R27 ;  /* 0xfffffc1b28007388 */ /* 0x0005e20000000800 */
[----:B------:R-:W-:-:S02]  /*5940*/  IMAD R35, R58, 0x4, R7 ;  /* 0x000000043a237824 */ /* 0x000fc400078e0207 */
[--C-:B------:R-:W-:Y:S01]  /*5950*/  IMAD R34, R34, 0x4, R7.reuse ;  /* 0x0000000422227824 */ /* 0x100fe200078e0207 */
[----:B------:R-:W-:Y:S01]  /*5960*/  STS [R39+-0x4], R22 ;  /* 0xfffffc1627007388 */ /* 0x000fe20000000800 */
[--C-:B------:R-:W-:Y:S02]  /*5970*/  IMAD R33, R32, 0x4, R7.reuse ;  /* 0x0000000420217824 */ /* 0x100fe400078e0207 */
[----:B------:R-:W-:Y:S01]  /*5980*/  IMAD.IADD R64, R47, 0x1, R64 ;  /* 0x000000012f407824 */ /* 0x000fe200078e0240 */
[----:B------:R-:W-:Y:S01]  /*5990*/  STS [R38+-0x4], R21 ;  /* 0xfffffc1526007388 */ /* 0x000fe20000000800 */
[--C-:B------:R-:W-:Y:S02]  /*59a0*/  IMAD R32, R30, 0x4, R7.reuse ;  /* 0x000000041e207824 */ /* 0x100fe400078e0207 */
[----:B------:R-:W-:Y:S01]  /*59b0*/  IMAD.IADD R62, R51, 0x1, R62 ;  /* 0x00000001333e7824 */ /* 0x000fe200078e023e */
[----:B------:R-:W-:Y:S01]  /*59c0*/  STS [R37+-0x4], R18 ;  /* 0xfffffc1225007388 */ /* 0x000fe20000000800 */
[----:B------:R-:W-:-:S02]  /*59d0*/  IMAD R31, R28, 0x4, R7 ;  /* 0x000000041c1f7824 */ /* 0x000fc400078e0207 */
[--C-:B------:R-:W-:Y:S01]  /*59e0*/  IMAD R30, R14, 0x4, R7.reuse ;  /* 0x000000040e1e7824 */ /* 0x100fe200078e0207 */
[----:B------:R-:W-:Y:S01]  /*59f0*/  STS [R36+-0x4], R23 ;  /* 0xfffffc1724007388 */ /* 0x000fe20000000800 */
[--C-:B------:R-:W-:Y:S02]  /*5a00*/  IMAD R29, R26, 0x4, R7.reuse ;  /* 0x000000041a1d7824 */ /* 0x100fe400078e0207 */
[----:B-1----:R-:W-:Y:S01]  /*5a10*/  IMAD.IADD R24, R55, 0x1, R24 ;  /* 0x0000000137187824 */ /* 0x002fe200078e0218 */
[----:B------:R-:W-:Y:S01]  /*5a20*/  STS [R35+-0x4], R20 ;  /* 0xfffffc1423007388 */ /* 0x000fe20000000800 */
[--C-:B------:R-:W-:Y:S02]  /*5a30*/  IMAD R28, R64, 0x4, R7.reuse ;  /* 0x00000004401c7824 */ /* 0x100fe400078e0207 */
[--C-:B--2---:R-:W-:Y:S01]  /*5a40*/  IMAD R27, R62, 0x4, R7.reuse ;  /* 0x000000043e1b7824 */ /* 0x104fe200078e0207 */
[----:B------:R1:W-:Y:S01]  /*5a50*/  STS [R34+-0x4], R25 ;  /* 0xfffffc1922007388 */ /* 0x0003e20000000800 */
[----:B------:R-:W-:-:S02]  /*5a60*/  IMAD R26, R60, 0x4, R7 ;  /* 0x000000043c1a7824 */ /* 0x000fc400078e0207 */
[--C-:B------:R-:W-:Y:S01]  /*5a70*/  IMAD R24, R24, 0x4, R7.reuse ;  /* 0x0000000418187824 */ /* 0x100fe200078e0207 */
[----:B------:R-:W-:Y:S04]  /*5a80*/  STS [R33+-0x4], R10 ;  /* 0xfffffc0a21007388 */ /* 0x000fe80000000800 */
[----:B------:R-:W-:Y:S01]  /*5a90*/  STS [R32+-0x4], R17 ;  /* 0xfffffc1120007388 */ /* 0x000fe20000000800 */
[----:B-1----:R-:W-:-:S03]  /*5aa0*/  IMAD R25, R44, 0x4, R7 ;  /* 0x000000042c197824 */ /* 0x002fc600078e0207 */
[----:B------:R-:W-:Y:S04]  /*5ab0*/  STS [R31+-0x4], R12 ;  /* 0xfffffc0c1f007388 */ /* 0x000fe80000000800 */
[----:B------:R1:W-:Y:S04]  /*5ac0*/  STS [R30+-0x4], R19 ;  /* 0xfffffc131e007388 */ /* 0x0003e80000000800 */
[----:B------:R2:W-:Y:S04]  /*5ad0*/  STS [R29+-0x4], R16 ;  /* 0xfffffc101d007388 */ /* 0x0005e80000000800 */
[----:B------:R2:W-:Y:S01]  /*5ae0*/  STS [R28+-0x4], R9 ;  /* 0xfffffc091c007388 */ /* 0x0005e20000000800 */
[----:B-1----:R-:W-:-:S03]  /*5af0*/  IMAD R19, R3, 0x8, R7 ;  /* 0x0000000803137824 */ /* 0x002fc600078e0207 */
[----:B------:R2:W-:Y:S04]  /*5b00*/  STS [R27+-0x4], R6 ;  /* 0xfffffc061b007388 */ /* 0x0005e80000000800 */
[----:B------:R2:W-:Y:S04]  /*5b10*/  STS [R26+-0x4], R11 ;  /* 0xfffffc0b1a007388 */ /* 0x0005e80000000800 */
[----:B------:R2:W-:Y:S04]  /*5b20*/  STS [R25+-0x4], R8 ;  /* 0xfffffc0819007388 */ /* 0x0005e80000000800 */
[----:B------:R2:W-:Y:S01]  /*5b30*/  STS [R24+-0x4], R13 ;  /* 0xfffffc0d18007388 */ /* 0x0005e20000000800 */
[----:B------:R-:W-:Y:S05]  /*5b40*/  @P0 BRA `(.L_x_68) ;  /* 0x0000000000bc0947 */ /* 0x000fea0003800000 */
[----:B------:R-:W1:Y:S02]  /*5b50*/  LDCU.64 UR8, c[0x0][0x398] ;  /* 0x00007300ff0877ac */ /* 0x000e640008000a00 */
[----:B-1----:R-:W-:-:S04]  /*5b60*/  LEA R10, P0, R3, UR8, 0x3 ;  /* 0x00000008030a7c11 */ /* 0x002fc8000f8018ff */
[----:B--2---:R-:W-:-:S05]  /*5b70*/  LEA.HI.X R11, R3, UR9, RZ, 0x3, P0 ;  /* 0x00000009030b7c11 */ /* 0x004fca00080f1cff */
[----:B------:R-:W2:Y:S01]  /*5b80*/  LDG.E.64 R8, desc[UR6][R10.64] ;  /* 0x000000060a087981 */ /* 0x000ea2000c1e1b00 */
[----:B------:R-:W-:Y:S02]  /*5b90*/  SHF.R.S32.HI R13, RZ, 0x1f, R15 ;  /* 0x0000001fff0d7819 */ /* 0x000fe4000001140f */
[----:B--2---:R-:W-:-:S05]  /*5ba0*/  IADD3 R8, P0, PT, -R15, R8, RZ ;  /* 0x000000080f087210 */ /* 0x004fca0007f1e1ff */
[----:B------:R-:W-:Y:S01]  /*5bb0*/  IMAD.X R9, R9, 0x1, ~R13, P0 ;  /* 0x0000000109097824 */ /* 0x000fe200000e0e0d */
[----:B------:R-:W-:Y:S01]  /*5bc0*/  ISETP.GE.AND P0, PT, R42, 0x1, PT ;  /* 0x000000012a00780c */ /* 0x000fe20003f06270 */
[----:B------:R-:W-:-:S03]  /*5bd0*/  IMAD.MOV.U32 R13, RZ, RZ, R0 ;  /* 0x000000ffff0d7224 */ /* 0x000fc600078e0000 */
[----:B------:R1:W-:Y:S09]  /*5be0*/  STS.64 [R19+0x6600], R8 ;  /* 0x0066000813007388 */ /* 0x0003f20000000a00 */
[----:B------:R-:W-:Y:S05]  /*5bf0*/  @!P0 BRA `(.L_x_69) ;  /* 0x00000000006c8947 */ /* 0x000fea0003800000 */
[----:B------:R-:W-:Y:S01]  /*5c00*/  BSSY B0, `(.L_x_70) ;  /* 0x0000019000007945 */ /* 0x000fe20003800000 */
[----:B------:R-:W-:Y:S02]  /*5c10*/  IMAD.MOV.U32 R6, RZ, RZ, -0x1 ;  /* 0xffffffffff067424 */ /* 0x000fe400078e00ff */
[----:B------:R-:W-:Y:S02]  /*5c20*/  IMAD.MOV.U32 R10, RZ, RZ, R42 ;  /* 0x000000ffff0a7224 */ /* 0x000fe400078e002a */
[----:B------:R-:W-:-:S07]  /*5c30*/  IMAD.MOV.U32 R13, RZ, RZ, R0 ;  /* 0x000000ffff0d7224 */ /* 0x000fce00078e0000 */
.L_x_74:
[----:B-1----:R-:W1:Y:S01]  /*5c40*/  LDC.64 R8, c[0x0][0x380] ;  /* 0x0000e000ff087b82 */ /* 0x002e620000000a00 */
[----:B------:R-:W-:Y:S01]  /*5c50*/  VIADD R17, R10, 0xffffffff ;  /* 0xffffffff0a117836 */ /* 0x000fe20000000000 */
[----:B------:R-:W-:Y:S03]  /*5c60*/  BSSY B2, `(.L_x_71) ;  /* 0x0000008000027945 */ /* 0x000fe60003800000 */
[----:B------:R-:W-:-:S04]  /*5c70*/  IMAD R11, R17, 0x100, R3 ;  /* 0x00000100110b7824 */ /* 0x000fc800078e0203 */
[----:B-1----:R-:W-:-:S07]  /*5c80*/  IMAD.WIDE R8, R11, 0x4, R8 ;  /* 0x000000040b087825 */ /* 0x002fce00078e0208 */
.L_x_72:
[----:B------:R-:W-:Y:S05]  /*5c90*/  YIELD ;  /* 0x0000000000007946 */ /* 0x000fea0003800000 */
[----:B------:R1:W-:Y:S06]  /*5ca0*/  MEMBAR.SC.CTA ;  /* 0x0000000000007992 */ /* 0x0003ec0000000000 */
[----:B-1----:R-:W2:Y:S02]  /*5cb0*/  LDG.E.STRONG.SYS R11, desc[UR6][R8.64] ;  /* 0x00000006080b7981 */ /* 0x002ea4000c1f5900 */
[----:B--2---:R-:W-:-:S13]  /*5cc0*/  ISETP.NE.AND P0, PT, R11, RZ, PT ;  /* 0x000000ff0b00720c */ /* 0x004fda0003f05270 */
[----:B------:R-:W-:Y:S05]  /*5cd0*/  @!P0 BRA `(.L_x_72) ;  /* 0xfffffffc00ec8947 */ /* 0x000fea000383ffff */
[----:B------:R-:W-:Y:S05]  /*5ce0*/  BSYNC B2 ;  /* 0x0000000000027941 */ /* 0x000fea0003800000 */
.L_x_71:
[----:B------:R-:W-:Y:S01]  /*5cf0*/  BSSY.RECONVERGENT B2, `(.L_x_73) ;  /* 0x0000006000027945 */ /* 0x000fe20003800200 */
[C---:B------:R-:W-:Y:S02]  /*5d00*/  ISETP.GT.AND P0, PT, R11.reuse, -0x1, PT ;  /* 0xffffffff0b00780c */ /* 0x040fe40003f04270 */
[----:B------:R-:W-:Y:S01]  /*5d10*/  LOP3.LUT R8, R11, 0x3fffffff, RZ, 0xc0, !PT ;  /* 0x3fffffff0b087812 */ /* 0x000fe200078ec0ff */
[----:B------:R-:W-:Y:S05]  /*5d20*/  WARPSYNC.EXCLUSIVE R6 ;  /* 0x0000000006007348 */ /* 0x000fea0003a00000 */
[----:B------:R-:W-:-:S05]  /*5d30*/  IMAD.IADD R13, R8, 0x1, R13 ;  /* 0x00000001080d7824 */ /* 0x000fca00078e020d */
[----:B------:R-:W-:-:S07]  /*5d40*/  VOTE.ANY R6, PT, P0 ;  /* 0x0000000000067806 */ /* 0x000fce00000e0100 */
[----:B------:R-:W-:Y:S05]  /*5d50*/  BSYNC.RECONVERGENT B2 ;  /* 0x0000000000027941 */ /* 0x000fea0003800200 */
.L_x_73:
[----:B------:R-:W-:Y:S01]  /*5d60*/  ISETP.GT.U32.AND P1, PT, R10, 0x1, PT ;  /* 0x000000010a00780c */ /* 0x000fe20003f24070 */
[----:B------:R-:W-:-:S12]  /*5d70*/  IMAD.MOV.U32 R10, RZ, RZ, R17 ;  /* 0x000000ffff0a7224 */ /* 0x000fd800078e0011 */
[----:B------:R-:W-:Y:S05]  /*5d80*/  @P0 BRA P1, `(.L_x_74) ;  /* 0xfffffffc00ac0947 */ /* 0x000fea000083ffff */
[----:B------:R-:W-:Y:S05]  /*5d90*/  BSYNC B0 ;  /* 0x0000000000007941 */ /* 0x000fea0003800000 */
.L_x_70:
[----:B------:R2:W3:Y:S02]  /*5da0*/  LDS.64 R8, [R19+0x6600] ;  /* 0x0066000013087984 */ /* 0x0004e40000000a00 */
.L_x_69:
[----:B------:R-:W4:Y:S01]  /*5db0*/  LDC.64 R10, c[0x0][0x380] ;  /* 0x0000e000ff0a7b82 */ /* 0x000f220000000a00 */
[C---:B------:R-:W-:Y:S01]  /*5dc0*/  IMAD.IADD R17, R13.reuse, 0x1, -R0 ;  /* 0x000000010d117824 */ /* 0x040fe200078e0a00 */
[----:B------:R-:W-:Y:S01]  /*5dd0*/  LOP3.LUT R13, R13, 0x80000000, RZ, 0xfc, !PT ;  /* 0x800000000d0d7812 */ /* 0x000fe200078efcff */
[----:B------:R-:W-:-:S03]  /*5de0*/  IMAD R21, R42, 0x100, R3 ;  /* 0x000001002a157824 */ /* 0x000fc600078e0203 */
[----:B-1-3--:R-:W-:-:S04]  /*5df0*/  IADD3 R8, P0, PT, R17, R8, RZ ;  /* 0x0000000811087210 */ /* 0x00afc80007f1e0ff */
[----:B------:R-:W-:-:S05]  /*5e00*/  LEA.HI.X.SX32 R9, R17, R9, 0x1, P0 ;  /* 0x0000000911097211 */ /* 0x000fca00000f0eff */
[----:B------:R1:W-:Y:S01]  /*5e10*/  STS.64 [R19+0x6600], R8 ;  /* 0x0066000813007388 */ /* 0x0003e20000000a00 */
[----:B----4-:R-:W-:-:S05]  /*5e20*/  IMAD.WIDE R10, R21, 0x4, R10 ;  /* 0x00000004150a7825 */ /* 0x010fca00078e020a */
[----:B------:R1:W-:Y:S02]  /*5e30*/  STG.E.STRONG.SYS desc[UR6][R10.64], R13 ;  /* 0x0000000d0a007986 */ /* 0x0003e4000c115906 */
.L_x_68:
[----:B------:R-:W-:Y:S05]  /*5e40*/  BSYNC B1 ;  /* 0x0000000000017941 */ /* 0x000fea0003800000 */
.L_x_67:
[----:B------:R-:W3:Y:S01]  /*5e50*/  LDC R23, c[0x0][0x3c0] ;  /* 0x0000f000ff177b82 */ /* 0x000ee20000000800 */
[----:B--2---:R-:W-:-:S07]  /*5e60*/  VIADD R6, R54, 0x1980 ;  /* 0x0000198036067836 */ /* 0x004fce0000000000 */
[----:B-1----:R-:W1:Y:S01]  /*5e70*/  LDC.64 R10, c[0x0][0x390] ;  /* 0x0000e400ff0a7b82 */ /* 0x002e620000000a00 */
[----:B---3--:R-:W-:Y:S02]  /*5e80*/  ISETP.GE.AND P0, PT, R6, R23, PT ;  /* 0x000000170600720c */ /* 0x008fe40003f06270 */
[----:B-1----:R-:W-:-:S04]  /*5e90*/  ISETP.EQ.U32.AND P1, PT, R10, RZ, PT ;  /* 0x000000ff0a00720c */ /* 0x002fc80003f22070 */
[----:B------:R-:W-:-:S04]  /*5ea0*/  ISETP.EQ.OR.EX P0, PT, R11, RZ, !P0, P1 ;  /* 0x000000ff0b00720c */ /* 0x000fc80004702710 */
[----:B------:R-:W-:-:S13]  /*5eb0*/  ISETP.GT.U32.OR P0, PT, R3, 0xff, P0 ;  /* 0x000000ff0300780c */ /* 0x000fda0000704470 */
[----:B------:R-:W-:Y:S05]  /*5ec0*/  @P0 BRA `(.L_x_75) ;  /* 0x0000000000200947 */ /* 0x000fea0003800000 */
[----:B------:R-:W1:Y:S01]  /*5ed0*/  LDS.64 R8, [R19+0x6600] ;  /* 0x0066000013087984 */ /* 0x000e620000000a00 */
[C---:B------:R-:W-:Y:S02]  /*5ee0*/  LEA R10, P2, R3.reuse, R10, 0x3 ;  /* 0x0000000a030a7211 */ /* 0x040fe400078418ff */
[--C-:B------:R-:W-:Y:S02]  /*5ef0*/  SHF.R.S32.HI R13, RZ, 0x1f, R0.reuse ;  /* 0x0000001fff0d7819 */ /* 0x100fe40000011400 */
[----:B------:R-:W-:Y:S02]  /*5f00*/  LEA.HI.X R11, R3, R11, RZ, 0x3, P2 ;  /* 0x0000000b030b7211 */ /* 0x000fe400010f1cff */
[----:B-1----:R-:W-:Y:S02]  /*5f10*/  IADD3 R8, P0, P1, R8, R15, R0 ;  /* 0x0000000f08087210 */ /* 0x002fe4000791e000 */
[----:B------:R-:W-:-:S04]  /*5f20*/  SHF.R.S32.HI R15, RZ, 0x1f, R15 ;  /* 0x0000001fff0f7819 */ /* 0x000fc8000001140f */
[----:B------:R-:W-:-:S05]  /*5f30*/  IADD3.X R9, PT, PT, R9, R15, R13, P0, P1 ;  /* 0x0000000f09097210 */ /* 0x000fca00007e240d */
[----:B------:R1:W-:Y:S02]  /*5f40*/  STG.E.64 desc[UR6][R10.64], R8 ;  /* 0x000000080a007986 */ /* 0x0003e4000c101b06 */
.L_x_75:
[----:B------:R-:W-:Y:S01]  /*5f50*/  ISETP.GT.AND P0, PT, R6, R23, PT ;  /* 0x000000170600720c */ /* 0x000fe20003f04270 */
[----:B------:R-:W-:Y:S05]  /*5f60*/  WARPSYNC.ALL ;  /* 0x0000000000007948 */ /* 0x000fea0003800000 */
[----:B------:R-:W-:Y:S01]  /*5f70*/  BAR.SYNC.DEFER_BLOCKING 0x0 ;  /* 0x0000000000007b1d */ /* 0x000fe20000010000 */
[----:B------:R-:W-:-:S06]  /*5f80*/  IMAD R22, R3, 0x4, R7 ;  /* 0x0000000403167824 */ /* 0x000fcc00078e0207 */
[----:B------:R-:W-:Y:S05]  /*5f90*/  @P0 BRA `(.L_x_76) ;  /* 0x0000000c003c0947 */ /* 0x000fea0003800000 */
[----:B------:R-:W2:Y:S01]  /*5fa0*/  LDS R0, [R22] ;  /* 0x0000000016007984 */ /* 0x000ea20000000800 */
[----:B------:R-:W2:Y:S01]  /*5fb0*/  LDCU UR5, c[0x0][0x3c4] ;  /* 0x00007880ff0577ac */ /* 0x000ea20008000800 */
[----:B------:R-:W3:Y:S01]  /*5fc0*/  LDCU.64 UR8, c[0x0][0x3a0] ;  /* 0x00007400ff0877ac */ /* 0x000ee20008000a00 */
[----:B--2---:R-:W-:Y:S02]  /*5fd0*/  SHF.R.U32.HI R6, RZ, UR5, R0 ;  /* 0x00000005ff067c19 */ /* 0x004fe40008011600 */
[----:B------:R-:W-:Y:S02]  /*5fe0*/  LOP3.LUT R15, R0, 0x80000000, RZ, 0x3c, !PT ;  /* 0x80000000000f7812 */ /* 0x000fe400078e3cff */
[----:B------:R-:W-:-:S05]  /*5ff0*/  LOP3.LUT R6, R6, UR4, RZ, 0x30, !PT ;  /* 0x0000000406067c12 */ /* 0x000fca000f8e30ff */
[----:B-1----:R-:W-:-:S06]  /*6000*/  IMAD R8, R6, 0x8, R7 ;  /* 0x0000000806087824 */ /* 0x002fcc00078e0207 */
[----:B------:R-:W1:Y:S02]  /*6010*/  LDS.64 R8, [R8+0x6600] ;  /* 0x0066000008087984 */ /* 0x000e640000000a00 */
[----:B-1----:R-:W-:-:S05]  /*6020*/  IADD3 R6, P1, PT, R8, R3, RZ ;  /* 0x0000000308067210 */ /* 0x002fca0007f3e0ff */
[----:B------:R-:W-:Y:S01]  /*6030*/  IMAD.X R9, RZ, RZ, R9, P1 ;  /* 0x000000ffff097224 */ /* 0x000fe200008e0609 */
[----:B---3--:R-:W-:-:S04]  /*6040*/  LEA R10, P1, R6, UR8, 0x2 ;  /* 0x00000008060a7c11 */ /* 0x008fc8000f8210ff */
[----:B------:R-:W-:-:S05]  /*6050*/  LEA.HI.X R11, R6, UR9, R9, 0x2, P1 ;  /* 0x00000009060b7c11 */ /* 0x000fca00088f1409 */
[----:B------:R-:W-:Y:S01]  /*6060*/  STG.E desc[UR6][R10.64], R15 ;  /* 0x0000000f0a007986 */ /* 0x000fe2000c101906 */
[----:B------:R-:W-:-:S03]  /*6070*/  NOP ;  /* 0x0000000000007918 */ /* 0x000fc60000000000 */
[----:B------:R-:W1:Y:S02]  /*6080*/  LDS R0, [R22+0x600] ;  /* 0x0006000016007984 */ /* 0x000e640000000800 */
[----:B-1----:R-:W-:Y:S02]  /*6090*/  SHF.R.U32.HI R6, RZ, UR5, R0 ;  /* 0x00000005ff067c19 */ /* 0x002fe40008011600 */
[----:B------:R-:W-:Y:S02]  /*60a0*/  LOP3.LUT R15, R0, 0x80000000, RZ, 0x3c, !PT ;  /* 0x80000000000f7812 */ /* 0x000fe400078e3cff */
[----:B------:R-:W-:-:S05]  /*60b0*/  LOP3.LUT R6, R6, UR4, RZ, 0x30, !PT ;  /* 0x0000000406067c12 */ /* 0x000fca000f8e30ff */
[----:B------:R-:W-:-:S06]  /*60c0*/  IMAD R8, R6, 0x8, R7 ;  /* 0x0000000806087824 */ /* 0x000fcc00078e0207 */
[----:B------:R-:W1:Y:S02]  /*60d0*/  LDS.64 R8, [R8+0x6600] ;  /* 0x0066000008087984 */ /* 0x000e640000000a00 */
[----:B-1----:R-:W-:-:S05]  /*60e0*/  IADD3 R6, P1, PT, R8, R3, RZ ;  /* 0x0000000308067210 */ /* 0x002fca0007f3e0ff */
[----:B------:R-:W-:Y:S01]  /*60f0*/  IMAD.X R9, RZ, RZ, R9, P1 ;  /* 0x000000ffff097224 */ /* 0x000fe200008e0609 */
[----:B------:R-:W-:-:S04]  /*6100*/  LEA R12, P1, R6, UR8, 0x2 ;  /* 0x00000008060c7c11 */ /* 0x000fc8000f8210ff */
        /* <DEDUP_REMOVED lines=163> */
[----:B------:R-:W-:-:S05]  /*6b40*/  IMAD R12, R6, 0x8, R7 ;  /* 0x00000008060c7824 */ /* 0x000fca00078e0207 */
        /* <DEDUP_REMOVED lines=17> */
[----:B------:R1:W-:Y:S01]  /*6c60*/  STG.E desc[UR6][R6.64+0x6000], R9 ;  /* 0x0060000906007986 */ /* 0x0003e2000c101906 */
[----:B------:R-:W-:Y:S01]  /*6c70*/  NOP ;  /* 0x0000000000007918 */ /* 0x000fe20000000000 */
[----:B------:R-:W-:Y:S05]  /*6c80*/  BRA `(.L_x_77) ;  /* 0x00000014000c7947 */ /* 0x000fea0003800000 */
.L_x_76:
[----:B-1----:R-:W-:Y:S01]  /*6c90*/  IMAD R9, R42, -0x1980, R23 ;  /* 0xffffe6802a097824 */ /* 0x002fe200078e0217 */
[----:B------:R-:W-:Y:S01]  /*6ca0*/  BSSY.RECONVERGENT B0, `(.L_x_78) ;  /* 0x000001b000007945 */ /* 0x000fe20003800200 */
[C---:B------:R-:W-:Y:S02]  /*6cb0*/  VIADD R0, R3.reuse, 0x180 ;  /* 0x0000018003007836 */ /* 0x040fe40000000000 */
[C---:B------:R-:W-:Y:S01]  /*6cc0*/  VIADD R6, R3.reuse, 0x300 ;  /* 0x0000030003067836 */ /* 0x040fe20000000000 */
[CC--:B------:R-:W-:Y:S01]  /*6cd0*/  ISETP.GE.AND P1, PT, R3.reuse, R9.reuse, PT ;  /* 0x000000090300720c */ /* 0x0c0fe20003f26270 */
[C---:B------:R-:W-:Y:S01]  /*6ce0*/  VIADD R8, R3.reuse, 0x480 ;  /* 0x0000048003087836 */ /* 0x040fe20000000000 */
[-C--:B------:R-:W-:Y:S01]  /*6cf0*/  ISETP.GE.AND P2, PT, R0, R9.reuse, PT ;  /* 0x000000090000720c */ /* 0x080fe20003f46270 */
[C---:B------:R-:W-:Y:S01]  /*6d00*/  VIADD R0, R3.reuse, 0x600 ;  /* 0x0000060003007836 */ /* 0x040fe20000000000 */
[-C--:B------:R-:W-:Y:S01]  /*6d10*/  ISETP.GE.AND P3, PT, R6, R9.reuse, PT ;  /* 0x000000090600720c */ /* 0x080fe20003f66270 */
[C---:B------:R-:W-:Y:S01]  /*6d20*/  VIADD R6, R3.reuse, 0x780 ;  /* 0x0000078003067836 */ /* 0x040fe20000000000 */
[-C--:B------:R-:W-:Y:S01]  /*6d30*/  ISETP.GE.AND P4, PT, R8, R9.reuse, PT ;  /* 0x000000090800720c */ /* 0x080fe20003f86270 */
[----:B------:R-:W-:Y:S01]  /*6d40*/  VIADD R8, R3, 0x900 ;  /* 0x0000090003087836 */ /* 0x000fe20000000000 */
[----:B------:R-:W-:-:S02]  /*6d50*/  ISETP.GE.AND P5, PT, R0, R9, PT ;  /* 0x000000090000720c */ /* 0x000fc40003fa6270 */
[----:B------:R-:W-:-:S03]  /*6d60*/  ISETP.GE.AND P6, PT, R6, R9, PT ;  /* 0x000000090600720c */ /* 0x000fc60003fc6270 */
[----:B------:R-:W-:Y:S10]  /*6d70*/  @P1 BRA `(.L_x_79) ;  /* 0x0000000000341947 */ /* 0x000ff40003800000 */
[----:B------:R-:W1:Y:S01]  /*6d80*/  LDS R0, [R22] ;  /* 0x0000000016007984 */ /* 0x000e620000000800 */
[----:B------:R-:W1:Y:S01]  /*6d90*/  LDCU UR5, c[0x0][0x3c4] ;  /* 0x00007880ff0577ac */ /* 0x000e620008000800 */
[----:B------:R-:W2:Y:S01]  /*6da0*/  LDCU.64 UR8, c[0x0][0x3a0] ;  /* 0x00007400ff0877ac */ /* 0x000ea20008000a00 */
[----:B-1----:R-:W-:Y:S02]  /*6db0*/  SHF.R.U32.HI R6, RZ, UR5, R0 ;  /* 0x00000005ff067c19 */ /* 0x002fe40008011600 */
[----:B------:R-:W-:Y:S02]  /*6dc0*/  LOP3.LUT R13, R0, 0x80000000, RZ, 0x3c, !PT ;  /* 0x80000000000d7812 */ /* 0x000fe400078e3cff */
[----:B------:R-:W-:-:S05]  /*6dd0*/  LOP3.LUT R6, R6, UR4, RZ, 0x30, !PT ;  /* 0x0000000406067c12 */ /* 0x000fca000f8e30ff */
[----:B------:R-:W-:-:S05]  /*6de0*/  IMAD R6, R6, 0x8, R7 ;  /* 0x0000000806067824 */ /* 0x000fca00078e0207 */
[----:B------:R-:W1:Y:S02]  /*6df0*/  LDS.64 R10, [R6+0x6600] ;  /* 0x00660000060a7984 */ /* 0x000e640000000a00 */
[----:B-1----:R-:W-:-:S05]  /*6e00*/  IADD3 R12, P1, PT, R10, R3, RZ ;  /* 0x000000030a0c7210 */ /* 0x002fca0007f3e0ff */
[----:B------:R-:W-:Y:S01]  /*6e10*/  IMAD.X R11, RZ, RZ, R11, P1 ;  /* 0x000000ffff0b7224 */ /* 0x000fe200008e060b */
[----:B--2---:R-:W-:-:S04]  /*6e20*/  LEA R10, P1, R12, UR8, 0x2 ;  /* 0x000000080c0a7c11 */ /* 0x004fc8000f8210ff */
[----:B------:R-:W-:-:S05]  /*6e30*/  LEA.HI.X R11, R12, UR9, R11, 0x2, P1 ;  /* 0x000000090c0b7c11 */ /* 0x000fca00088f140b */
[----:B------:R1:W-:Y:S04]  /*6e40*/  STG.E desc[UR6][R10.64], R13 ;  /* 0x0000000d0a007986 */ /* 0x0003e8000c101906 */
.L_x_79:
[----:B------:R-:W-:Y:S05]  /*6e50*/  BSYNC.RECONVERGENT B0 ;  /* 0x0000000000007941 */ /* 0x000fea0003800200 */
.L_x_78:
[----:B------:R-:W-:Y:S01]  /*6e60*/  NOP ;  /* 0x0000000000007918 */ /* 0x000fe20000000000 */
[----:B------:R-:W-:Y:S01]  /*6e70*/  BSSY.RECONVERGENT B0, `(.L_x_80) ;  /* 0x0000011000007945 */ /* 0x000fe20003800200 */
[----:B------:R-:W-:Y:S01]  /*6e80*/  ISETP.GE.AND P1, PT, R8, R9, PT ;  /* 0x000000090800720c */ /* 0x000fe20003f26270 */
[----:B------:R-:W-:Y:S02]  /*6e90*/  VIADD R8, R3, 0xa80 ;  /* 0x00000a8003087836 */ /* 0x000fe40000000000 */
[----:B------:R-:W-:Y:S10]  /*6ea0*/  @P2 BRA `(.L_x_81) ;  /* 0x0000000000342947 */ /* 0x000ff40003800000 */
[----:B------:R-:W2:Y:S01]  /*6eb0*/  LDS R0, [R22+0x600] ;  /* 0x0006000016007984 */ /* 0x000ea20000000800 */
[----:B------:R-:W2:Y:S01]  /*6ec0*/  LDCU UR5, c[0x0][0x3c4] ;  /* 0x00007880ff0577ac */ /* 0x000ea20008000800 */
[----:B------:R-:W3:Y:S01]  /*6ed0*/  LDCU.64 UR8, c[0x0][0x3a0] ;  /* 0x00007400ff0877ac */ /* 0x000ee20008000a00 */
[----:B--2---:R-:W-:Y:S02]  /*6ee0*/  SHF.R.U32.HI R6, RZ, UR5, R0 ;  /* 0x00000005ff067c19 */ /* 0x004fe40008011600 */
[----:B-1----:R-:W-:Y:S02]  /*6ef0*/  LOP3.LUT R13, R0, 0x80000000, RZ, 0x3c, !PT ;  /* 0x80000000000d7812 */ /* 0x002fe400078e3cff */
[----:B------:R-:W-:-:S05]  /*6f00*/  LOP3.LUT R6, R6, UR4, RZ, 0x30, !PT ;  /* 0x0000000406067c12 */ /* 0x000fca000f8e30ff */
[----:B------:R-:W-:-:S05]  /*6f10*/  IMAD R6, R6, 0x8, R7 ;  /* 0x0000000806067824 */ /* 0x000fca00078e0207 */
[----:B------:R-:W1:Y:S02]  /*6f20*/  LDS.64 R10, [R6+0x6600] ;  /* 0x00660000060a7984 */ /* 0x000e640000000a00 */
[----:B-1----:R-:W-:-:S05]  /*6f30*/  IADD3 R12, P2, PT, R10, R3, RZ ;  /* 0x000000030a0c7210 */ /* 0x002fca0007f5e0ff */
[----:B------:R-:W-:Y:S01]  /*6f40*/  IMAD.X R11, RZ, RZ, R11, P2 ;  /* 0x000000ffff0b7224 */ /* 0x000fe200010e060b */
[----:B---3--:R-:W-:-:S04]  /*6f50*/  LEA R10, P2, R12, UR8, 0x2 ;  /* 0x000000080c0a7c11 */ /* 0x008fc8000f8410ff */
[----:B------:R-:W-:-:S05]  /*6f60*/  LEA.HI.X R11, R12, UR9, R11, 0x2, P2 ;  /* 0x000000090c0b7c11 */ /* 0x000fca00090f140b */
[----:B------:R2:W-:Y:S04]  /*6f70*/  STG.E desc[UR6][R10.64+0x600], R13 ;  /* 0x0006000d0a007986 */ /* 0x0005e8000c101906 */
.L_x_81:
[----:B------:R-:W-:Y:S05]  /*6f80*/  BSYNC.RECONVERGENT B0 ;  /* 0x0000000000007941 */ /* 0x000fea0003800200 */
.L_x_80:
[----:B------:R-:W-:Y:S01]  /*6f90*/  NOP ;  /* 0x0000000000007918 */ /* 0x000fe20000000000 */
[----:B------:R-:W-:Y:S01]  /*6fa0*/  BSSY.RECONVERGENT B0, `(.L_x_82) ;  /* 0x0000011000007945 */ /* 0x000fe20003800200 */
[----:B------:R-:W-:Y:S02]  /*6fb0*/  ISETP.GE.AND P2, PT, R8, R9, PT ;  /* 0x000000090800720c */ /* 0x000fe40003f46270 */
[----:B------:R-:W-:Y:S01]  /*6fc0*/  LOP3.LUT R8, R3, 0xc00, RZ, 0xfc, !PT ;  /* 0x00000c0003087812 */ /* 0x000fe200078efcff */
[----:B------:R-:W-:Y:S10]  /*6fd0*/  @P3 BRA `(.L_x_83) ;  /* 0x0000000000343947 */ /* 0x000ff40003800000 */
[----:B------:R-:W3:Y:S01]  /*6fe0*/  LDS R0, [R22+0xc00] ;  /* 0x000c000016007984 */ /* 0x000ee20000000800 */
[----:B------:R-:W3:Y:S01]  /*6ff0*/  LDCU UR5, c[0x0][0x3c4] ;  /* 0x00007880ff0577ac */ /* 0x000ee20008000800 */
[----:B------:R-:W4:Y:S01]  /*7000*/  LDCU.64 UR8, c[0x0][0x3a0] ;  /* 0x00007400ff0877ac */ /* 0x000f220008000a00 */
[----:B---3--:R-:W-:Y:S02]  /*7010*/  SHF.R.U32.HI R6, RZ, UR5, R0 ;  /* 0x00000005ff067c19 */ /* 0x008fe40008011600 */
[----:B-12---:R-:W-:Y:S02]  /*7020*/  LOP3.LUT R13, R0, 0x80000000, RZ, 0x3c, !PT ;  /* 0x80000000000d7812 */ /* 0x006fe400078e3cff */
[----:B------:R-:W-:-:S05]  /*7030*/  LOP3.LUT R6, R6, UR4, RZ, 0x30, !PT ;  /* 0x0000000406067c12 */ /* 0x000fca000f8e30ff */
[----:B------:R-:W-:-:S05]  /*7040*/  IMAD R6, R6, 0x8, R7 ;  /* 0x0000000806067824 */ /* 0x000fca00078e0207 */
[----:B------:R-:W1:Y:S02]  /*7050*/  LDS.64 R10, [R6+0x6600] ;  /* 0x00660000060a7984 */ /* 0x000e640000000a00 */
[----:B-1----:R-:W-:-:S05]  /*7060*/  IADD3 R12, P3, PT, R10, R3, RZ ;  /* 0x000000030a0c7210 */ /* 0x002fca0007f7e0ff */
[----:B------:R-:W-:Y:S01]  /*7070*/  IMAD.X R11, RZ, RZ, R11, P3 ;  /* 0x000000ffff0b7224 */ /* 0x000fe200018e060b */
[----:B----4-:R-:W-:-:S04]  /*7080*/  LEA R10, P3, R12, UR8, 0x2 ;  /* 0x000000080c0a7c11 */ /* 0x010fc8000f8610ff */
[----:B------:R-:W-:-:S05]  /*7090*/  LEA.HI.X R11, R12, UR9, R11, 0x2, P3 ;  /* 0x000000090c0b7c11 */ /* 0x000fca00098f140b */
[----:B------:R3:W-:Y:S04]  /*70a0*/  STG.E desc[UR6][R10.64+0xc00], R13 ;  /* 0x000c000d0a007986 */ /* 0x0007e8000c101906 */
.L_x_83:
[----:B------:R-:W-:Y:S05]  /*70b0*/  BSYNC.RECONVERGENT B0 ;  /* 0x0000000000007941 */ /* 0x000fea0003800200 */
.L_x_82:
[----:B------:R-:W-:Y:S01]  /*70c0*/  NOP ;  /* 0x0000000000007918 */ /* 0x000fe20000000000 */
[----:B------:R-:W-:Y:S01]  /*70d0*/  BSSY.RECONVERGENT B0, `(.L_x_84) ;  /* 0x0000011000007945 */ /* 0x000fe20003800200 */
[----:B------:R-:W-:Y:S01]  /*70e0*/  ISETP.GE.AND P3, PT, R8, R9, PT ;  /* 0x000000090800720c */ /* 0x000fe20003f66270 */
[----:B------:R-:W-:Y:S02]  /*70f0*/  VIADD R8, R3, 0xd80 ;  /* 0x00000d8003087836 */ /* 0x000fe40000000000 */
[----:B------:R-:W-:Y:S10]  /*7100*/  @P4 BRA `(.L_x_85) ;  /* 0x0000000000344947 */ /* 0x000ff40003800000 */
[----:B------:R-:W4:Y:S01]  /*7110*/  LDS R0, [R22+0x1200] ;  /* 0x0012000016007984 */ /* 0x000f220000000800 */
[----:B------:R-:W4:Y:S01]  /*7120*/  LDCU UR5, c[0x0][0x3c4] ;  /* 0x00007880ff0577ac */ /* 0x000f220008000800 */
[----:B------:R-:W5:Y:S01]  /*7130*/  LDCU.64 UR8, c[0x0][0x3a0] ;  /* 0x00007400ff0877ac */ /* 0x000f620008000a00 */
[----:B----4-:R-:W-:Y:S02]  /*7140*/  SHF.R.U32.HI R6, RZ, UR5, R0 ;  /* 0x00000005ff067c19 */ /* 0x010fe40008011600 */
[----:B-123--:R-:W-:Y:S02]  /*7150*/  LOP3.LUT R13, R0, 0x80000000, RZ, 0x3c, !PT ;  /* 0x80000000000d7812 */ /* 0x00efe400078e3cff */
[----:B------:R-:W-:-:S05]  /*7160*/  LOP3.LUT R6, R6, UR4, RZ, 0x30, !PT ;  /* 0x0000000406067c12 */ /* 0x000fca000f8e30ff */
[----:B------:R-:W-:-:S05]  /*7170*/  IMAD R6, R6, 0x8, R7 ;  /* 0x0000000806067824 */ /* 0x000fca00078e0207 */
[----:B------:R-:W1:Y:S02]  /*7180*/  LDS.64 R10, [R6+0x6600] ;  /* 0x00660000060a7984 */ /* 0x000e640000000a00 */
[----:B-1----:R-:W-:-:S05]  /*7190*/  IADD3 R12, P4, PT, R10, R3, RZ ;  /* 0x000000030a0c7210 */ /* 0x002fca0007f9e0ff */
[----:B------:R-:W-:Y:S01]  /*71a0*/  IMAD.X R11, RZ, RZ, R11, P4 ;  /* 0x000000ffff0b7224 */ /* 0x000fe200020e060b */
[----:B-----5:R-:W-:-:S04]  /*71b0*/  LEA R10, P4, R12, UR8, 0x2 ;  /* 0x000000080c0a7c11 */ /* 0x020fc8000f8810ff */
[----:B------:R-:W-:-:S05]  /*71c0*/  LEA.HI.X R11, R12, UR9, R11, 0x2, P4 ;  /* 0x000000090c0b7c11 */ /* 0x000fca000a0f140b */
[----:B------:R4:W-:Y:S04]  /*71d0*/  STG.E desc[UR6][R10.64+0x1200], R13 ;  /* 0x0012000d0a007986 */ /* 0x0009e8000c101906 */
.L_x_85:
[----:B------:R-:W-:Y:S05]  /*71e0*/  BSYNC.RECONVERGENT B0 ;  /* 0x0000000000007941 */ /* 0x000fea0003800200 */
.L_x_84:
[----:B------:R-:W-:Y:S01]  /*71f0*/  NOP ;  /* 0x0000000000007918 */ /* 0x000fe20000000000 */
[----:B------:R-:W-:Y:S01]  /*7200*/  BSSY.RECONVERGENT B0, `(.L_x_86) ;  /* 0x0000011000007945 */ /* 0x000fe20003800200 */
[----:B------:R-:W-:Y:S01]  /*7210*/  ISETP.GE.AND P4, PT, R8, R9, PT ;  /* 0x000000090800720c */ /* 0x000fe20003f86270 */
[----:B------:R-:W-:Y:S02]  /*7220*/  VIADD R8, R3, 0xf00 ;  /* 0x00000f0003087836 */ /* 0x000fe40000000000 */
[----:B------:R-:W-:Y:S10]  /*7230*/  @P5 BRA `(.L_x_87) ;  /* 0x0000000000345947 */ /* 0x000ff40003800000 */
[----:B------:R-:W5:Y:S01]  /*7240*/  LDS R0, [R22+0x1800] ;  /* 0x0018000016007984 */ /* 0x000f620000000800 */
[----:B------:R-:W5:Y:S01]  /*7250*/  LDCU UR5, c[0x0][0x3c4] ;  /* 0x00007880ff0577ac */ /* 0x000f620008000800 */
[----:B------:R-:W0:Y:S01]  /*7260*/  LDCU.64 UR8, c[0x0][0x3a0] ;  /* 0x00007400ff0877ac */ /* 0x000e220008000a00 */
[----:B-----5:R-:W-:Y:S02]  /*7270*/  SHF.R.U32.HI R6, RZ, UR5, R0 ;  /* 0x00000005ff067c19 */ /* 0x020fe40008011600 */
[----:B-1234-:R-:W-:Y:S02]  /*7280*/  LOP3.LUT R13, R0, 0x80000000, RZ, 0x3c, !PT ;  /* 0x80000000000d7812 */ /* 0x01efe400078e3cff */
[----:B------:R-:W-:-:S05]  /*7290*/  LOP3.LUT R6, R6, UR4, RZ, 0x30, !PT ;  /* 0x0000000406067c12 */ /* 0x000fca000f8e30ff */
[----:B------:R-:W-:-:S05]  /*72a0*/  IMAD R6, R6, 0x8, R7 ;  /* 0x0000000806067824 */ /* 0x000fca00078e0207 */
[----:B------:R-:W1:Y:S02]  /*72b0*/  LDS.64 R10, [R6+0x6600] ;  /* 0x00660000060a7984 */ /* 0x000e640000000a00 */
[----:B-1----:R-:W-:-:S05]  /*72c0*/  IADD3 R12, P5, PT, R10, R3, RZ ;  /* 0x000000030a0c7210 */ /* 0x002fca0007fbe0ff */
[----:B------:R-:W-:Y:S01]  /*72d0*/  IMAD.X R11, RZ, RZ, R11, P5 ;  /* 0x000000ffff0b7224 */ /* 0x000fe200028e060b */
[----:B0-----:R-:W-:-:S04]  /*72e0*/  LEA R10, P5, R12, UR8, 0x2 ;  /* 0x000000080c0a7c11 */ /* 0x001fc8000f8a10ff */
[----:B------:R-:W-:-:S05]  /*72f0*/  LEA.HI.X R11, R12, UR9, R11, 0x2, P5 ;  /* 0x000000090c0b7c11 */ /* 0x000fca000a8f140b */
[----:B------:R0:W-:Y:S04]  /*7300*/  STG.E desc[UR6][R10.64+0x1800], R13 ;  /* 0x0018000d0a007986 */ /* 0x0001e8000c101906 */
.L_x_87:
[----:B------:R-:W-:Y:S05]  /*7310*/  BSYNC.RECONVERGENT B0 ;  /* 0x0000000000007941 */ /* 0x000fea0003800200 */
.L_x_86:
        /* <DEDUP_REMOVED lines=9> */
[----:B01234-:R-:W-:Y:S02]  /*73b0*/  LOP3.LUT R13, R0, 0x80000000, RZ, 0x3c, !PT ;  /* 0x80000000000d7812 */ /* 0x01ffe400078e3cff */
[----:B------:R-:W-:-:S05]  /*73c0*/  LOP3.LUT R6, R6, UR4, RZ, 0x30, !PT ;  /* 0x0000000406067c12 */ /* 0x000fca000f8e30ff */
[----:B------:R-:W-:-:S05]  /*73d0*/  IMAD R6, R6, 0x8, R7 ;  /* 0x0000000806067824 */ /* 0x000fca00078e0207 */
[----:B------:R-:W0:Y:S02]  /*73e0*/  LDS.64 R10, [R6+0x6600] ;  /* 0x00660000060a7984 */ /* 0x000e240000000a00 */
[----:B0-----:R-:W-:-:S05]  /*73f0*/  IADD3 R12, P6, PT, R10, R3, RZ ;  /* 0x000000030a0c7210 */ /* 0x001fca0007fde0ff */
[----:B------:R-:W-:Y:S01]  /*7400*/  IMAD.X R11, RZ, RZ, R11, P6 ;  /* 0x000000ffff0b7224 */ /* 0x000fe200030e060b */
[----:B------:R-:W-:-:S04]  /*7410*/  LEA R10, P6, R12, UR8, 0x2 ;  /* 0x000000080c0a7c11 */ /* 0x000fc8000f8c10ff */
[----:B------:R-:W-:-:S05]  /*7420*/  LEA.HI.X R11, R12, UR9, R11, 0x2, P6 ;  /* 0x000000090c0b7c11 */ /* 0x000fca000b0f140b */
[----:B------:R0:W-:Y:S04]  /*7430*/  STG.E desc[UR6][R10.64+0x1e00], R13 ;  /* 0x001e000d0a007986 */ /* 0x0001e8000c101906 */
.L_x_89:
[----:B------:R-:W-:Y:S05]  /*7440*/  BSYNC.RECONVERGENT B0 ;  /* 0x0000000000007941 */ /* 0x000fea0003800200 */
.L_x_88:
        /* <DEDUP_REMOVED lines=18> */
.L_x_91:
[----:B------:R-:W-:Y:S05]  /*7570*/  BSYNC.RECONVERGENT B0 ;  /* 0x0000000000007941 */ /* 0x000fea0003800200 */
.L_x_90:
        /* <DEDUP_REMOVED lines=18> */
.L_x_93:
[----:B------:R-:W-:Y:S05]  /*76a0*/  BSYNC.RECONVERGENT B0 ;  /* 0x0000000000007941 */ /* 0x000fea0003800200 */
.L_x_92:
        /* <DEDUP_REMOVED lines=18> */
.L_x_95:
[----:B------:R-:W-:Y:S05]  /*77d0*/  BSYNC.RECONVERGENT B0 ;  /* 0x0000000000007941 */ /* 0x000fea0003800200 */
.L_x_94:
        /* <DEDUP_REMOVED lines=18> */
.L_x_97:
[----:B------:R-:W-:Y:S05]  /*7900*/  BSYNC.RECONVERGENT B0 ;  /* 0x0000000000007941 */ /* 0x000fea0003800200 */
.L_x_96:
[----:B------:R-:W-:Y:S01]  /*7910*/  NOP ;  /* 0x0000000000007918 */ /* 0x000fe20000000000 */
[----:B------:R-:W-:Y:S01]  /*7920*/  BSSY.RECONVERGENT B0, `(.L_x_98) ;  /* 0x0000011000007945 */ /* 0x000fe20003800200 */
[----:B------:R-:W-:Y:S02]  /*7930*/  ISETP.GE.AND P4, PT, R8, R9, PT ;  /* 0x000000090800720c */ /* 0x000fe40003f86270 */
[----:B------:R-:W-:Y:S01]  /*7940*/  LOP3.LUT R8, R3, 0x1800, RZ, 0xfc, !PT ;  /* 0x0000180003087812 */ /* 0x000fe200078efcff */
        /* <DEDUP_REMOVED lines=14> */
.L_x_99:
[----:B------:R-:W-:Y:S05]  /*7a30*/  BSYNC.RECONVERGENT B0 ;  /* 0x0000000000007941 */ /* 0x000fea0003800200 */
.L_x_98:
[----:B------:R-:W-:Y:S01]  /*7a40*/  NOP ;  /* 0x0000000000007918 */ /* 0x000fe20000000000 */
[----:B------:R-:W-:Y:S01]  /*7a50*/  BSSY.RECONVERGENT B0, `(.L_x_100) ;  /* 0x0000010000007945 */ /* 0x000fe20003800200 */
[----:B------:R-:W-:-:S03]  /*7a60*/  ISETP.GE.AND P5, PT, R8, R9, PT ;  /* 0x000000090800720c */ /* 0x000fc60003fa6270 */
        /* <DEDUP_REMOVED lines=14> */
.L_x_101:
[----:B------:R-:W-:Y:S05]  /*7b50*/  BSYNC.RECONVERGENT B0 ;  /* 0x0000000000007941 */ /* 0x000fea0003800200 */
.L_x_100:
[----:B------:R-:W-:Y:S01]  /*7b60*/  NOP ;  /* 0x0000000000007918 */ /* 0x000fe20000000000 */
[----:B------:R-:W-:Y:S04]  /*7b70*/  BSSY.RECONVERGENT B0, `(.L_x_102) ;  /* 0x000000f000007945 */ /* 0x000fe80003800200 */
[----:B------:R-:W-:Y:S05]  /*7b80*/  @P1 BRA `(.L_x_103) ;  /* 0x0000000000341947 */ /* 0x000fea0003800000 */
        /* <DEDUP_REMOVED lines=13> */
.L_x_103:
[----:B------:R-:W-:Y:S05]  /*7c60*/  BSYNC.RECONVERGENT B0 ;  /* 0x0000000000007941 */ /* 0x000fea0003800200 */
.L_x_102:
        /* <DEDUP_REMOVED lines=16> */
.L_x_105:
[----:B------:R-:W-:Y:S05]  /*7d70*/  BSYNC.RECONVERGENT B0 ;  /* 0x0000000000007941 */ /* 0x000fea0003800200 */
.L_x_104:
        /* <DEDUP_REMOVED lines=16> */
.L_x_107:
[----:B------:R-:W-:Y:S05]  /*7e80*/  BSYNC.RECONVERGENT B0 ;  /* 0x0000000000007941 */ /* 0x000fea0003800200 */
.L_x_106:
        /* <DEDUP_REMOVED lines=16> */
.L_x_109:
[----:B------:R-:W-:Y:S05]  /*7f90*/  BSYNC.RECONVERGENT B0 ;  /* 0x0000000000007941 */ /* 0x000fea0003800200 */
.L_x_108:
[----:B------:R-:W-:Y:S01]  /*7fa0*/  NOP ;  /* 0x0000000000007918 */ /* 0x000fe20000000000 */
[----:B------:R-:W-:Y:S04]  /*7fb0*/  BSSY.RECONVERGENT B0, `(.L_x_110) ;  /* 0x000000f000007945 */ /* 0x000fe80003800200 */
[----:B------:R-:W-:Y:S05]  /*7fc0*/  @P5 BRA `(.L_x_111) ;  /* 0x0000000000345947 */ /* 0x000fea0003800000 */
[----:B------:R-:W5:Y:S01]  /*7fd0*/  LDS R0, [R22+0x6000] ;  /* 0x0060000016007984 */ /* 0x000f620000000800 */
[----:B------:R-:W5:Y:S01]  /*7fe0*/  LDCU UR5, c[0x0][0x3c4] ;  /* 0x00007880ff0577ac */ /* 0x000f620008000800 */
[----:B------:R-:W1:Y:S01]  /*7ff0*/  LDCU.64 UR8, c[0x0][0x3a0] ;  /* 0x00007400ff0877ac */ /* 0x000e620008000a00 */
[----:B-----5:R-:W-:-:S04]  /*8000*/  SHF.R.U32.HI R6, RZ, UR5, R0 ;  /* 0x00000005ff067c19 */ /* 0x020fc80008011600 */
[----:B------:R-:W-:-:S05]  /*8010*/  LOP3.LUT R6, R6, UR4, RZ, 0x30, !PT ;  /* 0x0000000406067c12 */ /* 0x000fca000f8e30ff */
[----:B0-----:R-:W-:-:S05]  /*8020*/  IMAD R8, R6, 0x8, R7 ;  /* 0x0000000806087824 */ /* 0x001fca00078e0207 */
[----:B------:R-:W0:Y:S02]  /*8030*/  LDS.64 R6, [R8+0x6600] ;  /* 0x0066000008067984 */ /* 0x000e240000000a00 */
[----:B0-----:R-:W-:-:S05]  /*8040*/  IADD3 R9, P1, PT, R6, R3, RZ ;  /* 0x0000000306097210 */ /* 0x001fca0007f3e0ff */
[----:B-1234-:R-:W-:Y:S01]  /*8050*/  IMAD.X R10, RZ, RZ, R7, P1 ;  /* 0x000000ffff0a7224 */ /* 0x01efe200008e0607 */
[----:B------:R-:W-:-:S04]  /*8060*/  LEA R6, P1, R9, UR8, 0x2 ;  /* 0x0000000809067c11 */ /* 0x000fc8000f8210ff */
[----:B------:R-:W-:Y:S02]  /*8070*/  LEA.HI.X R7, R9, UR9, R10, 0x2, P1 ;  /* 0x0000000909077c11 */ /* 0x000fe400088f140a */
[----:B------:R-:W-:-:S05]  /*8080*/  LOP3.LUT R9, R0, 0x80000000, RZ, 0x3c, !PT ;  /* 0x8000000000097812 */ /* 0x000fca00078e3cff */
[----:B------:R0:W-:Y:S02]  /*8090*/  STG.E desc[UR6][R6.64+0x6000], R9 ;  /* 0x0060000906007986 */ /* 0x0001e4000c101906 */
.L_x_111:
[----:B------:R-:W-:Y:S05]  /*80a0*/  BSYNC.RECONVERGENT B0 ;  /* 0x0000000000007941 */ /* 0x000fea0003800200 */
.L_x_110:
[----:B------:R-:W-:Y:S01]  /*80b0*/  NOP ;  /* 0x0000000000007918 */ /* 0x000fe20000000000 */
.L_x_77:
[----:B------:R-:W5:Y:S01]  /*80c0*/  LDS R0, [R22] ;  /* 0x0000000016007984 */ /* 0x000f620000000800 */
[----:B------:R-:W5:Y:S03]  /*80d0*/  LDCU UR5, c[0x0][0x3c4] ;  /* 0x00007880ff0577ac */ /* 0x000f660008000800 */
[----:B01----:R-:W0:Y:S04]  /*80e0*/  LDS R6, [R22+0x600] ;  /* 0x0006000016067984 */ /* 0x003e280000000800 */
[----:B------:R-:W1:Y:S04]  /*80f0*/  LDS R7, [R22+0xc00] ;  /* 0x000c000016077984 */ /* 0x000e680000000800 */
[----:B------:R-:W1:Y:S04]  /*8100*/  LDS R8, [R22+0x1200] ;  /* 0x0012000016087984 */ /* 0x000e680000000800 */
[----:B------:R-:W1:Y:S04]  /*8110*/  LDS R9, [R22+0x1800] ;  /* 0x0018000016097984 */ /* 0x000e680000000800 */
[----:B--234-:R-:W2:Y:S04]  /*8120*/  LDS R10, [R22+0x1e00] ;  /* 0x001e0000160a7984 */ /* 0x01cea80000000800 */
[----:B------:R-:W3:Y:S04]  /*8130*/  LDS R11, [R22+0x2400] ;  /* 0x00240000160b7984 */ /* 0x000ee80000000800 */
[----:B------:R-:W4:Y:S04]  /*8140*/  LDS R12, [R22+0x2a00] ;  /* 0x002a0000160c7984 */ /* 0x000f280000000800 */
[----:B------:R-:W4:Y:S04]  /*8150*/  LDS R13, [R22+0x3000] ;  /* 0x00300000160d7984 */ /* 0x000f280000000800 */
[----:B------:R-:W4:Y:S04]  /*8160*/  LDS R14, [R22+0x3600] ;  /* 0x00360000160e7984 */ /* 0x000f280000000800 */
[----:B------:R-:W4:Y:S01]  /*8170*/  LDS R15, [R22+0x3c00] ;  /* 0x003c0000160f7984 */ /* 0x000f220000000800 */
[----:B-----5:R-:W-:-:S03]  /*8180*/  SHF.R.U32.HI R0, RZ, UR5, R0 ;  /* 0x00000005ff007c19 */ /* 0x020fc60008011600 */
[----:B------:R-:W5:Y:S01]  /*8190*/  LDS R16, [R22+0x4200] ;  /* 0x0042000016107984 */ /* 0x000f620000000800 */
[----:B0-----:R-:W-:-:S03]  /*81a0*/  SHF.R.U32.HI R6, RZ, UR5, R6 ;  /* 0x00000005ff067c19 */ /* 0x001fc60008011606 */
[----:B------:R-:W0:Y:S01]  /*81b0*/  LDS R17, [R22+0x4800] ;  /* 0x0048000016117984 */ /* 0x000e220000000800 */
[----:B-1----:R-:W-:-:S03]  /*81c0*/  SHF.R.U32.HI R7, RZ, UR5, R7 ;  /* 0x00000005ff077c19 */ /* 0x002fc60008011607 */
[----:B------:R-:W1:Y:S01]  /*81d0*/  LDS R18, [R22+0x4e00] ;  /* 0x004e000016127984 */ /* 0x000e620000000800 */
[----:B------:R-:W-:-:S03]  /*81e0*/  SHF.R.U32.HI R8, RZ, UR5, R8 ;  /* 0x00000005ff087c19 */ /* 0x000fc60008011608 */
[----:B------:R-:W1:Y:S01]  /*81f0*/  LDS R19, [R22+0x5400] ;  /* 0x0054000016137984 */ /* 0x000e620000000800 */
[----:B------:R-:W-:-:S03]  /*8200*/  SHF.R.U32.HI R9, RZ, UR5, R9 ;  /* 0x00000005ff097c19 */ /* 0x000fc60008011609 */
[----:B------:R-:W1:Y:S01]  /*8210*/  LDS R20, [R22+0x5a00] ;  /* 0x005a000016147984 */ /* 0x000e620000000800 */
[----:B--2---:R-:W-:-:S03]  /*8220*/  SHF.R.U32.HI R10, RZ, UR5, R10 ;  /* 0x00000005ff0a7c19 */ /* 0x004fc6000801160a */
[----:B------:R-:W2:Y:S01]  /*8230*/  LDS R21, [R22+0x6000] ;  /* 0x0060000016157984 */ /* 0x000ea20000000800 */
[----:B---3--:R-:W-:Y:S02]  /*8240*/  SHF.R.U32.HI R11, RZ, UR5, R11 ;  /* 0x00000005ff0b7c19 */ /* 0x008fe4000801160b */
[----:B----4-:R-:W-:Y:S02]  /*8250*/  SHF.R.U32.HI R12, RZ, UR5, R12 ;  /* 0x00000005ff0c7c19 */ /* 0x010fe4000801160c */
[----:B------:R-:W-:Y:S02]  /*8260*/  SHF.R.U32.HI R13, RZ, UR5, R13 ;  /* 0x00000005ff0d7c19 */ /* 0x000fe4000801160d */
[----:B------:R-:W-:Y:S02]  /*8270*/  SHF.R.U32.HI R43, RZ, UR5, R14 ;  /* 0x00000005ff2b7c19 */ /* 0x000fe4000801160e */
[----:B------:R-:W-:Y:S02]  /*8280*/  LOP3.LUT R14, R12, UR4, RZ, 0x30, !PT ;  /* 0x000000040c0e7c12 */ /* 0x000fe4000f8e30ff */
[----:B------:R-:W-:-:S02]  /*8290*/  SHF.R.U32.HI R44, RZ, UR5, R15 ;  /* 0x00000005ff2c7c19 */ /* 0x000fc4000801160f */
[----:B------:R-:W-:Y:S02]  /*82a0*/  LOP3.LUT R15, R11, UR4, RZ, 0x30, !PT ;  /* 0x000000040b0f7c12 */ /* 0x000fe4000f8e30ff */
[----:B-----5:R-:W-:Y:S02]  /*82b0*/  SHF.R.U32.HI R45, RZ, UR5, R16 ;  /* 0x00000005ff2d7c19 */ /* 0x020fe40008011610 */
[----:B------:R-:W-:Y:S02]  /*82c0*/  LOP3.LUT R16, R10, UR4, RZ, 0x30, !PT ;  /* 0x000000040a107c12 */ /* 0x000fe4000f8e30ff */
[----:B0-----:R-:W-:Y:S02]  /*82d0*/  SHF.R.U32.HI R46, RZ, UR5, R17 ;  /* 0x00000005ff2e7c19 */ /* 0x001fe40008011611 */
[----:B------:R-:W-:Y:S02]  /*82e0*/  LOP3.LUT R17, R9, UR4, RZ, 0x30, !PT ;  /* 0x0000000409117c12 */ /* 0x000fe4000f8e30ff */
[----:B-1----:R-:W-:-:S02]  /*82f0*/  SHF.R.U32.HI R47, RZ, UR5, R18 ;  /* 0x00000005ff2f7c19 */ /* 0x002fc40008011612 */
[----:B------:R-:W-:Y:S02]  /*8300*/  LOP3.LUT R18, R8, UR4, RZ, 0x30, !PT ;  /* 0x0000000408127c12 */ /* 0x000fe4000f8e30ff */
[----:B------:R-:W-:Y:S02]  /*8310*/  SHF.R.U32.HI R48, RZ, UR5, R19 ;  /* 0x00000005ff307c19 */ /* 0x000fe40008011613 */
[----:B------:R-:W-:Y:S02]  /*8320*/  LOP3.LUT R19, R7, UR4, RZ, 0x30, !PT ;  /* 0x0000000407137c12 */ /* 0x000fe4000f8e30ff */
[----:B------:R-:W-:Y:S02]  /*8330*/  SHF.R.U32.HI R49, RZ, UR5, R20 ;  /* 0x00000005ff317c19 */ /* 0x000fe40008011614 */
[----:B------:R-:W-:Y:S02]  /*8340*/  LOP3.LUT R20, R6, UR4, RZ, 0x30, !PT ;  /* 0x0000000406147c12 */ /* 0x000fe4000f8e30ff */
[----:B--2---:R-:W-:-:S02]  /*8350*/  SHF.R.U32.HI R50, RZ, UR5, R21 ;  /* 0x00000005ff327c19 */ /* 0x004fc40008011615 */
[----:B------:R-:W-:Y:S02]  /*8360*/  LOP3.LUT R21, R0, UR4, RZ, 0x30, !PT ;  /* 0x0000000400157c12 */ /* 0x000fe4000f8e30ff */
[----:B------:R-:W-:Y:S02]  /*8370*/  LOP3.LUT R13, R13, UR4, RZ, 0x30, !PT ;  /* 0x000000040d0d7c12 */ /* 0x000fe4000f8e30ff */
[----:B------:R-:W-:Y:S02]  /*8380*/  LOP3.LUT R12, R43, UR4, RZ, 0x30, !PT ;  /* 0x000000042b0c7c12 */ /* 0x000fe4000f8e30ff */
[----:B------:R-:W-:Y:S02]  /*8390*/  LOP3.LUT R11, R44, UR4, RZ, 0x30, !PT ;  /* 0x000000042c0b7c12 */ /* 0x000fe4000f8e30ff */
[----:B------:R-:W-:Y:S02]  /*83a0*/  LOP3.LUT R10, R45, UR4, RZ, 0x30, !PT ;  /* 0x000000042d0a7c12 */ /* 0x000fe4000f8e30ff */
[----:B------:R-:W-:-:S02]  /*83b0*/  LOP3.LUT R9, R46, UR4, RZ, 0x30, !PT ;  /* 0x000000042e097c12 */ /* 0x000fc4000f8e30ff */
[----:B------:R-:W-:Y:S02]  /*83c0*/  LOP3.LUT R8, R47, UR4, RZ, 0x30, !PT ;  /* 0x000000042f087c12 */ /* 0x000fe4000f8e30ff */
[----:B------:R-:W-:Y:S02]  /*83d0*/  LOP3.LUT R7, R48, UR4, RZ, 0x30, !PT ;  /* 0x0000000430077c12 */ /* 0x000fe4000f8e30ff */
[----:B------:R-:W-:Y:S02]  /*83e0*/  LOP3.LUT R6, R49, UR4, RZ, 0x30, !PT ;  /* 0x0000000431067c12 */ /* 0x000fe4000f8e30ff */
[----:B------:R-:W-:Y:S01]  /*83f0*/  LOP3.LUT R0, R50, UR4, RZ, 0x30, !PT ;  /* 0x0000000432007c12 */ /* 0x000fe2000f8e30ff */
[----:B------:R-:W-:Y:S06]  /*8400*/  @P0 BRA `(.L_x_112) ;  /* 0x0000000000640947 */ /* 0x000fec0003800000 */
[----:B------:R-:W0:Y:S01]  /*8410*/  LDCU.64 UR4, c[0x0][0x3b8] ;  /* 0x00007700ff0477ac */ /* 0x000e220008000a00 */
[----:B------:R-:W-:Y:S01]  /*8420*/  IMAD R5, R42, 0x1980, RZ ;  /* 0x000019802a057824 */ /* 0x000fe200078e02ff */
[----:B------:R-:W-:-:S04]  /*8430*/  LOP3.LUT R2, R41, 0x1f, R3, 0xf8, !PT ;  /* 0x0000001f29027812 */ /* 0x000fc800078ef803 */
[----:B------:R-:W-:-:S04]  /*8440*/  IADD3 R3, P1, PT, R5, R2, RZ ;  /* 0x0000000205037210 */ /* 0x000fc80007f3e0ff */
[----:B------:R-:W-:Y:S02]  /*8450*/  LEA.HI.X.SX32 R4, R5, RZ, 0x1, P1 ;  /* 0x000000ff05047211 */ /* 0x000fe400008f0eff */
[----:B0-----:R-:W-:-:S04]  /*8460*/  LEA R2, P1, R3, UR4, 0x2 ;  /* 0x0000000403027c11 */ /* 0x001fc8000f8210ff */
        /* <DEDUP_REMOVED lines=19> */
.L_x_112:
[----:B------:R-:W-:Y:S01]  /*85a0*/  IMAD.IADD R60, R23, 0x1, -R54 ;  /* 0x00000001173c7824 */ /* 0x000fe200078e0a36 */
[----:B------:R-:W0:Y:S01]  /*85b0*/  LDCU.64 UR4, c[0x0][0x3b8] ;  /* 0x00007700ff0477ac */ /* 0x000e220008000a00 */
[----:B------:R-:W-:-:S03]  /*85c0*/  VIADD R3, R57, 0x20 ;  /* 0x0000002039037836 */ /* 0x000fc60000000000 */
[-C--:B------:R-:W-:Y:S02]  /*85d0*/  ISETP.GE.AND P2, PT, R57, R60.reuse, PT ;  /* 0x0000003c3900720c */ /* 0x080fe40003f46270 */
[----:B------:R-:W-:Y:S01]  /*85e0*/  ISETP.GE.AND P1, PT, R3, R60, PT ;  /* 0x0000003c0300720c */ /* 0x000fe20003f26270 */
[----:B------:R-:W-:-:S05]  /*85f0*/  VIADD R3, R57, 0x40 ;  /* 0x0000004039037836 */ /* 0x000fca0000000000 */
[----:B------:R-:W-:Y:S01]  /*8600*/  ISETP.GE.AND P5, PT, R3, R60, PT ;  /* 0x0000003c0300720c */ /* 0x000fe20003fa6270 */
[----:B------:R-:W-:-:S05]  /*8610*/  VIADD R3, R57, 0x60 ;  /* 0x0000006039037836 */ /* 0x000fca0000000000 */
[----:B------:R-:W-:Y:S01]  /*8620*/  ISETP.GE.AND P4, PT, R3, R60, PT ;  /* 0x0000003c0300720c */ /* 0x000fe20003f86270 */
[----:B------:R-:W-:Y:S01]  /*8630*/  VIADD R3, R57, 0x80 ;  /* 0x0000008039037836 */ /* 0x000fe20000000000 */
[----:B0-----:R-:W-:Y:S01]  /*8640*/  IADD3 R2, P6, PT, R5, UR4, RZ ;  /* 0x0000000405027c10 */ /* 0x001fe2000ffde0ff */
[----:B------:R-:W-:-:S03]  /*8650*/  VIADD R5, R57, 0xa0 ;  /* 0x000000a039057836 */ /* 0x000fc60000000000 */
[-C--:B------:R-:W-:Y:S02]  /*8660*/  ISETP.GE.AND P3, PT, R3, R60.reuse, PT ;  /* 0x0000003c0300720c */ /* 0x080fe40003f66270 */
[----:B------:R-:W-:Y:S02]  /*8670*/  IADD3.X R3, PT, PT, R4, UR5, RZ, P6, !PT ;  /* 0x0000000504037c10 */ /* 0x000fe4000b7fe4ff */
[-C--:B------:R-:W-:Y:S01]  /*8680*/  ISETP.GE.AND P6, PT, R5, R60.reuse, PT ;  /* 0x0000003c0500720c */ /* 0x080fe20003fc6270 */
[----:B------:R-:W-:Y:S02]  /*8690*/  VIADD R5, R57, 0xc0 ;  /* 0x000000c039057836 */ /* 0x000fe40000000000 */
[----:B------:R-:W5:Y:S03]  /*86a0*/  @!P2 LDG.E R41, desc[UR6][R2.64] ;  /* 0x000000060229a981 */ /* 0x000f66000c1e1900 */
[-C--:B------:R-:W-:Y:S01]  /*86b0*/  ISETP.GE.AND P2, PT, R5, R60.reuse, PT ;  /* 0x0000003c0500720c */ /* 0x080fe20003f46270 */
[----:B------:R-:W-:Y:S01]  /*86c0*/  VIADD R5, R57, 0xe0 ;  /* 0x000000e039057836 */ /* 0x000fe20000000000 */
[----:B------:R-:W5:Y:S04]  /*86d0*/  @!P1 LDG.E R44, desc[UR6][R2.64+0x80] ;  /* 0x00008006022c9981 */ /* 0x000f68000c1e1900 */
[----:B------:R-:W-:Y:S01]  /*86e0*/  ISETP.GE.AND P1, PT, R5, R60, PT ;  /* 0x0000003c0500720c */ /* 0x000fe20003f26270 */
[----:B------:R-:W-:Y:S01]  /*86f0*/  VIADD R59, R57, 0x100 ;  /* 0x00000100393b7836 */ /* 0x000fe20000000000 */
[----:B------:R-:W5:Y:S04]  /*8700*/  @!P5 LDG.E R43, desc[UR6][R2.64+0x100] ;  /* 0x00010006022bd981 */ /* 0x000f68000c1e1900 */
[----:B------:R-:W5:Y:S04]  /*8710*/  @!P4 LDG.E R46, desc[UR6][R2.64+0x180] ;  /* 0x00018006022ec981 */ /* 0x000f68000c1e1900 */
[----:B------:R-:W5:Y:S03]  /*8720*/  @!P2 LDG.E R47, desc[UR6][R2.64+0x300] ;  /* 0x00030006022fa981 */ /* 0x000f66000c1e1900 */
[C---:B------:R-:W-:Y:S01]  /*8730*/  @!P1 IADD3 R5, P2, PT, R54.reuse, R57, RZ ;  /* 0x0000003936059210 */ /* 0x040fe20007f5e0ff */
[----:B------:R-:W5:Y:S03]  /*8740*/  @!P3 LDG.E R45, desc[UR6][R2.64+0x200] ;  /* 0x00020006022db981 */ /* 0x000f66000c1e1900 */
[----:B------:R-:W-:Y:S01]  /*8750*/  @!P1 LEA.HI.X.SX32 R62, R54, RZ, 0x1, P2 ;  /* 0x000000ff363e9211 */ /* 0x000fe200010f0eff */
[----:B------:R0:W5:Y:S01]  /*8760*/  @!P6 LDG.E R48, desc[UR6][R2.64+0x280] ;  /* 0x000280060230e981 */ /* 0x000162000c1e1900 */
[----:B------:R-:W-:-:S04]  /*8770*/  @!P1 LEA R4, P2, R5, UR4, 0x2 ;  /* 0x0000000405049c11 */ /* 0x000fc8000f8410ff */
[----:B------:R-:W-:-:S05]  /*8780*/  @!P1 LEA.HI.X R5, R5, UR5, R62, 0x2, P2 ;  /* 0x0000000505059c11 */ /* 0x000fca00090f143e */
[----:B------:R1:W5:Y:S01]  /*8790*/  @!P1 LDG.E R50, desc[UR6][R4.64+0x380] ;  /* 0x0003800604329981 */ /* 0x000362000c1e1900 */
[----:B------:R-:W-:-:S13]  /*87a0*/  ISETP.GE.AND P1, PT, R59, R60, PT ;  /* 0x0000003c3b00720c */ /* 0x000fda0003f26270 */
[----:B------:R-:W-:-:S04]  /*87b0*/  @!P1 IADD3 R59, P2, PT, R54, R57, RZ ;  /* 0x00000039363b9210 */ /* 0x000fc80007f5e0ff */
[----:B------:R-:W-:Y:S02]  /*87c0*/  @!P1 LEA.HI.X.SX32 R62, R54, RZ, 0x1, P2 ;  /* 0x000000ff363e9211 */ /* 0x000fe400010f0eff */
[----:B0-----:R-:W-:-:S04]  /*87d0*/  @!P1 LEA R2, P2, R59, UR4, 0x2 ;  /* 0x000000043b029c11 */ /* 0x001fc8000f8410ff */
[----:B------:R-:W-:Y:S01]  /*87e0*/  @!P1 LEA.HI.X R3, R59, UR5, R62, 0x2, P2 ;  /* 0x000000053b039c11 */ /* 0x000fe200090f143e */
[----:B------:R-:W-:-:S04]  /*87f0*/  VIADD R59, R57, 0x120 ;  /* 0x00000120393b7836 */ /* 0x000fc80000000000 */
[----:B------:R0:W5:Y:S01]  /*8800*/  @!P1 LDG.E R49, desc[UR6][R2.64+0x400] ;  /* 0x0004000602319981 */ /* 0x000162000c1e1900 */
[----:B------:R-:W-:-:S13]  /*8810*/  ISETP.GE.AND P1, PT, R59, R60, PT ;  /* 0x0000003c3b00720c */ /* 0x000fda0003f26270 */
[----:B------:R-:W-:-:S04]  /*8820*/  @!P1 IADD3 R59, P2, PT, R54, R57, RZ ;  /* 0x00000039363b9210 */ /* 0x000fc80007f5e0ff */
[----:B------:R-:W-:Y:S02]  /*8830*/  @!P1 LEA.HI.X.SX32 R62, R54, RZ, 0x1, P2 ;  /* 0x000000ff363e9211 */ /* 0x000fe400010f0eff */
[----:B-1----:R-:W-:-:S04]  /*8840*/  @!P1 LEA R4, P2, R59, UR4, 0x2 ;  /* 0x000000043b049c11 */ /* 0x002fc8000f8410ff */
[----:B------:R-:W-:Y:S01]  /*8850*/  @!P1 LEA.HI.X R5, R59, UR5, R62, 0x2, P2 ;  /* 0x000000053b059c11 */ /* 0x000fe200090f143e */
[----:B------:R-:W-:-:S04]  /*8860*/  VIADD R59, R57, 0x140 ;  /* 0x00000140393b7836 */ /* 0x000fc80000000000 */
        /* <DEDUP_REMOVED lines=9> */
[----:B------:R-:W-:-:S05]  /*8900*/  @!P1 IMAD R62, R42, 0x1980, RZ ;  /* 0x000019802a3e9824 */ /* 0x000fca00078e02ff */
[----:B-1----:R-:W-:-:S04]  /*8910*/  @!P1 IADD3 R5, P2, PT, R62, R57, RZ ;  /* 0x000000393e059210 */ /* 0x002fc80007f5e0ff */
[----:B------:R-:W-:Y:S02]  /*8920*/  @!P1 LEA.HI.X.SX32 R62, R62, RZ, 0x1, P2 ;  /* 0x000000ff3e3e9211 */ /* 0x000fe400010f0eff */
[----:B------:R-:W-:Y:S01]  /*8930*/  @!P1 LEA R4, P2, R5, UR4, 0x2 ;  /* 0x0000000405049c11 */ /* 0x000fe2000f8410ff */
[----:B------:R-:W-:-:S03]  /*8940*/  VIADD R59, R57, 0x180 ;  /* 0x00000180393b7836 */ /* 0x000fc60000000000 */
[----:B------:R-:W-:-:S05]  /*8950*/  @!P1 LEA.HI.X R5, R5, UR5, R62, 0x2, P2 ;  /* 0x0000000505059c11 */ /* 0x000fca00090f143e */
[----:B------:R1:W5:Y:S01]  /*8960*/  @!P1 LDG.E R56, desc[UR6][R4.64+0x580] ;  /* 0x0005800604389981 */ /* 0x000362000c1e1900 */
[----:B------:R-:W-:-:S13]  /*8970*/  ISETP.GE.AND P1, PT, R59, R60, PT ;  /* 0x0000003c3b00720c */ /* 0x000fda0003f26270 */
[----:B0-----:R-:W-:-:S05]  /*8980*/  @!P1 IMAD R2, R42, 0x1980, RZ ;  /* 0x000019802a029824 */ /* 0x001fca00078e02ff */
[----:B------:R-:W-:-:S04]  /*8990*/  @!P1 IADD3 R3, P2, PT, R2, R57, RZ ;  /* 0x0000003902039210 */ /* 0x000fc80007f5e0ff */
[----:B------:R-:W-:Y:S02]  /*89a0*/  @!P1 LEA.HI.X.SX32 R62, R2, RZ, 0x1, P2 ;  /* 0x000000ff023e9211 */ /* 0x000fe400010f0eff */
[----:B------:R-:W-:Y:S01]  /*89b0*/  @!P1 LEA R2, P2, R3, UR4, 0x2 ;  /* 0x0000000403029c11 */ /* 0x000fe2000f8410ff */
[----:B------:R-:W-:-:S03]  /*89c0*/  VIADD R59, R57, 0x1a0 ;  /* 0x000001a0393b7836 */ /* 0x000fc60000000000 */
[----:B------:R-:W-:-:S05]  /*89d0*/  @!P1 LEA.HI.X R3, R3, UR5, R62, 0x2, P2 ;  /* 0x0000000503039c11 */ /* 0x000fca00090f143e */
[----:B------:R0:W5:Y:S01]  /*89e0*/  @!P1 LDG.E R53, desc[UR6][R2.64+0x600] ;  /* 0x0006000602359981 */ /* 0x000162000c1e1900 */
[----:B------:R-:W-:-:S13]  /*89f0*/  ISETP.GE.AND P1, PT, R59, R60, PT ;  /* 0x0000003c3b00720c */ /* 0x000fda0003f26270 */
[----:B-1----:R-:W-:-:S05]  /*8a00*/  @!P1 IMAD R4, R42, 0x1980, RZ ;  /* 0x000019802a049824 */ /* 0x002fca00078e02ff */
[----:B------:R-:W-:-:S04]  /*8a10*/  @!P1 IADD3 R5, P2, PT, R4, R57, RZ ;  /* 0x0000003904059210 */ /* 0x000fc80007f5e0ff */
[----:B------:R-:W-:Y:S02]  /*8a20*/  @!P1 LEA.HI.X.SX32 R62, R4, RZ, 0x1, P2 ;  /* 0x000000ff043e9211 */ /* 0x000fe400010f0eff */
[----:B------:R-:W-:Y:S01]  /*8a30*/  @!P1 LEA R4, P2, R5, UR4, 0x2 ;  /* 0x0000000405049c11 */ /* 0x000fe2000f8410ff */
[----:B------:R-:W-:-:S03]  /*8a40*/  VIADD R59, R57, 0x1c0 ;  /* 0x000001c0393b7836 */ /* 0x000fc60000000000 */
[----:B------:R-:W-:-:S05]  /*8a50*/  @!P1 LEA.HI.X R5, R5, UR5, R62, 0x2, P2 ;  /* 0x0000000505059c11 */ /* 0x000fca00090f143e */
[----:B------:R1:W5:Y:S01]  /*8a60*/  @!P1 LDG.E R54, desc[UR6][R4.64+0x680] ;  /* 0x0006800604369981 */ /* 0x000362000c1e1900 */
[----:B------:R-:W-:Y:S01]  /*8a70*/  ISETP.GE.AND P1, PT, R59, R60, PT ;  /* 0x0000003c3b00720c */ /* 0x000fe20003f26270 */
[----:B------:R-:W-:-:S05]  /*8a80*/  VIADD R59, R57, 0x200 ;  /* 0x00000200393b7836 */ /* 0x000fca0000000000 */
[----:B------:R-:W-:-:S07]  /*8a90*/  ISETP.GE.AND P3, PT, R59, R60, PT ;  /* 0x0000003c3b00720c */ /* 0x000fce0003f66270 */
[----:B0-----:R-:W-:-:S05]  /*8aa0*/  @!P1 IMAD R2, R42, 0x1980, RZ ;  /* 0x000019802a029824 */ /* 0x001fca00078e02ff */
[C---:B------:R-:W-:Y:S01]  /*8ab0*/  @!P1 IADD3 R3, P2, PT, R2.reuse, R57, RZ ;  /* 0x0000003902039210 */ /* 0x040fe20007f5e0ff */
[----:B------:R-:W0:Y:S03]  /*8ac0*/  @!P3 S2R R59, SR_TID.X ;  /* 0x00000000003bb919 */ /* 0x000e260000002100 */
[----:B------:R-:W-:Y:S02]  /*8ad0*/  @!P1 LEA.HI.X.SX32 R62, R2, RZ, 0x1, P2 ;  /* 0x000000ff023e9211 */ /* 0x000fe400010f0eff */
[----:B------:R-:W-:Y:S01]  /*8ae0*/  @!P1 LEA R2, P2, R3, UR4, 0x2 ;  /* 0x0000000403029c11 */ /* 0x000fe2000f8410ff */
[----:B-1----:R-:W-:-:S03]  /*8af0*/  VIADD R5, R57, 0x1e0 ;  /* 0x000001e039057836 */ /* 0x002fc60000000000 */
[----:B------:R-:W-:-:S05]  /*8b00*/  @!P1 LEA.HI.X R3, R3, UR5, R62, 0x2, P2 ;  /* 0x0000000503039c11 */ /* 0x000fca00090f143e */
[----:B------:R0:W5:Y:S01]  /*8b10*/  @!P1 LDG.E R51, desc[UR6][R2.64+0x700] ;  /* 0x0007000602339981 */ /* 0x000162000c1e1900 */
[----:B------:R-:W-:-:S13]  /*8b20*/  ISETP.GE.AND P1, PT, R5, R60, PT ;  /* 0x0000003c0500720c */ /* 0x000fda0003f26270 */
[----:B------:R-:W-:-:S05]  /*8b30*/  @!P1 IMAD R4, R42, 0x1980, RZ ;  /* 0x000019802a049824 */ /* 0x000fca00078e02ff */
[C---:B------:R-:W-:Y:S02]  /*8b40*/  @!P1 IADD3 R5, P2, PT, R4.reuse, R57, RZ ;  /* 0x0000003904059210 */ /* 0x040fe40007f5e0ff */
[----:B0-----:R-:W-:Y:S02]  /*8b50*/  @!P3 LOP3.LUT R2, R59, 0x3e0, RZ, 0xc0, !PT ;  /* 0x000003e03b02b812 */ /* 0x001fe400078ec0ff */
[----:B------:R-:W-:Y:S02]  /*8b60*/  @!P1 LEA.HI.X.SX32 R60, R4, RZ, 0x1, P2 ;  /* 0x000000ff043c9211 */ /* 0x000fe400010f0eff */
[----:B------:R-:W-:Y:S02]  /*8b70*/  @!P1 LEA R4, P2, R5, UR4, 0x2 ;  /* 0x0000000405049c11 */ /* 0x000fe4000f8410ff */
[----:B------:R-:W-:Y:S01]  /*8b80*/  @!P3 LOP3.LUT R59, R59, 0x1f, RZ, 0xc0, !PT ;  /* 0x0000001f3b3bb812 */ /* 0x000fe200078ec0ff */
[----:B------:R-:W-:Y:S01]  /*8b90*/  @!P3 IMAD R3, R42, 0x1980, RZ ;  /* 0x000019802a03b824 */ /* 0x000fe200078e02ff */
[----:B------:R-:W-:-:S03]  /*8ba0*/  @!P1 LEA.HI.X R5, R5, UR5, R60, 0x2, P2 ;  /* 0x0000000505059c11 */ /* 0x000fc600090f143c */
[----:B------:R-:W-:Y:S02]  /*8bb0*/  @!P3 IMAD R2, R2, 0x11, R59 ;  /* 0x000000110202b824 */ /* 0x000fe400078e023b */
[----:B------:R1:W5:Y:S03]  /*8bc0*/  @!P1 LDG.E R58, desc[UR6][R4.64+0x780] ;  /* 0x00078006043a9981 */ /* 0x000366000c1e1900 */
[----:B------:R-:W-:-:S04]  /*8bd0*/  @!P3 IADD3 R59, P1, PT, R3, R2, RZ ;  /* 0x00000002033bb210 */ /* 0x000fc80007f3e0ff */
[----:B------:R-:W-:Y:S02]  /*8be0*/  @!P3 LEA.HI.X.SX32 R60, R3, RZ, 0x1, P1 ;  /* 0x000000ff033cb211 */ /* 0x000fe400008f0eff */
[----:B------:R-:W-:-:S04]  /*8bf0*/  @!P3 LEA R2, P1, R59, UR4, 0x2 ;  /* 0x000000043b02bc11 */ /* 0x000fc8000f8210ff */
[----:B------:R-:W-:-:S05]  /*8c00*/  @!P3 LEA.HI.X R3, R59, UR5, R60, 0x2, P1 ;  /* 0x000000053b03bc11 */ /* 0x000fca00088f143c */
[----:B------:R1:W5:Y:S04]  /*8c10*/  @!P3 LDG.E R57, desc[UR6][R2.64+0x800] ;  /* 0x000800060239b981 */ /* 0x000368000c1e1900 */
.L_x_113:
[----:B------:R-:W-:Y:S08]  /*8c20*/  BAR.SYNC.DEFER_BLOCKING 0x0 ;  /* 0x0000000000007b1d */ /* 0x000ff00000010000 */
[----:B------:R-:W2:Y:S01]  /*8c30*/  S2UR UR5, SR_CgaCtaId ;  /* 0x00000000000579c3 */ /* 0x000ea20000008800 */
[----:B------:R-:W-:Y:S01]  /*8c40*/  UMOV UR4, 0x400 ;  /* 0x0000040000047882 */ /* 0x000fe20000000000 */
[----:B01----:R-:W0:Y:S01]  /*8c50*/  S2R R2, SR_TID.X ;  /* 0x0000000000027919 */ /* 0x003e220000002100 */
[----:B-----5:R1:W-:Y:S04]  /*8c60*/  STS [R40+-0x4], R41 ;  /* 0xfffffc2928007388 */ /* 0x0203e80000000800 */
[----:B------:R1:W-:Y:S01]  /*8c70*/  STS [R39+-0x4], R44 ;  /* 0xfffffc2c27007388 */ /* 0x0003e20000000800 */
[----:B--2---:R-:W-:-:S03]  /*8c80*/  ULEA UR4, UR5, UR4, 0x18 ;  /* 0x0000000405047291 */ /* 0x004fc6000f8ec0ff */
[----:B------:R1:W-:Y:S04]  /*8c90*/  STS [R38+-0x4], R43 ;  /* 0xfffffc2b26007388 */ /* 0x0003e80000000800 */
        /* <DEDUP_REMOVED lines=13> */
[----:B------:R1:W-:Y:S01]  /*8d70*/  STS [R24+-0x4], R57 ;  /* 0xfffffc3918007388 */ /* 0x0003e20000000800 */
[----:B------:R-:W-:Y:S06]  /*8d80*/  BAR.SYNC.DEFER_BLOCKING 0x0 ;  /* 0x0000000000007b1d */ /* 0x000fec0000010000 */
[----:B0-----:R-:W-:Y:S05]  /*8d90*/  @P0 BRA `(.L_x_114) ;  /* 0x00000008006c0947 */ /* 0x001fea0003800000 */
[----:B------:R-:W-:Y:S01]  /*8da0*/  LEA R21, R21, UR4, 0x3 ;  /* 0x0000000415157c11 */ /* 0x000fe2000f8e18ff */
[----:B------:R-:W-:Y:S01]  /*8db0*/  LDS R3, [R22] ;  /* 0x0000000016037984 */ /* 0x000fe20000000800 */
[----:B------:R-:W0:Y:S01]  /*8dc0*/  LDCU.64 UR8, c[0x0][0x3b0] ;  /* 0x00007600ff0877ac */ /* 0x000e220008000a00 */
[----:B-1----:R-:W-:Y:S02]  /*8dd0*/  LEA R26, R20, UR4, 0x3 ;  /* 0x00000004141a7c11 */ /* 0x002fe4000f8e18ff */
[----:B------:R-:W1:Y:S01]  /*8de0*/  LDS.64 R4, [R21+0x6600] ;  /* 0x0066000015047984 */ /* 0x000e620000000a00 */
[----:B------:R-:W-:Y:S02]  /*8df0*/  LEA R19, R19, UR4, 0x3 ;  /* 0x0000000413137c11 */ /* 0x000fe4000f8e18ff */
[----:B------:R-:W-:Y:S02]  /*8e00*/  LEA R17, R17, UR4, 0x3 ;  /* 0x0000000411117c11 */ /* 0x000fe4000f8e18ff */
[----:B------:R-:W-:-:S02]  /*8e10*/  LEA R15, R15, UR4, 0x3 ;  /* 0x000000040f0f7c11 */ /* 0x000fc4000f8e18ff */
[----:B------:R-:W-:Y:S02]  /*8e20*/  LEA R13, R13, UR4, 0x3 ;  /* 0x000000040d0d7c11 */ /* 0x000fe4000f8e18ff */
[----:B------:R-:W-:Y:S02]  /*8e30*/  LEA R11, R11, UR4, 0x3 ;  /* 0x000000040b0b7c11 */ /* 0x000fe4000f8e18ff */
[----:B------:R-:W-:Y:S02]  /*8e40*/  LEA R9, R9, UR4, 0x3 ;  /* 0x0000000409097c11 */ /* 0x000fe4000f8e18ff */
[----:B------:R-:W-:Y:S02]  /*8e50*/  LEA R7, R7, UR4, 0x3 ;  /* 0x0000000407077c11 */ /* 0x000fe4000f8e18ff */
[----:B-1----:R-:W-:-:S05]  /*8e60*/  IADD3 R4, P0, PT, R4, R2, RZ ;  /* 0x0000000204047210 */ /* 0x002fca0007f1e0ff */
[----:B------:R-:W-:Y:S01]  /*8e70*/  IMAD.X R5, RZ, RZ, R5, P0 ;  /* 0x000000ffff057224 */ /* 0x000fe200000e0605 */
[----:B0-----:R-:W-:-:S04]  /*8e80*/  LEA R24, P0, R4, UR8, 0x2 ;  /* 0x0000000804187c11 */ /* 0x001fc8000f8010ff */
[----:B------:R-:W-:-:S05]  /*8e90*/  LEA.HI.X R25, R4, UR9, R5, 0x2, P0 ;  /* 0x0000000904197c11 */ /* 0x000fca00080f1405 */
[----:B------:R-:W-:Y:S01]  /*8ea0*/  STG.E desc[UR6][R24.64], R3 ;  /* 0x0000000318007986 */ /* 0x000fe2000c101906 */
[----:B------:R-:W-:-:S03]  /*8eb0*/  NOP ;  /* 0x0000000000007918 */ /* 0x000fc60000000000 */
[----:B------:R0:W1:Y:S04]  /*8ec0*/  LDS.64 R4, [R26+0x6600] ;  /* 0x006600001a047984 */ /* 0x0000680000000a00 */
[----:B------:R-:W2:Y:S01]  /*8ed0*/  LDS R23, [R22+0x600] ;  /* 0x0006000016177984 */ /* 0x000ea20000000800 */
[----:B0-----:R-:W-:Y:S02]  /*8ee0*/  LEA R26, R18, UR4, 0x3 ;  /* 0x00000004121a7c11 */ /* 0x001fe4000f8e18ff */
[----:B-1----:R-:W-:-:S05]  /*8ef0*/  IADD3 R4, P0, PT, R4, R2, RZ ;  /* 0x0000000204047210 */ /* 0x002fca0007f1e0ff */
[----:B------:R-:W-:Y:S01]  /*8f00*/  IMAD.X R5, RZ, RZ, R5, P0 ;  /* 0x000000ffff057224 */ /* 0x000fe200000e0605 */
[----:B------:R-:W-:-:S04]  /*8f10*/  LEA R20, P0, R4, UR8, 0x2 ;  /* 0x0000000804147c11 */ /* 0x000fc8000f8010ff */
[----:B------:R-:W-:-:S05]  /*8f20*/  LEA.HI.X R21, R4, UR9, R5, 0x2, P0 ;  /* 0x0000000904157c11 */ /* 0x000fca00080f1405 */
[----:B--2---:R-:W-:Y:S01]  /*8f30*/  STG.E desc[UR6][R20.64+0x600], R23 ;  /* 0x0006001714007986 */ /* 0x004fe2000c101906 */
[----:B------:R-:W-:-:S03]  /*8f40*/  NOP ;  /* 0x0000000000007918 */ /* 0x000fc60000000000 */
[----:B------:R-:W0:Y:S04]  /*8f50*/  LDS.64 R4, [R19+0x6600] ;  /* 0x0066000013047984 */ /* 0x000e280000000a00 */
[----:B------:R-:W1:Y:S01]  /*8f60*/  LDS R3, [R22+0xc00] ;  /* 0x000c000016037984 */ /* 0x000e620000000800 */
[----:B0-----:R-:W-:-:S05]  /*8f70*/  IADD3 R4, P0, PT, R4, R2, RZ ;  /* 0x0000000204047210 */ /* 0x001fca0007f1e0ff */
[----:B------:R-:W-:Y:S01]  /*8f80*/  IMAD.X R5, RZ, RZ, R5, P0 ;  /* 0x000000ffff057224 */ /* 0x000fe200000e0605 */
[----:B------:R-:W-:-:S04]  /*8f90*/  LEA R24, P0, R4, UR8, 0x2 ;  /* 0x0000000804187c11 */ /* 0x000fc8000f8010ff */
[----:B------:R-:W-:-:S05]  /*8fa0*/  LEA.HI.X R25, R4, UR9, R5, 0x2, P0 ;  /* 0x0000000904197c11 */ /* 0x000fca00080f1405 */
[----:B-1----:R0:W-:Y:S01]  /*8fb0*/  STG.E desc[UR6][R24.64+0xc00], R3 ;  /* 0x000c000318007986 */ /* 0x0021e2000c101906 */
[----:B------:R-:W-:-:S03]  /*8fc0*/  NOP ;  /* 0x0000000000007918 */ /* 0x000fc60000000000 */
[----:B------:R-:W1:Y:S04]  /*8fd0*/  LDS.64 R4, [R26+0x6600] ;  /* 0x006600001a047984 */ /* 0x000e680000000a00 */
        /* <DEDUP_REMOVED lines=99> */
[----:B-1----:R-:W-:Y:S01]  /*9610*/  STG.E desc[UR6][R10.64+0x5400], R3 ;  /* 0x005400030a007986 */ /* 0x002fe2000c101906 */
[----:B------:R-:W-:-:S03]  /*9620*/  NOP ;  /* 0x0000000000007918 */ /* 0x000fc60000000000 */
[----:B------:R-:W0:Y:S04]  /*9630*/  LDS.64 R4, [R12+0x6600] ;  /* 0x006600000c047984 */ /* 0x000e280000000a00 */
[----:B------:R-:W1:Y:S01]  /*9640*/  LDS R9, [R22+0x5a00] ;  /* 0x005a000016097984 */ /* 0x000e620000000800 */
[----:B0-----:R-:W-:-:S05]  /*9650*/  IADD3 R4, P0, PT, R4, R2, RZ ;  /* 0x0000000204047210 */ /* 0x001fca0007f1e0ff */
[----:B------:R-:W-:Y:S01]  /*9660*/  IMAD.X R5, RZ, RZ, R5, P0 ;  /* 0x000000ffff057224 */ /* 0x000fe200000e0605 */
[----:B------:R-:W-:-:S04]  /*9670*/  LEA R6, P0, R4, UR8, 0x2 ;  /* 0x0000000804067c11 */ /* 0x000fc8000f8010ff */
[----:B------:R-:W-:Y:S02]  /*9680*/  LEA.HI.X R7, R4, UR9, R5, 0x2, P0 ;  /* 0x0000000904077c11 */ /* 0x000fe400080f1405 */
[----:B------:R-:W-:-:S03]  /*9690*/  LEA R4, R0, UR4, 0x3 ;  /* 0x0000000400047c11 */ /* 0x000fc6000f8e18ff */
[----:B-1----:R-:W-:Y:S01]  /*96a0*/  STG.E desc[UR6][R6.64+0x5a00], R9 ;  /* 0x005a000906007986 */ /* 0x002fe2000c101906 */
        /* <DEDUP_REMOVED lines=8> */
[----:B------:R-:W-:Y:S01]  /*9730*/  NOP ;  /* 0x0000000000007918 */ /* 0x000fe20000000000 */
[----:B------:R-:W-:Y:S05]  /*9740*/  EXIT ;  /* 0x000000000000794d */ /* 0x000fea0003800000 */
.L_x_114:
[----:B------:R-:W-:Y:S01]  /*9750*/  LEA R21, R21, UR4, 0x3 ;  /* 0x0000000415157c11 */ /* 0x000fe2000f8e18ff */
[----:B------:R-:W-:Y:S01]  /*9760*/  IMAD R23, R42, -0x1980, R23 ;  /* 0xffffe6802a177824 */ /* 0x000fe200078e0217 */
[----:B-1----:R-:W-:Y:S01]  /*9770*/  LEA R26, R20, UR4, 0x3 ;  /* 0x00000004141a7c11 */ /* 0x002fe2000f8e18ff */
[C---:B------:R-:W-:Y:S01]  /*9780*/  VIADD R20, R2.reuse, 0x180 ;  /* 0x0000018002147836 */ /* 0x040fe20000000000 */
[----:B------:R-:W-:Y:S01]  /*9790*/  LEA R19, R19, UR4, 0x3 ;  /* 0x0000000413137c11 */ /* 0x000fe2000f8e18ff */
[----:B------:R-:W0:Y:S01]  /*97a0*/  LDS.64 R4, [R21+0x6600] ;  /* 0x0066000015047984 */ /* 0x000e220000000a00 */
[----:B------:R-:W-:Y:S02]  /*97b0*/  ISETP.GE.AND P1, PT, R2, R23, PT ;  /* 0x000000170200720c */ /* 0x000fe40003f26270 */
[----:B------:R-:W-:Y:S02]  /*97c0*/  LEA R17, R17, UR4, 0x3 ;  /* 0x0000000411117c11 */ /* 0x000fe4000f8e18ff */
[----:B------:R-:W-:-:S02]  /*97d0*/  LEA R15, R15, UR4, 0x3 ;  /* 0x000000040f0f7c11 */ /* 0x000fc4000f8e18ff */
[----:B------:R-:W-:Y:S02]  /*97e0*/  LEA R13, R13, UR4, 0x3 ;  /* 0x000000040d0d7c11 */ /* 0x000fe4000f8e18ff */
[----:B------:R-:W-:Y:S02]  /*97f0*/  LEA R11, R11, UR4, 0x3 ;  /* 0x000000040b0b7c11 */ /* 0x000fe4000f8e18ff */
[----:B------:R-:W-:Y:S02]  /*9800*/  LEA R9, R9, UR4, 0x3 ;  /* 0x0000000409097c11 */ /* 0x000fe4000f8e18ff */
[----:B------:R-:W-:Y:S01]  /*9810*/  LEA R7, R7, UR4, 0x3 ;  /* 0x0000000407077c11 */ /* 0x000fe2000f8e18ff */
[----:B------:R-:W1:Y:S01]  /*9820*/  @!P1 LDS R3, [R22] ;  /* 0x0000000016039984 */ /* 0x000e620000000800 */
[----:B------:R-:W2:Y:S01]  /*9830*/  @!P1 LDC.64 R24, c[0x0][0x3b0] ;  /* 0x0000ec00ff189b82 */ /* 0x000ea20000000a00 */
[----:B0-----:R-:W-:-:S05]  /*9840*/  @!P1 IADD3 R4, P0, PT, R4, R2, RZ ;  /* 0x0000000204049210 */ /* 0x001fca0007f1e0ff */
[----:B------:R-:W-:Y:S01]  /*9850*/  @!P1 IMAD.X R5, RZ, RZ, R5, P0 ;  /* 0x000000ffff059224 */ /* 0x000fe200000e0605 */
[----:B--2---:R-:W-:-:S04]  /*9860*/  @!P1 LEA R24, P0, R4, R24, 0x2 ;  /* 0x0000001804189211 */ /* 0x004fc800078010ff */
[----:B------:R-:W-:-:S05]  /*9870*/  @!P1 LEA.HI.X R25, R4, R25, R5, 0x2, P0 ;  /* 0x0000001904199211 */ /* 0x000fca00000f1405 */
[----:B-1----:R0:W-:Y:S01]  /*9880*/  @!P1 STG.E desc[UR6][R24.64], R3 ;  /* 0x0000000318009986 */ /* 0x0021e2000c101906 */
[----:B------:R-:W-:-:S03]  /*9890*/  NOP ;  /* 0x0000000000007918 */ /* 0x000fc60000000000 */
[----:B------:R1:W2:Y:S01]  /*98a0*/  LDS.64 R4, [R26+0x6600] ;  /* 0x006600001a047984 */ /* 0x0002a20000000a00 */
[----:B------:R-:W-:Y:S01]  /*98b0*/  ISETP.GE.AND P1, PT, R20, R23, PT ;  /* 0x000000171400720c */ /* 0x000fe20003f26270 */
[----:B0-----:R-:W-:Y:S01]  /*98c0*/  VIADD R24, R2, 0x300 ;  /* 0x0000030002187836 */ /* 0x001fe20000000000 */
[----:B-1----:R-:W-:Y:S01]  /*98d0*/  LEA R26, R18, UR4, 0x3 ;  /* 0x00000004121a7c11 */ /* 0x002fe2000f8e18ff */
[----:B------:R-:W-:-:S10]  /*98e0*/  VIADD R18, R2, 0x480 ;  /* 0x0000048002127836 */ /* 0x000fd40000000000 */
[----:B------:R-:W0:Y:S01]  /*98f0*/  @!P1 LDS R27, [R22+0x600] ;  /* 0x00060000161b9984 */ /* 0x000e220000000800 */
[----:B------:R-:W1:Y:S01]  /*9900*/  @!P1 LDC.64 R20, c[0x0][0x3b0] ;  /* 0x0000ec00ff149b82 */ /* 0x000e620000000a00 */
[----:B--2---:R-:W-:-:S05]  /*9910*/  @!P1 IADD3 R4, P0, PT, R4, R2, RZ ;  /* 0x0000000204049210 */ /* 0x004fca0007f1e0ff */
[----:B------:R-:W-:Y:S01]  /*9920*/  @!P1 IMAD.X R5, RZ, RZ, R5, P0 ;  /* 0x000000ffff059224 */ /* 0x000fe200000e0605 */
[----:B-1----:R-:W-:-:S04]  /*9930*/  @!P1 LEA R20, P0, R4, R20, 0x2 ;  /* 0x0000001404149211 */ /* 0x002fc800078010ff */
[----:B------:R-:W-:-:S05]  /*9940*/  @!P1 LEA.HI.X R21, R4, R21, R5, 0x2, P0 ;  /* 0x0000001504159211 */ /* 0x000fca00000f1405 */
[----:B0-----:R0:W-:Y:S01]  /*9950*/  @!P1 STG.E desc[UR6][R20.64+0x600], R27 ;  /* 0x0006001b14009986 */ /* 0x0011e2000c101906 */
[----:B------:R-:W-:-:S03]  /*9960*/  NOP ;  /* 0x0000000000007918 */ /* 0x000fc60000000000 */
[----:B------:R-:W1:Y:S01]  /*9970*/  LDS.64 R4, [R19+0x6600] ;  /* 0x0066000013047984 */ /* 0x000e620000000a00 */
[----:B------:R-:W-:Y:S01]  /*9980*/  ISETP.GE.AND P1, PT, R24, R23, PT ;  /* 0x000000171800720c */ /* 0x000fe20003f26270 */
[----:B0-----:R-:W-:-:S12]  /*9990*/  VIADD R20, R2, 0x600 ;  /* 0x0000060002147836 */ /* 0x001fd80000000000 */
[----:B------:R-:W0:Y:S01]  /*99a0*/  @!P1 LDS R3, [R22+0xc00] ;  /* 0x000c000016039984 */ /* 0x000e220000000800 */
[----:B------:R-:W2:Y:S01]  /*99b0*/  @!P1 LDC.64 R24, c[0x0][0x3b0] ;  /* 0x0000ec00ff189b82 */ /* 0x000ea20000000a00 */
[----:B-1----:R-:W-:-:S05]  /*99c0*/  @!P1 IADD3 R4, P0, PT, R4, R2, RZ ;  /* 0x0000000204049210 */ /* 0x002fca0007f1e0ff */
[----:B------:R-:W-:Y:S01]  /*99d0*/  @!P1 IMAD.X R5, RZ, RZ, R5, P0 ;  /* 0x000000ffff059224 */ /* 0x000fe200000e0605 */
[----:B--2---:R-:W-:-:S04]  /*99e0*/  @!P1 LEA R24, P0, R4, R24, 0x2 ;  /* 0x0000001804189211 */ /* 0x004fc800078010ff */
[----:B------:R-:W-:-:S05]  /*99f0*/  @!P1 LEA.HI.X R25, R4, R25, R5, 0x2, P0 ;  /* 0x0000001904199211 */ /* 0x000fca00000f1405 */
[----:B0-----:R0:W-:Y:S01]  /*9a00*/  @!P1 STG.E desc[UR6][R24.64+0xc00], R3 ;  /* 0x000c000318009986 */ /* 0x0011e2000c101906 */
[----:B------:R-:W-:-:S03]  /*9a10*/  NOP ;  /* 0x0000000000007918 */ /* 0x000fc60000000000 */
[----:B------:R-:W1:Y:S01]  /*9a20*/  LDS.64 R4, [R26+0x6600] ;  /* 0x006600001a047984 */ /* 0x000e620000000a00 */
[----:B------:R-:W-:Y:S02]  /*9a30*/  ISETP.GE.AND P1, PT, R18, R23, PT ;  /* 0x000000171200720c */ /* 0x000fe40003f26270 */
[----:B0-----:R-:W-:Y:S01]  /*9a40*/  LEA R24, R16, UR4, 0x3 ;  /* 0x0000000410187c11 */ /* 0x001fe2000f8e18ff */
[----:B------:R-:W-:-:S10]  /*9a50*/  VIADD R16, R2, 0x780 ;  /* 0x0000078002107836 */ /* 0x000fd40000000000 */
        /* <DEDUP_REMOVED lines=33> */
[----:B0-----:R-:W-:-:S11]  /*9c70*/  LOP3.LUT R16, R2, 0xc00, RZ, 0xfc, !PT ;  /* 0x00000c0002107812 */ /* 0x001fd600078efcff */
        /* <DEDUP_REMOVED lines=87> */
[----:B0-----:R-:W-:Y:S01]  /*a1f0*/  @!P1 STG.E desc[UR6][R8.64+0x4e00], R15 ;  /* 0x004e000f08009986 */ /* 0x001fe2000c101906 */
[----:B------:R-:W-:-:S03]  /*a200*/  NOP ;  /* 0x0000000000007918 */ /* 0x000fc60000000000 */
[----:B------:R-:W0:Y:S01]  /*a210*/  LDS.64 R4, [R7+0x6600] ;  /* 0x0066000007047984 */ /* 0x000e220000000a00 */
[----:B------:R-:W-:-:S13]  /*a220*/  ISETP.GE.AND P1, PT, R10, R23, PT ;  /* 0x000000170a00720c */ /* 0x000fda0003f26270 */
[----:B------:R-:W1:Y:S01]  /*a230*/  @!P1 LDS R3, [R22+0x5400] ;  /* 0x0054000016039984 */ /* 0x000e620000000800 */
[----:B------:R-:W2:Y:S01]  /*a240*/  @!P1 LDC.64 R10, c[0x0][0x3b0] ;  /* 0x0000ec00ff0a9b82 */ /* 0x000ea20000000a00 */
[----:B0-----:R-:W-:-:S05]  /*a250*/  @!P1 IADD3 R4, P0, PT, R4, R2, RZ ;  /* 0x0000000204049210 */ /* 0x001fca0007f1e0ff */
[----:B------:R-:W-:Y:S01]  /*a260*/  @!P1 IMAD.X R5, RZ, RZ, R5, P0 ;  /* 0x000000ffff059224 */ /* 0x000fe200000e0605 */
[----:B--2---:R-:W-:-:S04]  /*a270*/  @!P1 LEA R10, P0, R4, R10, 0x2 ;  /* 0x0000000a040a9211 */ /* 0x004fc800078010ff */
[----:B------:R-:W-:-:S05]  /*a280*/  @!P1 LEA.HI.X R11, R4, R11, R5, 0x2, P0 ;  /* 0x0000000b040b9211 */ /* 0x000fca00000f1405 */
[----:B-1----:R-:W-:Y:S01]  /*a290*/  @!P1 STG.E desc[UR6][R10.64+0x5400], R3 ;  /* 0x005400030a009986 */ /* 0x002fe2000c101906 */
        /* <DEDUP_REMOVED lines=8> */
[----:B------:R-:W-:Y:S02]  /*a320*/  @!P1 LEA.HI.X R7, R4, R7, R5, 0x2, P0 ;  /* 0x0000000704079211 */ /* 0x000fe400000f1405 */
[----:B------:R-:W-:Y:S02]  /*a330*/  LEA R5, R0, UR4, 0x3 ;  /* 0x0000000400057c11 */ /* 0x000fe4000f8e18ff */
[----:B------:R-:W-:Y:S01]  /*a340*/  LOP3.LUT R0, R2, 0x1800, RZ, 0xfc, !PT ;  /* 0x0000180002007812 */ /* 0x000fe200078efcff */
[----:B-1----:R-:W-:Y:S01]  /*a350*/  @!P1 STG.E desc[UR6][R6.64+0x5a00], R9 ;  /* 0x005a000906009986 */ /* 0x002fe2000c101906 */
[----:B------:R-:W-:-:S03]  /*a360*/  NOP ;  /* 0x0000000000007918 */ /* 0x000fc60000000000 */
[----:B------:R-:W0:Y:S01]  /*a370*/  LDS.64 R4, [R5+0x6600] ;  /* 0x0066000005047984 */ /* 0x000e220000000a00 */
[----:B------:R-:W-:-:S13]  /*a380*/  ISETP.GE.AND P1, PT, R0, R23, PT ;  /* 0x000000170000720c */ /* 0x000fda0003f26270 */
[----:B------:R-:W1:Y:S01]  /*a390*/  @!P1 LDS R11, [R22+0x6000] ;  /* 0x00600000160b9984 */ /* 0x000e620000000800 */
[----:B------:R-:W2:Y:S01]  /*a3a0*/  @!P1 LDC.64 R12, c[0x0][0x3b0] ;  /* 0x0000ec00ff0c9b82 */ /* 0x000ea20000000a00 */
[----:B0-----:R-:W-:-:S05]  /*a3b0*/  IADD3 R0, P0, PT, R4, R2, RZ ;  /* 0x0000000204007210 */ /* 0x001fca0007f1e0ff */
[----:B------:R-:W-:Y:S01]  /*a3c0*/  IMAD.X R4, RZ, RZ, R5, P0 ;  /* 0x000000ffff047224 */ /* 0x000fe200000e0605 */
[----:B--2---:R-:W-:-:S04]  /*a3d0*/  @!P1 LEA R2, P0, R0, R12, 0x2 ;  /* 0x0000000c00029211 */ /* 0x004fc800078010ff */
[----:B------:R-:W-:-:S05]  /*a3e0*/  @!P1 LEA.HI.X R3, R0, R13, R4, 0x2, P0 ;  /* 0x0000000d00039211 */ /* 0x000fca00000f1404 */
[----:B-1----:R-:W-:Y:S01]  /*a3f0*/  @!P1 STG.E desc[UR6][R2.64+0x6000], R11 ;  /* 0x0060000b02009986 */ /* 0x002fe2000c101906 */
[----:B------:R-:W-:Y:S01]  /*a400*/  NOP ;  /* 0x0000000000007918 */ /* 0x000fe20000000000 */
[----:B------:R-:W-:Y:S05]  /*a410*/  EXIT ;  /* 0x000000000000794d */ /* 0x000fea0003800000 */
.L_x_30:
[----:B------:R-:W-:Y:S02]  /*a420*/  IMAD.MOV.U32 R58, RZ, RZ, R39 ;  /* 0x000000ffff3a7224 */ /* 0x000fe400078e0027 */
[----:B------:R-:W-:Y:S02]  /*a430*/  IMAD.MOV.U32 R49, RZ, RZ, 0x1 ;  /* 0x00000001ff317424 */ /* 0x000fe400078e00ff */
[----:B------:R-:W-:Y:S02]  /*a440*/  IMAD.MOV.U32 R60, RZ, RZ, RZ ;  /* 0x000000ffff3c7224 */ /* 0x000fe400078e00ff */
[----:B------:R-:W-:-:S07]  /*a450*/  IMAD.MOV.U32 R47, RZ, RZ, -0x1 ;  /* 0xffffffffff2f7424 */ /* 0x000fce00078e00ff */
[----:B------:R-:W-:Y:S05]  /*a460*/  WARPSYNC.COLLECTIVE R47, `(.L_x_115) ;  /* 0x000000002f087348 */ /* 0x000fea0003c00000 */
[----:B------:R0:W1:Y:S02]  /*a470*/  SHFL.UP P0, R46, R58, R49, R60 ;  /* 0x040000313a2e7389 */ /* 0x000064000000003c */
[----:B01----:R-:W-:Y:S05]  /*a480*/  ENDCOLLECTIVE ;  /* 0x000000000000791b */ /* 0x003fea0003800000 */
.L_x_115:
[----:B------:R-:W-:Y:S02]  /*a490*/  IMAD.MOV.U32 R49, RZ, RZ, 0x2 ;  /* 0x00000002ff317424 */ /* 0x000fe400078e00ff */
[----:B------:R-:W-:-:S04]  /*a4a0*/  IMAD.MOV.U32 R40, RZ, RZ, R46 ;  /* 0x000000ffff287224 */ /* 0x000fc800078e002e */
[----:B------:R-:W-:-:S04]  /*a4b0*/  @P0 IMAD.IADD R40, R39, 0x1, R40 ;  /* 0x0000000127280824 */ /* 0x000fc800078e0228 */
[----:B------:R-:W-:-:S07]  /*a4c0*/  IMAD.MOV.U32 R58, RZ, RZ, R40 ;  /* 0x000000ffff3a7224 */ /* 0x000fce00078e0028 */
[----:B------:R-:W-:Y:S05]  /*a4d0*/  WARPSYNC.COLLECTIVE R47, `(.L_x_116) ;  /* 0x000000002f087348 */ /* 0x000fea0003c00000 */
[----:B------:R0:W1:Y:S02]  /*a4e0*/  SHFL.UP P0, R46, R58, R49, R60 ;  /* 0x040000313a2e7389 */ /* 0x000064000000003c */
[----:B01----:R-:W-:Y:S05]  /*a4f0*/  ENDCOLLECTIVE ;  /* 0x000000000000791b */ /* 0x003fea0003800000 */
.L_x_116:
[----:B------:R-:W-:Y:S02]  /*a500*/  IMAD.MOV.U32 R49, RZ, RZ, 0x4 ;  /* 0x00000004ff317424 */ /* 0x000fe400078e00ff */
[----:B------:R-:W-:-:S04]  /*a510*/  IMAD.MOV.U32 R43, RZ, RZ, R46 ;  /* 0x000000ffff2b7224 */ /* 0x000fc800078e002e */
[----:B------:R-:W-:-:S04]  /*a520*/  @P0 IMAD.IADD R43, R40, 0x1, R43 ;  /* 0x00000001282b0824 */ /* 0x000fc800078e022b */
[----:B------:R-:W-:-:S07]  /*a530*/  IMAD.MOV.U32 R58, RZ, RZ, R43 ;  /* 0x000000ffff3a7224 */ /* 0x000fce00078e002b */
[----:B------:R-:W-:Y:S05]  /*a540*/  WARPSYNC.COLLECTIVE R47, `(.L_x_117) ;  /* 0x000000002f087348 */ /* 0x000fea0003c00000 */
[----:B------:R0:W1:Y:S02]  /*a550*/  SHFL.UP P0, R46, R58, R49, R60 ;  /* 0x040000313a2e7389 */ /* 0x000064000000003c */
[----:B01----:R-:W-:Y:S05]  /*a560*/  ENDCOLLECTIVE ;  /* 0x000000000000791b */ /* 0x003fea0003800000 */
.L_x_117:
[----:B------:R-:W-:Y:S02]  /*a570*/  IMAD.MOV.U32 R49, RZ, RZ, 0x8 ;  /* 0x00000008ff317424 */ /* 0x000fe400078e00ff */
[----:B------:R-:W-:-:S04]  /*a580*/  IMAD.MOV.U32 R44, RZ, RZ, R46 ;  /* 0x000000ffff2c7224 */ /* 0x000fc800078e002e */
[----:B------:R-:W-:-:S04]  /*a590*/  @P0 IMAD.IADD R44, R43, 0x1, R44 ;  /* 0x000000012b2c0824 */ /* 0x000fc800078e022c */
[----:B------:R-:W-:-:S07]  /*a5a0*/  IMAD.MOV.U32 R58, RZ, RZ, R44 ;  /* 0x000000ffff3a7224 */ /* 0x000fce00078e002c */
[----:B------:R-:W-:Y:S05]  /*a5b0*/  WARPSYNC.COLLECTIVE R47, `(.L_x_118) ;  /* 0x000000002f087348 */ /* 0x000fea0003c00000 */
[----:B------:R0:W1:Y:S02]  /*a5c0*/  SHFL.UP P0, R46, R58, R49, R60 ;  /* 0x040000313a2e7389 */ /* 0x000064000000003c */
[----:B01----:R-:W-:Y:S05]  /*a5d0*/  ENDCOLLECTIVE ;  /* 0x000000000000791b */ /* 0x003fea0003800000 */
.L_x_118:
[----:B------:R-:W-:Y:S02]  /*a5e0*/  IMAD.MOV.U32 R49, RZ, RZ, 0x10 ;  /* 0x00000010ff317424 */ /* 0x000fe400078e00ff */
[----:B------:R-:W-:-:S04]  /*a5f0*/  IMAD.MOV.U32 R45, RZ, RZ, R46 ;  /* 0x000000ffff2d7224 */ /* 0x000fc800078e002e */
[----:B------:R-:W-:-:S04]  /*a600*/  @P0 IMAD.IADD R45, R44, 0x1, R45 ;  /* 0x000000012c2d0824 */ /* 0x000fc800078e022d */
[----:B------:R-:W-:-:S07]  /*a610*/  IMAD.MOV.U32 R58, RZ, RZ, R45 ;  /* 0x000000ffff3a7224 */ /* 0x000fce00078e002d */
[----:B------:R-:W-:Y:S05]  /*a620*/  WARPSYNC.COLLECTIVE R47, `(.L_x_119) ;  /* 0x000000002f087348 */ /* 0x000fea0003c00000 */
[----:B------:R0:W1:Y:S02]  /*a630*/  SHFL.UP P0, R46, R58, R49, R60 ;  /* 0x040000313a2e7389 */ /* 0x000064000000003c */
[----:B01----:R-:W-:Y:S05]  /*a640*/  ENDCOLLECTIVE ;  /* 0x000000000000791b */ /* 0x003fea0003800000 */
.L_x_119:
[----:B------:R-:W-:Y:S05]  /*a650*/  BRA `(.L_x_120) ;  /* 0xffffff8400407947 */ /* 0x000fea000383ffff */
.L_x_121:
[----:B------:R-:W-:-:S00]  /*a660*/  BRA `(.L_x_121) ;  /* 0xfffffffc00fc7947 */ /* 0x000fc0000383ffff */
[----:B------:R-:W-:-:S00]  /*a670*/  NOP ;  /* 0x0000000000007918 */ /* 0x000fc00000000000 */
        /* <DEDUP_REMOVED lines=8> */
.L_x_276:


//--------------------- .text._ZN3cub18CUB_300001_SM_10006detail10radix_sort33DeviceRadixSortExclusiveSumKernelINS1_5radix10policy_hubIiiyE10Policy1000EyEEvPT0_ --------------------------
	.section	.text._ZN3cub18CUB_300001_SM_10006detail10radix_sort33DeviceRadixSortExclusiveSumKernelINS1_5radix10policy_hubIiiyE10Policy1000EyEEvPT0_,"ax",@progbits
	.align	128
        .global         _ZN3cub18CUB_300001_SM_10006detail10radix_sort33DeviceRadixSortExclusiveSumKernelINS1_5radix10policy_hubIiiyE10Policy1000EyEEvPT0_
        .type           _ZN3cub18CUB_300001_SM_10006detail10radix_sort33DeviceRadixSortExclusiveSumKernelINS1_5radix10policy_hubIiiyE10Policy1000EyEEvPT0_,@function
        .size           _ZN3cub18CUB_300001_SM_10006detail10radix_sort33DeviceRadixSortExclusiveSumKernelINS1_5radix10policy_hubIiiyE10Policy1000EyEEvPT0_,(.L_x_277 - _ZN3cub18CUB_300001_SM_10006detail10radix_sort33DeviceRadixSortExclusiveSumKernelINS1_5radix10policy_hubIiiyE10Policy1000EyEEvPT0_)
        .other          _ZN3cub18CUB_300001_SM_10006detail10radix_sort33DeviceRadixSortExclusiveSumKernelINS1_5radix10policy_hubIiiyE10Policy1000EyEEvPT0_,@"STO_CUDA_ENTRY STV_DEFAULT"
_ZN3cub18CUB_300001_SM_10006detail10radix_sort33DeviceRadixSortExclusiveSumKernelINS1_5radix10policy_hubIiiyE10Policy1000EyEEvPT0_:
.text._ZN3cub18CUB_300001_SM_10006detail10radix_sort33DeviceRadixSortExclusiveSumKernelINS1_5radix10policy_hubIiiyE10Policy1000EyEEvPT0_:
[----:B------:R-:W-:Y:S01]  /*0000*/  LDC R1, c[0x0][0x37c] ;  /* 0x0000df00ff017b82 */ /* 0x000fe20000000800 */
[----:B------:R-:W0:Y:S07]  /*0010*/  S2R R18, SR_TID.X ;  /* 0x0000000000127919 */ /* 0x000e2e0000002100 */
[----:B------:R-:W1:Y:S01]  /*0020*/  LDC.64 R16, c[0x0][0x380] ;  /* 0x0000e000ff107b82 */ /* 0x000e620000000a00 */
[----:B------:R-:W2:Y:S01]  /*0030*/  LDCU.64 UR4, c[0x0][0x358] ;  /* 0x00006b00ff0477ac */ /* 0x000ea20008000a00 */
[----:B------:R-:W3:Y:S01]  /*0040*/  S2R R5, SR_CTAID.X ;  /* 0x0000000000057919 */ /* 0x000ee20000002500 */
[----:B0-----:R-:W-:Y:S01]  /*0050*/  ISETP.GT.U32.AND P1, PT, R18, 0xff, PT ;  /* 0x000000ff1200780c */ /* 0x001fe20003f24070 */
[----:B---3--:R-:W-:-:S04]  /*0060*/  IMAD R5, R5, 0x100, R18 ;  /* 0x0000010005057824 */ /* 0x008fc800078e0212 */
[----:B-1----:R-:W-:-:S08]  /*0070*/  IMAD.WIDE R16, R5, 0x8, R16 ;  /* 0x0000000805107825 */ /* 0x002fd000078e0210 */
[----:B--2---:R-:W2:Y:S01]  /*0080*/  @!P1 LDG.E.64 R2, desc[UR4][R16.64] ;  /* 0x0000000410029981 */ /* 0x004ea2000c1e1b00 */
[----:B------:R-:W-:Y:S02]  /*0090*/  MOV R0, 0x400 ;  /* 0x0000040000007802 */ /* 0x000fe40000000f00 */
[C---:B------:R-:W-:Y:S01]  /*00a0*/  ISETP.GT.U32.AND P0, PT, R18.reuse, 0x1f, PT ;  /* 0x0000001f1200780c */ /* 0x040fe20003f04070 */
[----:B------:R-:W0:Y:S02]  /*00b0*/  S2R R5, SR_CgaCtaId ;  /* 0x0000000000057919 */ /* 0x000e240000008800 */
[----:B0-----:R-:W-:Y:S02]  /*00c0*/  LEA R5, R5, R0, 0x18 ;  /* 0x0000000005057211 */ /* 0x001fe400078ec0ff */
[----:B------:R-:W-:-:S05]  /*00d0*/  LEA.HI R0, R18, R18, RZ, 0x1d ;  /* 0x0000001212007211 */ /* 0x000fca00078fe8ff */
[----:B------:R-:W-:-:S05]  /*00e0*/  IMAD R0, R0, 0x8, R5 ;  /* 0x0000000800007824 */ /* 0x000fca00078e0205 */
[----:B--2---:R0:W-:Y:S01]  /*00f0*/  STS.64 [R0+0x10], R2 ;  /* 0x0000100200007388 */ /* 0x0041e20000000a00 */
[----:B------:R-:W-:Y:S06]  /*0100*/  BAR.SYNC.DEFER_BLOCKING 0x0 ;  /* 0x0000000000007b1d */ /* 0x000fec0000010000 */
[----:B------:R-:W-:Y:S05]  /*0110*/  @P0 BRA `(.L_x_122) ;  /* 0x0000000400240947 */ /* 0x000fea0003800000 */
[----:B------:R-:W-:Y:S01]  /*0120*/  IMAD R18, R18, 0x48, R5 ;  /* 0x0000004812127824 */ /* 0x000fe200078e0205 */
[----:B------:R-:W-:-:S04]  /*0130*/  UMOV UR6, 0xffffffff ;  /* 0xffffffff00067882 */ /* 0x000fc80000000000 */
[----:B------:R-:W-:Y:S04]  /*0140*/  LDS.64 R14, [R18+0x10] ;  /* 0x00001000120e7984 */ /* 0x000fe80000000a00 */
[----:B------:R-:W-:Y:S04]  /*0150*/  LDS.64 R12, [R18+0x18] ;  /* 0x00001800120c7984 */ /* 0x000fe80000000a00 */
[----:B------:R-:W1:Y:S04]  /*0160*/  LDS.64 R10, [R18+0x20] ;  /* 0x00002000120a7984 */ /* 0x000e680000000a00 */
[----:B------:R-:W-:Y:S04]  /*0170*/  LDS.64 R8, [R18+0x28] ;  /* 0x0000280012087984 */ /* 0x000fe80000000a00 */
[----:B------:R-:W2:Y:S04]  /*0180*/  LDS.64 R6, [R18+0x30] ;  /* 0x0000300012067984 */ /* 0x000ea80000000a00 */
[----:B------:R-:W-:Y:S04]  /*0190*/  LDS.64 R4, [R18+0x38] ;  /* 0x0000380012047984 */ /* 0x000fe80000000a00 */
[----:B0-----:R-:W0:Y:S04]  /*01a0*/  LDS.64 R2, [R18+0x40] ;  /* 0x0000400012027984 */ /* 0x001e280000000a00 */
[----:B------:R-:W3:Y:S01]  /*01b0*/  LDS.64 R20, [R18+0x48] ;  /* 0x0000480012147984 */ /* 0x000ee20000000a00 */
[----:B-1----:R-:W-:-:S04]  /*01c0*/  IADD3 R19, P3, P4, R10, R12, R14 ;  /* 0x0000000c0a137210 */ /* 0x002fc80007c7e00e */
[----:B------:R-:W-:Y:S02]  /*01d0*/  IADD3.X R23, PT, PT, R11, R13, R15, P3, P4 ;  /* 0x0000000d0b177210 */ /* 0x000fe40001fe840f */
[----:B--2---:R-:W-:-:S04]  /*01e0*/  IADD3 R19, P0, P2, R6, R19, R8 ;  /* 0x0000001306137210 */ /* 0x004fc80007a1e008 */
[----:B------:R-:W-:Y:S02]  /*01f0*/  IADD3.X R23, PT, PT, R7, R23, R9, P0, P2 ;  /* 0x0000001707177210 */ /* 0x000fe400007e4409 */
[----:B0-----:R-:W-:-:S04]  /*0200*/  IADD3 R19, P3, P4, R2, R19, R4 ;  /* 0x0000001302137210 */ /* 0x001fc80007c7e004 */
[----:B---3--:R-:W-:Y:S02]  /*0210*/  IADD3 R20, P0, PT, R20, R19, RZ ;  /* 0x0000001314147210 */ /* 0x008fe40007f1e0ff */
[----:B------:R-:W-:-:S05]  /*0220*/  IADD3.X R19, PT, PT, R3, R23, R5, P3, P4 ;  /* 0x0000001703137210 */ /* 0x000fca0001fe8405 */
[----:B------:R-:W-:Y:S01]  /*0230*/  IMAD.X R19, R21, 0x1, R19, P0 ;  /* 0x0000000115137824 */ /* 0x000fe200000e0613 */
[----:B------:R-:W-:Y:S06]  /*0240*/  BRA.DIV UR6, `(.L_x_123) ;  /* 0x0000000206f07947 */ /* 0x000fec000b800000 */
[----:B------:R-:W0:Y:S04]  /*0250*/  SHFL.UP PT, R27, R20, 0x1, RZ ;  /* 0x04200000141b7989 */ /* 0x000e2800000e00ff */
[----:B------:R-:W1:Y:S01]  /*0260*/  SHFL.UP P0, R25, R19, 0x1, RZ ;  /* 0x0420000013197989 */ /* 0x000e6200000000ff */
[----:B0-----:R-:W-:-:S04]  /*0270*/  IADD3 R22, P2, PT, R27, R20, RZ ;  /* 0x000000141b167210 */ /* 0x001fc80007f5e0ff */
[----:B-1----:R-:W-:Y:S01]  /*0280*/  SEL R27, R22, R27, P0 ;  /* 0x0000001b161b7207 */ /* 0x002fe20000000000 */
[----:B------:R-:W-:-:S04]  /*0290*/  IMAD.X R26, R25, 0x1, R19, P2 ;  /* 0x00000001191a7824 */ /* 0x000fc800010e0613 */
[----:B------:R-:W0:Y:S01]  /*02a0*/  SHFL.UP PT, R28, R27, 0x2, RZ ;  /* 0x044000001b1c7989 */ /* 0x000e2200000e00ff */
[----:B------:R-:W-:-:S05]  /*02b0*/  SEL R26, R26, R25, P0 ;  /* 0x000000191a1a7207 */ /* 0x000fca0000000000 */
[----:B------:R-:W1:Y:S01]  /*02c0*/  SHFL.UP P0, R25, R26, 0x2, RZ ;  /* 0x044000001a197989 */ /* 0x000e6200000000ff */
[----:B0-----:R-:W-:-:S05]  /*02d0*/  IADD3 R21, P2, PT, R28, R27, RZ ;  /* 0x0000001b1c157210 */ /* 0x001fca0007f5e0ff */
[----:B-1----:R-:W-:Y:S01]  /*02e0*/  IMAD.X R22, R25, 0x1, R26, P2 ;  /* 0x0000000119167824 */ /* 0x002fe200010e061a */
[----:B------:R-:W-:-:S04]  /*02f0*/  SEL R28, R21, R28, P0 ;  /* 0x0000001c151c7207 */ /* 0x000fc80000000000 */
[----:B------:R-:W-:Y:S01]  /*0300*/  SEL R29, R22, R25, P0 ;  /* 0x00000019161d7207 */ /* 0x000fe20000000000 */
        /* <DEDUP_REMOVED lines=12> */
[----:B------:R0:W1:Y:S04]  /*03d0*/  SHFL.UP PT, R28, R27, 0x10, RZ ;  /* 0x060000001b1c7989 */ /* 0x00006800000e00ff */
[----:B------:R0:W2:Y:S02]  /*03e0*/  SHFL.UP P0, R25, R26, 0x10, RZ ;  /* 0x060000001a197989 */ /* 0x0000a400000000ff */
.L_x_134:
[----:B-1----:R-:W-:-:S04]  /*03f0*/  IADD3 R21, P2, PT, R28, R27, RZ ;  /* 0x0000001b1c157210 */ /* 0x002fc80007f5e0ff */
[----:B--2---:R-:W-:Y:S01]  /*0400*/  SEL R21, R21, R28, P0 ;  /* 0x0000001c15157207 */ /* 0x004fe20000000000 */
[----:B------:R-:W-:-:S05]  /*0410*/  IMAD.X R22, R25, 0x1, R26, P2 ;  /* 0x0000000119167824 */ /* 0x000fca00010e061a */
[----:B------:R-:W-:Y:S02]  /*0420*/  SEL R22, R22, R25, P0 ;  /* 0x0000001916167207 */ /* 0x000fe40000000000 */
[----:B------:R-:W-:-:S05]  /*0430*/  IADD3 R20, P0, PT, R21, -R20, RZ ;  /* 0x8000001415147210 */ /* 0x000fca0007f1e0ff */
[----:B------:R-:W-:Y:S01]  /*0440*/  IMAD.X R21, R22, 0x1, ~R19, P0 ;  /* 0x0000000116157824 */ /* 0x000fe200000e0e13 */
[----:B------:R-:W-:-:S04]  /*0450*/  IADD3 R14, P0, PT, R14, R20, RZ ;  /* 0x000000140e0e7210 */ /* 0x000fc80007f1e0ff */
[----:B------:R1:W-:Y:S01]  /*0460*/  STS.64 [R18+0x10], R20 ;  /* 0x0000101412007388 */ /* 0x0003e20000000a00 */
[----:B------:R-:W-:Y:S01]  /*0470*/  IMAD.X R15, R15, 0x1, R21, P0 ;  /* 0x000000010f0f7824 */ /* 0x000fe200000e0615 */
        /* <DEDUP_REMOVED lines=17> */
[----:B------:R-:W-:-:S05]  /*0590*/  IMAD.X R3, R3, 0x1, R5, P0 ;  /* 0x0000000103037824 */ /* 0x000fca00000e0605 */
[----:B------:R1:W-:Y:S03]  /*05a0*/  STS.64 [R18+0x48], R2 ;  /* 0x0000480212007388 */ /* 0x0003e60000000a00 */
.L_x_122:
[----:B------:R-:W-:Y:S05]  /*05b0*/  WARPSYNC.ALL ;  /* 0x0000000000007948 */ /* 0x000fea0003800000 */
[----:B------:R-:W-:Y:S06]  /*05c0*/  BAR.SYNC.DEFER_BLOCKING 0x0 ;  /* 0x0000000000007b1d */ /* 0x000fec0000010000 */
[----:B------:R-:W-:Y:S05]  /*05d0*/  @P1 EXIT ;  /* 0x000000000000194d */ /* 0x000fea0003800000 */
[----:B01----:R-:W0:Y:S04]  /*05e0*/  LDS.64 R2, [R0+0x10] ;  /* 0x0000100000027984 */ /* 0x003e280000000a00 */
[----:B0-----:R-:W-:Y:S01]  /*05f0*/  STG.E.64 desc[UR4][R16.64], R2 ;  /* 0x0000000210007986 */ /* 0x001fe2000c101b04 */
[----:B------:R-:W-:Y:S05]  /*0600*/  EXIT ;  /* 0x000000000000794d */ /* 0x000fea0003800000 */
.L_x_123:
[----:B------:R-:W-:Y:S02]  /*0610*/  IMAD.MOV.U32 R24, RZ, RZ, R20 ;  /* 0x000000ffff187224 */ /* 0x000fe400078e0014 */
[----:B------:R-:W-:Y:S02]  /*0620*/  IMAD.MOV.U32 R23, RZ, RZ, 0x1 ;  /* 0x00000001ff177424 */ /* 0x000fe400078e00ff */
[----:B------:R-:W-:Y:S02]  /*0630*/  IMAD.MOV.U32 R22, RZ, RZ, RZ ;  /* 0x000000ffff167224 */ /* 0x000fe400078e00ff */
[----:B------:R-:W-:-:S07]  /*0640*/  IMAD.MOV.U32 R21, RZ, RZ, -0x1 ;  /* 0xffffffffff157424 */ /* 0x000fce00078e00ff */
[----:B------:R-:W-:Y:S05]  /*0650*/  WARPSYNC.COLLECTIVE R21, `(.L_x_124) ;  /* 0x0000000015087348 */ /* 0x000fea0003c00000 */
[----:B------:R0:W1:Y:S02]  /*0660*/  SHFL.UP P0, R25, R24, R23, R22 ;  /* 0x0400001718197389 */ /* 0x0000640000000016 */
[----:B01----:R-:W-:Y:S05]  /*0670*/  ENDCOLLECTIVE ;  /* 0x000000000000791b */ /* 0x003fea0003800000 */
.L_x_124:
[----:B------:R-:W-:Y:S02]  /*0680*/  IMAD.MOV.U32 R24, RZ, RZ, R19 ;  /* 0x000000ffff187224 */ /* 0x000fe400078e0013 */
[----:B------:R-:W-:-:S07]  /*0690*/  IMAD.MOV.U32 R27, RZ, RZ, R25 ;  /* 0x000000ffff1b7224 */ /* 0x000fce00078e0019 */
[----:B------:R-:W-:Y:S05]  /*06a0*/  WARPSYNC.COLLECTIVE R21, `(.L_x_125) ;  /* 0x0000000015087348 */ /* 0x000fea0003c00000 */
[----:B------:R0:W1:Y:S02]  /*06b0*/  SHFL.UP P0, R25, R24, R23, R22 ;  /* 0x0400001718197389 */ /* 0x0000640000000016 */
[----:B01----:R-:W-:Y:S05]  /*06c0*/  ENDCOLLECTIVE ;  /* 0x000000000000791b */ /* 0x003fea0003800000 */
.L_x_125:
[----:B------:R-:W-:Y:S01]  /*06d0*/  IADD3 R26, P2, PT, R27, R20, RZ ;  /* 0x000000141b1a7210 */ /* 0x000fe20007f5e0ff */
[----:B------:R-:W-:-:S03]  /*06e0*/  IMAD.MOV.U32 R23, RZ, RZ, 0x2 ;  /* 0x00000002ff177424 */ /* 0x000fc600078e00ff */
[----:B------:R-:W-:Y:S01]  /*06f0*/  SEL R27, R26, R27, P0 ;  /* 0x0000001b1a1b7207 */ /* 0x000fe20000000000 */
[----:B------:R-:W-:-:S04]  /*0700*/  IMAD.X R26, R25, 0x1, R19, P2 ;  /* 0x00000001191a7824 */ /* 0x000fc800010e0613 */
[----:B------:R-:W-:Y:S01]  /*0710*/  IMAD.MOV.U32 R24, RZ, RZ, R27 ;  /* 0x000000ffff187224 */ /* 0x000fe200078e001b */
[----:B------:R-:W-:-:S07]  /*0720*/  SEL R26, R26, R25, P0 ;  /* 0x000000191a1a7207 */ /* 0x000fce0000000000 */
[----:B------:R-:W-:Y:S05]  /*0730*/  WARPSYNC.COLLECTIVE R21, `(.L_x_126) ;  /* 0x0000000015087348 */ /* 0x000fea0003c00000 */
[----:B------:R0:W1:Y:S02]  /*0740*/  SHFL.UP P0, R25, R24, R23, R22 ;  /* 0x0400001718197389 */ /* 0x0000640000000016 */
[----:B01----:R-:W-:Y:S05]  /*0750*/  ENDCOLLECTIVE ;  /* 0x000000000000791b */ /* 0x003fea0003800000 */
.L_x_126:
[----:B------:R-:W-:Y:S02]  /*0760*/  IMAD.MOV.U32 R24, RZ, RZ, R26 ;  /* 0x000000ffff187224 */ /* 0x000fe400078e001a */
[----:B------:R-:W-:-:S07]  /*0770*/  IMAD.MOV.U32 R28, RZ, RZ, R25 ;  /* 0x000000ffff1c7224 */ /* 0x000fce00078e0019 */
[----:B------:R-:W-:Y:S05]  /*0780*/  WARPSYNC.COLLECTIVE R21, `(.L_x_127) ;  /* 0x0000000015087348 */ /* 0x000fea0003c00000 */
[----:B------:R0:W1:Y:S02]  /*0790*/  SHFL.UP P0, R25, R24, R23, R22 ;  /* 0x0400001718197389 */ /* 0x0000640000000016 */
[----:B01----:R-:W-:Y:S05]  /*07a0*/  ENDCOLLECTIVE ;  /* 0x000000000000791b */ /* 0x003fea0003800000 */
.L_x_127:
        /* <DEDUP_REMOVED lines=9> */
.L_x_128:
[----:B------:R-:W-:Y:S02]  /*0840*/  IMAD.MOV.U32 R24, RZ, RZ, R29 ;  /* 0x000000ffff187224 */ /* 0x000fe400078e001d */
[----:B------:R-:W-:-:S07]  /*0850*/  IMAD.MOV.U32 R27, RZ, RZ, R25 ;  /* 0x000000ffff1b7224 */ /* 0x000fce00078e0019 */
[----:B------:R-:W-:Y:S05]  /*0860*/  WARPSYNC.COLLECTIVE R21, `(.L_x_129) ;  /* 0x0000000015087348 */ /* 0x000fea0003c00000 */
[----:B------:R0:W1:Y:S02]  /*0870*/  SHFL.UP P0, R25, R24, R23, R22 ;  /* 0x0400001718197389 */ /* 0x0000640000000016 */
[----:B01----:R-:W-:Y:S05]  /*0880*/  ENDCOLLECTIVE ;  /* 0x000000000000791b */ /* 0x003fea0003800000 */
.L_x_129:
        /* <DEDUP_REMOVED lines=9> */
.L_x_130:
[----:B------:R-:W-:Y:S02]  /*0920*/  IMAD.MOV.U32 R24, RZ, RZ, R29 ;  /* 0x000000ffff187224 */ /* 0x000fe400078e001d */
[----:B------:R-:W-:-:S07]  /*0930*/  IMAD.MOV.U32 R27, RZ, RZ, R25 ;  /* 0x000000ffff1b7224 */ /* 0x000fce00078e0019 */
[----:B------:R-:W-:Y:S05]  /*0940*/  WARPSYNC.COLLECTIVE R21, `(.L_x_131) ;  /* 0x0000000015087348 */ /* 0x000fea0003c00000 */
[----:B------:R0:W1:Y:S02]  /*0950*/  SHFL.UP P0, R25, R24, R23, R22 ;  /* 0x0400001718197389 */ /* 0x0000640000000016 */
[----:B01----:R-:W-:Y:S05]  /*0960*/  ENDCOLLECTIVE ;  /* 0x000000000000791b */ /* 0x003fea0003800000 */
.L_x_131:
        /* <DEDUP_REMOVED lines=9> */
.L_x_132:
[----:B------:R-:W-:Y:S02]  /*0a00*/  IMAD.MOV.U32 R24, RZ, RZ, R26 ;  /* 0x000000ffff187224 */ /* 0x000fe400078e001a */
[----:B------:R-:W-:-:S07]  /*0a10*/  IMAD.MOV.U32 R28, RZ, RZ, R25 ;  /* 0x000000ffff1c7224 */ /* 0x000fce00078e0019 */
[----:B------:R-:W-:Y:S05]  /*0a20*/  WARPSYNC.COLLECTIVE R21, `(.L_x_133) ;  /* 0x0000000015087348 */ /* 0x000fea0003c00000 */
[----:B------:R0:W1:Y:S02]  /*0a30*/  SHFL.UP P0, R25, R24, R23, R22 ;  /* 0x0400001718197389 */ /* 0x0000640000000016 */
[----:B01----:R-:W-:Y:S05]  /*0a40*/  ENDCOLLECTIVE ;  /* 0x000000000000791b */ /* 0x003fea0003800000 */
.L_x_133:
[----:B------:R-:W-:Y:S05]  /*0a50*/  BRA `(.L_x_134) ;  /* 0xfffffff800647947 */ /* 0x000fea000383ffff */
.L_x_135:
        /* <DEDUP_REMOVED lines=10> */
.L_x_277:


//--------------------- .text._ZN3cub18CUB_300001_SM_10006detail10radix_sort30DeviceRadixSortHistogramKernelINS1_5radix10policy_hubIiiyE10Policy1000ELNS0_9SortOrderE0EiyNS1_21identity_decomposer_tEEEvPT2_PKT1_SA_iiT3_ --------------------------
	.section	.text._ZN3cub18CUB_300001_SM_10006detail10radix_sort30DeviceRadixSortHistogramKernelINS1_5radix10policy_hubIiiyE10Policy1000ELNS0_9SortOrderE0EiyNS1_21identity_decomposer_tEEEvPT2_PKT1_SA_iiT3_,"ax",@progbits
	.align	128
        .global         _ZN3cub18CUB_300001_SM_10006detail10radix_sort30DeviceRadixSortHistogramKernelINS1_5radix10policy_hubIiiyE10Policy1000ELNS0_9SortOrderE0EiyNS1_21identity_decomposer_tEEEvPT2_PKT1_SA_iiT3_
        .type           _ZN3cub18CUB_300001_SM_10006detail10radix_sort30DeviceRadixSortHistogramKernelINS1_5radix10policy_hubIiiyE10Policy1000ELNS0_9SortOrderE0EiyNS1_21identity_decomposer_tEEEvPT2_PKT1_SA_iiT3_,@function
        .size           _ZN3cub18CUB_300001_SM_10006detail10radix_sort30DeviceRadixSortHistogramKernelINS1_5radix10policy_hubIiiyE10Policy1000ELNS0_9SortOrderE0EiyNS1_21identity_decomposer_tEEEvPT2_PKT1_SA_iiT3_,(.L_x_278 - _ZN3cub18CUB_300001_SM_10006detail10radix_sort30DeviceRadixSortHistogramKernelINS1_5radix10policy_hubIiiyE10Policy1000ELNS0_9SortOrderE0EiyNS1_21identity_decomposer_tEEEvPT2_PKT1_SA_iiT3_)
        .other          _ZN3cub18CUB_300001_SM_10006detail10radix_sort30DeviceRadixSortHistogramKernelINS1_5radix10policy_hubIiiyE10Policy1000ELNS0_9SortOrderE0EiyNS1_21identity_decomposer_tEEEvPT2_PKT1_SA_iiT3_,@"STO_CUDA_ENTRY STV_DEFAULT"
_ZN3cub18CUB_300001_SM_10006detail10radix_sort30DeviceRadixSortHistogramKernelINS1_5radix10policy_hubIiiyE10Policy1000ELNS0_9SortOrderE0EiyNS1_21identity_decomposer_tEEEvPT2_PKT1_SA_iiT3_:
.text._ZN3cub18CUB_300001_SM_10006detail10radix_sort30DeviceRadixSortHistogramKernelINS1_5radix10policy_hubIiiyE10Policy1000ELNS0_9SortOrderE0EiyNS1_21identity_decomposer_tEEEvPT2_PKT1_SA_iiT3_:
[----:B------:R-:W-:Y:S01]  /*0000*/  LDC R1, c[0x0][0x37c] ;  /* 0x0000df00ff017b82 */ /* 0x000fe20000000800 */
[----:B------:R-:W0:Y:S02]  /*0010*/  LDCU.64 UR14, c[0x0][0x390] ;  /* 0x00007200ff0e77ac */ /* 0x000e240008000a00 */
[----:B0-----:R-:W-:-:S04]  /*0020*/  ISETP.NE.U32.AND P0, PT, RZ, UR14, PT ;  /* 0x0000000eff007c0c */ /* 0x001fc8000bf05070 */
[----:B------:R-:W-:-:S13]  /*0030*/  ISETP.NE.AND.EX P0, PT, RZ, UR15, PT, P0 ;  /* 0x0000000fff007c0c */ /* 0x000fda000bf05300 */
[----:B------:R-:W-:Y:S05]  /*0040*/  @!P0 EXIT ;  /* 0x000000000000894d */ /* 0x000fea0003800000 */
[----:B------:R-:W-:Y:S01]  /*0050*/  UIADD3 UR11, UP0, UPT, UR14, -0x1, URZ ;  /* 0xffffffff0e0b7890 */ /* 0x000fe2000ff1e0ff */
[----:B------:R-:W0:Y:S01]  /*0060*/  S2R R4, SR_TID.X ;  /* 0x0000000000047919 */ /* 0x000e220000002100 */
[----:B------:R-:W1:Y:S01]  /*0070*/  LDCU.64 UR4, c[0x0][0x398] ;  /* 0x00007300ff0477ac */ /* 0x000e620008000a00 */
[----:B------:R-:W2:Y:S01]  /*0080*/  S2UR UR7, SR_CgaCtaId ;  /* 0x00000000000779c3 */ /* 0x000ea20000008800 */
[----:B------:R-:W-:Y:S01]  /*0090*/  UIADD3.X UR12, UPT, UPT, UR15, -0x1, URZ, UP0, !UPT ;  /* 0xffffffff0f0c7890 */ /* 0x000fe200087fe4ff */
[----:B------:R-:W-:Y:S01]  /*00a0*/  UMOV UR6, 0x400 ;  /* 0x0000040000067882 */ /* 0x000fe20000000000 */
[----:B------:R-:W3:Y:S05]  /*00b0*/  LDCU.64 UR20, c[0x0][0x358] ;  /* 0x00006b00ff1477ac */ /* 0x000eea0008000a00 */
[----:B------:R-:W4:Y:S01]  /*00c0*/  S2UR UR8, SR_CTAID.X ;  /* 0x00000000000879c3 */ /* 0x000f220000002500 */
[----:B------:R-:W-:Y:S01]  /*00d0*/  USHF.R.U64 UR11, UR11, 0x1e, UR12 ;  /* 0x0000001e0b0b7899 */ /* 0x000fe2000800120c */
[----:B------:R-:W0:Y:S03]  /*00e0*/  LDCU UR28, c[0x0][0x370] ;  /* 0x00006e00ff1c77ac */ /* 0x000e260008000800 */
[----:B------:R-:W-:-:S02]  /*00f0*/  UIADD3 UR11, UP0, UPT, UR11, 0x1, URZ ;  /* 0x000000010b0b7890 */ /* 0x000fc4000ff1e0ff */
[----:B-1----:R-:W-:Y:S02]  /*0100*/  UIADD3 UR4, UPT, UPT, UR5, 0x7, -UR4 ;  /* 0x0000000705047890 */ /* 0x002fe4000fffe804 */
[----:B------:R-:W-:Y:S02]  /*0110*/  ULEA.HI.X UR12, UR12, URZ, URZ, 0x2, UP0 ;  /* 0x000000ff0c0c7291 */ /* 0x000fe400080f14ff */
[----:B------:R-:W-:Y:S02]  /*0120*/  UISETP.LT.U32.AND UP0, UPT, UR11, UR14, UPT ;  /* 0x0000000e0b00728c */ /* 0x000fe4000bf01070 */
[----:B------:R-:W-:Y:S02]  /*0130*/  USHF.R.S32.HI UR5, URZ, 0x1f, UR4 ;  /* 0x0000001fff057899 */ /* 0x000fe40008011404 */
[----:B------:R-:W-:Y:S02]  /*0140*/  UISETP.LT.U32.AND.EX UP0, UPT, UR12, UR15, UPT, UP0 ;  /* 0x0000000f0c00728c */ /* 0x000fe4000bf01100 */
[----:B------:R-:W-:-:S02]  /*0150*/  ULEA.HI UR5, UR5, UR4, URZ, 0x3 ;  /* 0x0000000405057291 */ /* 0x000fc4000f8f18ff */
[----:B------:R-:W-:Y:S01]  /*0160*/  USEL UR11, UR11, UR14, UP0 ;  /* 0x0000000e0b0b7287 */ /* 0x000fe20008000000 */
[C---:B0-----:R-:W-:Y:S01]  /*0170*/  VIADD R21, R4.reuse, 0x780 ;  /* 0x0000078004157836 */ /* 0x041fe20000000000 */
[----:B------:R-:W-:Y:S02]  /*0180*/  USEL UR12, UR12, UR15, UP0 ;  /* 0x0000000f0c0c7287 */ /* 0x000fe40008000000 */
[----:B------:R-:W-:Y:S02]  /*0190*/  UISETP.GE.AND UP0, UPT, UR4, 0x8, UPT ;  /* 0x000000080400788c */ /* 0x000fe4000bf06270 */
[----:B--2---:R-:W-:Y:S02]  /*01a0*/  ULEA UR6, UR7, UR6, 0x18 ;  /* 0x0000000607067291 */ /* 0x004fe4000f8ec0ff */
[----:B------:R-:W-:Y:S02]  /*01b0*/  USHF.R.S32.HI UR5, URZ, 0x3, UR5 ;  /* 0x00000003ff057899 */ /* 0x000fe40008011405 */
[----:B------:R-:W-:Y:S01]  /*01c0*/  PLOP3.LUT P0, PT, PT, PT, UP0, 0x80, 0x8 ;  /* 0x000000000008781c */ /* 0x000fe20003f0f008 */
[----:B----4-:R-:W-:Y:S01]  /*01d0*/  USHF.L.U32 UR8, UR8, 0xb, URZ ;  /* 0x0000000b08087899 */ /* 0x010fe200080006ff */
[C---:B------:R-:W-:Y:S01]  /*01e0*/  LEA R0, R4.reuse, UR6, 0x2 ;  /* 0x0000000604007c11 */ /* 0x040fe2000f8e10ff */
[----:B------:R-:W-:Y:S01]  /*01f0*/  UIADD3 UR22, UPT, UPT, UR5, -0x1, URZ ;  /* 0xffffffff05167890 */ /* 0x000fe2000fffe0ff */
[----:B------:R-:W-:Y:S01]  /*0200*/  ISETP.GT.U32.OR P0, PT, R4, 0xff, !P0 ;  /* 0x000000ff0400780c */ /* 0x000fe20004704470 */
[----:B------:R-:W-:-:S02]  /*0210*/  ULOP3.LUT UR23, UR5, 0xf, URZ, 0xc0, !UPT ;  /* 0x0000000f05177892 */ /* 0x000fc4000f8ec0ff */
[----:B------:R-:W-:Y:S01]  /*0220*/  ULOP3.LUT UR24, UR5, 0x7, URZ, 0xc0, !UPT ;  /* 0x0000000705187892 */ /* 0x000fe2000f8ec0ff */
[----:B------:R-:W-:Y:S01]  /*0230*/  P2R R20, PR, RZ, 0x1 ;  /* 0x00000001ff147803 */ /* 0x000fe20000000000 */
[----:B------:R-:W-:Y:S02]  /*0240*/  ULOP3.LUT UR25, UR5, 0x3, URZ, 0xc0, !UPT ;  /* 0x0000000305197892 */ /* 0x000fe4000f8ec0ff */
[----:B------:R-:W-:Y:S02]  /*0250*/  ULOP3.LUT UR26, UR5, 0xffffff0, URZ, 0xc0, !UPT ;  /* 0x0ffffff0051a7892 */ /* 0x000fe4000f8ec0ff */
[----:B------:R-:W-:Y:S02]  /*0260*/  ULOP3.LUT UR27, UR5, 0xffffff8, URZ, 0xc0, !UPT ;  /* 0x0ffffff8051b7892 */ /* 0x000fe4000f8ec0ff */
[----:B------:R-:W-:Y:S01]  /*0270*/  ULOP3.LUT UR9, UR5, 0x1, URZ, 0xc0, !UPT ;  /* 0x0000000105097892 */ /* 0x000fe2000f8ec0ff */
[----:B------:R-:W-:Y:S01]  /*0280*/  UMOV UR6, URZ ;  /* 0x000000ff00067c82 */ /* 0x000fe20008000000 */
[----:B---3--:R-:W-:-:S10]  /*0290*/  UMOV UR7, URZ ;  /* 0x000000ff00077c82 */ /* 0x008fd40008000000 */
.L_x_219:
[----:B------:R-:W-:Y:S01]  /*02a0*/  ISETP.NE.AND P0, PT, R20, RZ, PT ;  /* 0x000000ff1400720c */ /* 0x000fe20003f05270 */
[----:B------:R-:W-:-:S12]  /*02b0*/  BSSY.RECONVERGENT B0, `(.L_x_136) ;  /* 0x000007c000007945 */ /* 0x000fd80003800200 */
[----:B012345:R-:W-:Y:S05]  /*02c0*/  @P0 BRA `(.L_x_137) ;  /* 0x0000000400e80947 */ /* 0x03ffea0003800000 */
[----:B------:R-:W-:Y:S02]  /*02d0*/  IMAD.U32 R2, RZ, RZ, UR22 ;  /* 0x00000016ff027e24 */ /* 0x000fe4000f8e00ff */
[----:B------:R-:W-:-:S03]  /*02e0*/  IMAD.MOV.U32 R3, RZ, RZ, RZ ;  /* 0x000000ffff037224 */ /* 0x000fc600078e00ff */
[----:B------:R-:W-:-:S13]  /*02f0*/  ISETP.GE.U32.AND P1, PT, R2, 0xf, PT ;  /* 0x0000000f0200780c */ /* 0x000fda0003f26070 */
[----:B------:R-:W-:Y:S05]  /*0300*/  @!P1 BRA `(.L_x_138) ;  /* 0x00000000005c9947 */ /* 0x000fea0003800000 */
[----:B------:R-:W-:Y:S01]  /*0310*/  VIADD R2, R0, 0x2000 ;  /* 0x0000200000027836 */ /* 0x000fe20000000000 */
[----:B------:R-:W-:-:S12]  /*0320*/  UIADD3 UR4, UPT, UPT, -UR26, URZ, URZ ;  /* 0x000000ff1a047290 */ /* 0x000fd8000fffe1ff */
.L_x_139:
[----:B------:R-:W-:Y:S01]  /*0330*/  UIADD3 UR4, UPT, UPT, UR4, 0x10, URZ ;  /* 0x0000001004047890 */ /* 0x000fe2000fffe0ff */
[----:B------:R-:W-:Y:S03]  /*0340*/  STS [R2+-0x2000], RZ ;  /* 0xffe000ff02007388 */ /* 0x000fe60000000800 */
[----:B------:R-:W-:Y:S01]  /*0350*/  UISETP.NE.AND UP0, UPT, UR4, URZ, UPT ;  /* 0x000000ff0400728c */ /* 0x000fe2000bf05270 */
        /* <DEDUP_REMOVED lines=16> */
[----:B------:R-:W-:Y:S06]  /*0460*/  BRA.U UP0, `(.L_x_139) ;  /* 0xfffffffd00b07547 */ /* 0x000fec000b83ffff */
[----:B------:R-:W-:-:S07]  /*0470*/  IMAD.U32 R3, RZ, RZ, UR26 ;  /* 0x0000001aff037e24 */ /* 0x000fce000f8e00ff */
.L_x_138:
[----:B------:R-:W-:Y:S01]  /*0480*/  ISETP.NE.AND P0, PT, RZ, UR23, PT ;  /* 0x00000017ff007c0c */ /* 0x000fe2000bf05270 */
[----:B------:R-:W-:Y:S01]  /*0490*/  IMAD.U32 R6, RZ, RZ, UR24 ;  /* 0x00000018ff067e24 */ /* 0x000fe2000f8e00ff */
[----:B------:R-:W-:-:S03]  /*04a0*/  MOV R2, UR23 ;  /* 0x0000001700027c02 */ /* 0x000fc60008000f00 */
[----:B------:R-:W-:Y:S02]  /*04b0*/  VIADD R6, R6, 0xffffffff ;  /* 0xffffffff06067836 */ /* 0x000fe40000000000 */
[----:B------:R-:W-:-:S06]  /*04c0*/  VIADD R2, R2, 0xffffffff ;  /* 0xffffffff02027836 */ /* 0x000fcc0000000000 */
[----:B------:R-:W-:Y:S05]  /*04d0*/  @!P0 BRA `(.L_x_140) ;  /* 0x00000000007c8947 */ /* 0x000fea0003800000 */
[----:B------:R-:W-:Y:S01]  /*04e0*/  ISETP.GE.U32.AND P2, PT, R2, 0x7, PT ;  /* 0x000000070200780c */ /* 0x000fe20003f46070 */
[----:B------:R-:W-:-:S12]  /*04f0*/  UISETP.NE.AND UP0, UPT, UR24, URZ, UPT ;  /* 0x000000ff1800728c */ /* 0x000fd8000bf05270 */
[----:B------:R-:W-:Y:S05]  /*0500*/  @!P2 BRA `(.L_x_141) ;  /* 0x000000000028a947 */ /* 0x000fea0003800000 */
        /* <DEDUP_REMOVED lines=10> */
.L_x_141:
[----:B------:R-:W-:Y:S05]  /*05b0*/  BRA.U !UP0, `(.L_x_140) ;  /* 0x0000000108447547 */ /* 0x000fea000b800000 */
[----:B------:R-:W-:Y:S01]  /*05c0*/  ISETP.GE.U32.AND P2, PT, R6, 0x3, PT ;  /* 0x000000030600780c */ /* 0x000fe20003f46070 */
[----:B------:R-:W-:-:S12]  /*05d0*/  UISETP.NE.AND UP0, UPT, UR25, URZ, UPT ;  /* 0x000000ff1900728c */ /* 0x000fd8000bf05270 */
[C---:B0-----:R-:W-:Y:S02]  /*05e0*/  @P2 IMAD R5, R3.reuse, 0x400, R0 ;  /* 0x0000040003052824 */ /* 0x041fe400078e0200 */
[----:B------:R-:W-:-:S03]  /*05f0*/  @P2 VIADD R3, R3, 0x4 ;  /* 0x0000000403032836 */ /* 0x000fc60000000000 */
[----:B------:R1:W-:Y:S04]  /*0600*/  @P2 STS [R5], RZ ;  /* 0x000000ff05002388 */ /* 0x0003e80000000800 */
[----:B------:R1:W-:Y:S04]  /*0610*/  @P2 STS [R5+0x400], RZ ;  /* 0x000400ff05002388 */ /* 0x0003e80000000800 */
[----:B------:R1:W-:Y:S04]  /*0620*/  @P2 STS [R5+0x800], RZ ;  /* 0x000800ff05002388 */ /* 0x0003e80000000800 */
[----:B------:R1:W-:Y:S01]  /*0630*/  @P2 STS [R5+0xc00], RZ ;  /* 0x000c00ff05002388 */ /* 0x0003e20000000800 */
[----:B------:R-:W-:Y:S05]  /*0640*/  BRA.U !UP0, `(.L_x_140) ;  /* 0x0000000108207547 */ /* 0x000fea000b800000 */
[----:B------:R-:W-:Y:S01]  /*0650*/  IMAD R3, R3, 0x400, R0 ;  /* 0x0000040003037824 */ /* 0x000fe200078e0200 */
[----:B------:R-:W-:-:S04]  /*0660*/  UISETP.NE.AND UP0, UPT, UR25, 0x1, UPT ;  /* 0x000000011900788c */ /* 0x000fc8000bf05270 */
[----:B------:R2:W-:Y:S05]  /*0670*/  STS [R3], RZ ;  /* 0x000000ff03007388 */ /* 0x0005ea0000000800 */
[----:B------:R-:W-:Y:S05]  /*0680*/  BRA.U !UP0, `(.L_x_140) ;  /* 0x0000000108107547 */ /* 0x000fea000b800000 */
[----:B------:R-:W-:Y:S01]  /*0690*/  UISETP.NE.AND UP0, UPT, UR25, 0x2, UPT ;  /* 0x000000021900788c */ /* 0x000fe2000bf05270 */
[----:B------:R3:W-:Y:S05]  /*06a0*/  STS [R3+0x400], RZ ;  /* 0x000400ff03007388 */ /* 0x0007ea0000000800 */
[----:B------:R-:W-:-:S13]  /*06b0*/  PLOP3.LUT P2, PT, PT, PT, UP0, 0x80, 0x8 ;  /* 0x000000000008781c */ /* 0x000fda0003f4f008 */
[----:B------:R3:W-:Y:S02]  /*06c0*/  @P2 STS [R3+0x800], RZ ;  /* 0x000800ff03002388 */ /* 0x0007e40000000800 */
.L_x_140:
[----:B------:R-:W-:-:S13]  /*06d0*/  ISETP.GT.U32.AND P2, PT, R4, 0x7f, PT ;  /* 0x0000007f0400780c */ /* 0x000fda0003f44070 */
[----:B------:R-:W-:Y:S05]  /*06e0*/  @P2 BRA `(.L_x_137) ;  /* 0x0000000000e02947 */ /* 0x000fea0003800000 */
[----:B--23--:R-:W-:Y:S01]  /*06f0*/  HFMA2 R3, -RZ, RZ, 0, 0 ;  /* 0x00000000ff037431 */ /* 0x00cfe200000001ff */
[----:B------:R-:W-:Y:S06]  /*0700*/  @!P1 BRA `(.L_x_142) ;  /* 0x0000000000589947 */ /* 0x000fec0003800000 */
[----:B------:R-:W-:-:S07]  /*0710*/  IMAD.MOV.U32 R3, RZ, RZ, RZ ;  /* 0x000000ffff037224 */ /* 0x000fce00078e00ff */
.L_x_143:
[C---:B012---:R-:W-:Y:S02]  /*0720*/  IMAD R5, R3.reuse, 0x400, R0 ;  /* 0x0000040003057824 */ /* 0x047fe400078e0200 */
[----:B------:R-:W-:-:S03]  /*0730*/  VIADD R3, R3, 0x10 ;  /* 0x0000001003037836 */ /* 0x000fc60000000000 */
[----:B------:R2:W-:Y:S02]  /*0740*/  STS [R5+0x200], RZ ;  /* 0x000200ff05007388 */ /* 0x0005e40000000800 */
[----:B------:R-:W-:Y:S02]  /*0750*/  ISETP.NE.AND P1, PT, R3, UR26, PT ;  /* 0x0000001a03007c0c */ /* 0x000fe4000bf25270 */
[----:B------:R2:W-:Y:S04]  /*0760*/  STS [R5+0x600], RZ ;  /* 0x000600ff05007388 */ /* 0x0005e80000000800 */
        /* <DEDUP_REMOVED lines=13> */
[----:B------:R2:W-:Y:S01]  /*0840*/  STS [R5+0x3e00], RZ ;  /* 0x003e00ff05007388 */ /* 0x0005e20000000800 */
[----:B------:R-:W-:Y:S05]  /*0850*/  @P1 BRA `(.L_x_143) ;  /* 0xfffffffc00b01947 */ /* 0x000fea000383ffff */
[----:B------:R-:W-:-:S07]  /*0860*/  IMAD.U32 R3, RZ, RZ, UR26 ;  /* 0x0000001aff037e24 */ /* 0x000fce000f8e00ff */
.L_x_142:
[----:B------:R-:W-:Y:S05]  /*0870*/  @!P0 BRA `(.L_x_137) ;  /* 0x00000000007c8947 */ /* 0x000fea0003800000 */
[----:B------:R-:W-:Y:S01]  /*0880*/  ISETP.GE.U32.AND P0, PT, R2, 0x7, PT ;  /* 0x000000070200780c */ /* 0x000fe20003f06070 */
[----:B------:R-:W-:-:S12]  /*0890*/  UISETP.NE.AND UP0, UPT, UR24, URZ, UPT ;  /* 0x000000ff1800728c */ /* 0x000fd8000bf05270 */
[----:B------:R-:W-:Y:S05]  /*08a0*/  @!P0 BRA `(.L_x_144) ;  /* 0x0000000000288947 */ /* 0x000fea0003800000 */
[C---:B------:R-:W-:Y:S02]  /*08b0*/  IMAD R2, R3.reuse, 0x400, R0 ;  /* 0x0000040003027824 */ /* 0x040fe400078e0200 */
[----:B------:R-:W-:-:S03]  /*08c0*/  VIADD R3, R3, 0x8 ;  /* 0x0000000803037836 */ /* 0x000fc60000000000 */
[----:B------:R3:W-:Y:S04]  /*08d0*/  STS [R2+0x200], RZ ;  /* 0x000200ff02007388 */ /* 0x0007e80000000800 */
[----:B------:R3:W-:Y:S04]  /*08e0*/  STS [R2+0x600], RZ ;  /* 0x000600ff02007388 */ /* 0x0007e80000000800 */
[----:B------:R3:W-:Y:S04]  /*08f0*/  STS [R2+0xa00], RZ ;  /* 0x000a00ff02007388 */ /* 0x0007e80000000800 */
[----:B------:R3:W-:Y:S04]  /*0900*/  STS [R2+0xe00], RZ ;  /* 0x000e00ff02007388 */ /* 0x0007e80000000800 */
[----:B------:R3:W-:Y:S04]  /*0910*/  STS [R2+0x1200], RZ ;  /* 0x001200ff02007388 */ /* 0x0007e80000000800 */
[----:B------:R3:W-:Y:S04]  /*0920*/  STS [R2+0x1600], RZ ;  /* 0x001600ff02007388 */ /* 0x0007e80000000800 */
[----:B------:R3:W-:Y:S04]  /*0930*/  STS [R2+0x1a00], RZ ;  /* 0x001a00ff02007388 */ /* 0x0007e80000000800 */
[----:B------:R3:W-:Y:S02]  /*0940*/  STS [R2+0x1e00], RZ ;  /* 0x001e00ff02007388 */ /* 0x0007e40000000800 */
.L_x_144:
[----:B------:R-:W-:Y:S05]  /*0950*/  BRA.U !UP0, `(.L_x_137) ;  /* 0x0000000108447547 */ /* 0x000fea000b800000 */
[----:B------:R-:W-:Y:S01]  /*0960*/  ISETP.GE.U32.AND P0, PT, R6, 0x3, PT ;  /* 0x000000030600780c */ /* 0x000fe20003f06070 */
[----:B------:R-:W-:-:S12]  /*0970*/  UISETP.NE.AND UP0, UPT, UR25, URZ, UPT ;  /* 0x000000ff1900728c */ /* 0x000fd8000bf05270 */
[C---:B---3--:R-:W-:Y:S01]  /*0980*/  @P0 IMAD R2, R3.reuse, 0x400, R0 ;  /* 0x0000040003020824 */ /* 0x048fe200078e0200 */
[----:B------:R-:W-:-:S04]  /*0990*/  @P0 IADD3 R3, PT, PT, R3, 0x4, RZ ;  /* 0x0000000403030810 */ /* 0x000fc80007ffe0ff */
[----:B------:R4:W-:Y:S04]  /*09a0*/  @P0 STS [R2+0x200], RZ ;  /* 0x000200ff02000388 */ /* 0x0009e80000000800 */
[----:B------:R4:W-:Y:S04]  /*09b0*/  @P0 STS [R2+0x600], RZ ;  /* 0x000600ff02000388 */ /* 0x0009e80000000800 */
[----:B------:R4:W-:Y:S04]  /*09c0*/  @P0 STS [R2+0xa00], RZ ;  /* 0x000a00ff02000388 */ /* 0x0009e80000000800 */
[----:B------:R4:W-:Y:S01]  /*09d0*/  @P0 STS [R2+0xe00], RZ ;  /* 0x000e00ff02000388 */ /* 0x0009e20000000800 */
[----:B------:R-:W-:Y:S05]  /*09e0*/  BRA.U !UP0, `(.L_x_137) ;  /* 0x0000000108207547 */ /* 0x000fea000b800000 */
[----:B------:R-:W-:Y:S01]  /*09f0*/  IMAD R3, R3, 0x400, R0 ;  /* 0x0000040003037824 */ /* 0x000fe200078e0200 */
[----:B------:R-:W-:-:S04]  /*0a00*/  UISETP.NE.AND UP0, UPT, UR25, 0x1, UPT ;  /* 0x000000011900788c */ /* 0x000fc8000bf05270 */
[----:B------:R3:W-:Y:S05]  /*0a10*/  STS [R3+0x200], RZ ;  /* 0x000200ff03007388 */ /* 0x0007ea0000000800 */
[----:B------:R-:W-:Y:S05]  /*0a20*/  BRA.U !UP0, `(.L_x_137) ;  /* 0x0000000108107547 */ /* 0x000fea000b800000 */
[----:B------:R-:W-:Y:S01]  /*0a30*/  UISETP.NE.AND UP0, UPT, UR25, 0x2, UPT ;  /* 0x000000021900788c */ /* 0x000fe2000bf05270 */
[----:B------:R0:W-:Y:S05]  /*0a40*/  STS [R3+0x600], RZ ;  /* 0x000600ff03007388 */ /* 0x0001ea0000000800 */
[----:B------:R-:W-:-:S13]  /*0a50*/  PLOP3.LUT P0, PT, PT, PT, UP0, 0x80, 0x8 ;  /* 0x000000000008781c */ /* 0x000fda0003f0f008 */
[----:B------:R0:W-:Y:S02]  /*0a60*/  @P0 STS [R3+0xa00], RZ ;  /* 0x000a00ff03000388 */ /* 0x0001e40000000800 */
.L_x_137:
[----:B------:R-:W-:Y:S05]  /*0a70*/  BSYNC.RECONVERGENT B0 ;  /* 0x0000000000007941 */ /* 0x000fea0003800200 */
.L_x_136:
[----:B------:R-:W5:Y:S01]  /*0a80*/  LDCU.64 UR14, c[0x0][0x390] ;  /* 0x00007200ff0e77ac */ /* 0x000f620008000a00 */
[----:B------:R-:W-:Y:S02]  /*0a90*/  USHF.L.U32 UR4, UR6, 0x1e, URZ ;  /* 0x0000001e06047899 */ /* 0x000fe400080006ff */
[----:B------:R-:W-:Y:S02]  /*0aa0*/  USHF.L.U64.HI UR5, UR6, 0x1e, UR7 ;  /* 0x0000001e06057899 */ /* 0x000fe40008010207 */
[----:B-----5:R-:W-:-:S04]  /*0ab0*/  UIADD3 UR4, UP0, UPT, -UR4, UR14, URZ ;  /* 0x0000000e04047290 */ /* 0x020fc8000ff1e1ff */
[----:B------:R-:W-:Y:S02]  /*0ac0*/  UIADD3.X UR5, UPT, UPT, ~UR5, UR15, URZ, UP0, !UPT ;  /* 0x0000000f05057290 */ /* 0x000fe400087fe5ff */
[----:B------:R-:W-:-:S04]  /*0ad0*/  UISETP.LT.U32.AND UP0, UPT, UR4, 0x40000000, UPT ;  /* 0x400000000400788c */ /* 0x000fc8000bf01070 */
[----:B------:R-:W-:-:S04]  /*0ae0*/  UISETP.LT.U32.AND.EX UP0, UPT, UR5, URZ, UPT, UP0 ;  /* 0x000000ff0500728c */ /* 0x000fc8000bf01100 */
[----:B------:R-:W-:Y:S02]  /*0af0*/  USEL UR13, UR4, 0x40000000, UP0 ;  /* 0x40000000040d7887 */ /* 0x000fe40008000000 */
[----:B------:R-:W-:Y:S02]  /*0b00*/  USEL UR14, UR5, URZ, UP0 ;  /* 0x000000ff050e7287 */ /* 0x000fe40008000000 */
[----:B------:R-:W-:-:S04]  /*0b10*/  UISETP.GT.U32.AND UP0, UPT, UR13, UR8, UPT ;  /* 0x000000080d00728c */ /* 0x000fc8000bf04070 */
[----:B------:R-:W-:Y:S01]  /*0b20*/  UISETP.GT.U32.AND.EX UP0, UPT, UR14, URZ, UPT, UP0 ;  /* 0x000000ff0e00728c */ /* 0x000fe2000bf04100 */
[----:B------:R-:W-:Y:S08]  /*0b30*/  BAR.SYNC.DEFER_BLOCKING 0x0 ;  /* 0x0000000000007b1d */ /* 0x000ff00000010000 */
[----:B------:R-:W-:Y:S06]  /*0b40*/  BAR.SYNC.DEFER_BLOCKING 0x0 ;  /* 0x0000000000007b1d */ /* 0x000fec0000010000 */
[----:B------:R-:W-:Y:S05]  /*0b50*/  BRA.U !UP0, `(.L_x_145) ;  /* 0x0000000d082c7547 */ /* 0x000fea000b800000 */
[----:B------:R-:W-:Y:S01]  /*0b60*/  UMOV UR10, UR8 ;  /* 0x00000008000a7c82 */ /* 0x000fe20008000000 */
[----:B------:R-:W-:-:S05]  /*0b70*/  UMOV UR5, URZ ;  /* 0x000000ff00057c82 */ /* 0x000fca0008000000 */
.L_x_150:
[----:B-----5:R-:W5:Y:S01]  /*0b80*/  LDCU.64 UR18, c[0x0][0x390] ;  /* 0x00007200ff1277ac */ /* 0x020f620008000a00 */
[----:B------:R-:W-:Y:S02]  /*0b90*/  USHF.L.U32 UR15, UR6, 0x1e, URZ ;  /* 0x0000001e060f7899 */ /* 0x000fe400080006ff */
[----:B------:R-:W-:Y:S02]  /*0ba0*/  USHF.L.U64.HI UR16, UR6, 0x1e, UR7 ;  /* 0x0000001e06107899 */ /* 0x000fe40008010207 */
[----:B------:R-:W-:-:S04]  /*0bb0*/  UIADD3 UR15, UP0, UPT, UR10, UR15, URZ ;  /* 0x0000000f0a0f7290 */ /* 0x000fc8000ff1e0ff */
[----:B------:R-:W-:Y:S02]  /*0bc0*/  UIADD3.X UR16, UPT, UPT, UR5, UR16, URZ, UP0, !UPT ;  /* 0x0000001005107290 */ /* 0x000fe400087fe4ff */
[----:B------:R-:W-:Y:S02]  /*0bd0*/  ULEA UR10, UP0, UR28, UR10, 0xb ;  /* 0x0000000a1c0a7291 */ /* 0x000fe4000f8058ff */
[----:B-----5:R-:W-:Y:S02]  /*0be0*/  UIADD3 UR17, UP1, UPT, -UR15, UR18, URZ ;  /* 0x000000120f117290 */ /* 0x020fe4000ff3e1ff */
[----:B------:R-:W-:Y:S02]  /*0bf0*/  UIADD3.X UR5, UPT, UPT, URZ, UR5, URZ, UP0, !UPT ;  /* 0x00000005ff057290 */ /* 0x000fe400087fe4ff */
[----:B------:R-:W-:Y:S02]  /*0c00*/  UIADD3.X UR4, UPT, UPT, ~UR16, UR19, URZ, UP1, !UPT ;  /* 0x0000001310047290 */ /* 0x000fe40008ffe5ff */
[----:B------:R-:W-:-:S02]  /*0c10*/  UISETP.GE.U32.AND UP1, UPT, UR17, 0x800, UPT ;  /* 0x000008001100788c */ /* 0x000fc4000bf26070 */
[----:B------:R-:W-:Y:S02]  /*0c20*/  UISETP.GE.U32.AND UP0, UPT, UR10, UR13, UPT ;  /* 0x0000000d0a00728c */ /* 0x000fe4000bf06070 */
[----:B------:R-:W-:Y:S02]  /*0c30*/  UISETP.GE.U32.AND.EX UP1, UPT, UR4, URZ, UPT, UP1 ;  /* 0x000000ff0400728c */ /* 0x000fe4000bf26110 */
[----:B------:R-:W-:-:S07]  /*0c40*/  UISETP.GE.U32.AND.EX UP0, UPT, UR5, UR14, UPT, UP0 ;  /* 0x0000000e0500728c */ /* 0x000fce000bf06100 */
[----:B0-----:R-:W-:Y:S05]  /*0c50*/  BRA.U !UP1, `(.L_x_146) ;  /* 0x0000000109587547 */ /* 0x001fea000b800000 */
[----:B------:R-:W4:Y:S01]  /*0c60*/  LDCU.64 UR18, c[0x0][0x388] ;  /* 0x00007100ff1277ac */ /* 0x000f220008000a00 */
[----:B0-23--:R-:W-:-:S05]  /*0c70*/  IADD3 R3, P0, PT, R4, UR15, RZ ;  /* 0x0000000f04037c10 */ /* 0x00dfca000ff1e0ff */
[----:B------:R-:W-:Y:S01]  /*0c80*/  IMAD.X R6, RZ, RZ, UR16, P0 ;  /* 0x00000010ff067e24 */ /* 0x000fe200080e06ff */
[----:B----4-:R-:W-:-:S04]  /*0c90*/  LEA R2, P0, R3, UR18, 0x2 ;  /* 0x0000001203027c11 */ /* 0x010fc8000f8010ff */
        /* <DEDUP_REMOVED lines=18> */
.L_x_146:
[----:B------:R-:W4:Y:S01]  /*0dc0*/  LDCU.64 UR18, c[0x0][0x388] ;  /* 0x00007100ff1277ac */ /* 0x000f220008000a00 */
[C---:B012---:R-:W-:Y:S01]  /*0dd0*/  VIADD R5, R4.reuse, 0x100 ;  /* 0x0000010004057836 */ /* 0x047fe20000000000 */
[C---:B---3--:R-:W-:Y:S01]  /*0de0*/  IADD3 R3, P0, PT, R4.reuse, UR15, RZ ;  /* 0x0000000f04037c10 */ /* 0x048fe2000ff1e0ff */
[C---:B----4-:R-:W-:Y:S01]  /*0df0*/  VIADD R2, R4.reuse, 0x80 ;  /* 0x0000008004027836 */ /* 0x050fe20000000000 */
[C---:B------:R-:W-:Y:S01]  /*0e00*/  ISETP.GE.AND P1, PT, R4.reuse, UR17, PT ;  /* 0x0000001104007c0c */ /* 0x040fe2000bf26270 */
[----:B------:R-:W-:Y:S01]  /*0e10*/  VIADD R7, R4, 0x180 ;  /* 0x0000018004077836 */ /* 0x000fe20000000000 */
[----:B------:R-:W-:Y:S01]  /*0e20*/  ISETP.GE.AND P3, PT, R5, UR17, PT ;  /* 0x0000001105007c0c */ /* 0x000fe2000bf66270 */
[----:B------:R-:W-:Y:S01]  /*0e30*/  IMAD.X R6, RZ, RZ, UR16, P0 ;  /* 0x00000010ff067e24 */ /* 0x000fe200080e06ff */
[----:B------:R-:W-:Y:S01]  /*0e40*/  ISETP.GE.AND P2, PT, R2, UR17, PT ;  /* 0x0000001102007c0c */ /* 0x000fe2000bf46270 */
[----:B------:R-:W-:Y:S01]  /*0e50*/  VIADD R5, R4, 0x200 ;  /* 0x0000020004057836 */ /* 0x000fe20000000000 */
[----:B------:R-:W-:Y:S01]  /*0e60*/  ISETP.GE.AND P4, PT, R7, UR17, PT ;  /* 0x0000001107007c0c */ /* 0x000fe2000bf86270 */
[----:B------:R-:W-:-:S03]  /*0e70*/  IMAD.MOV.U32 R12, RZ, RZ, 0x7fffffff ;  /* 0x7fffffffff0c7424 */ /* 0x000fc600078e00ff */
[----:B------:R-:W-:Y:S01]  /*0e80*/  ISETP.GE.AND P5, PT, R5, UR17, PT ;  /* 0x0000001105007c0c */ /* 0x000fe2000bfa6270 */
[----:B------:R-:W-:Y:S01]  /*0e90*/  VIADD R5, R4, 0x300 ;  /* 0x0000030004057836 */ /* 0x000fe20000000000 */
[----:B------:R-:W-:-:S04]  /*0ea0*/  LEA R2, P0, R3, UR18, 0x2 ;  /* 0x0000001203027c11 */ /* 0x000fc8000f8010ff */
[----:B------:R-:W-:Y:S01]  /*0eb0*/  LEA.HI.X R3, R3, UR19, R6, 0x2, P0 ;  /* 0x0000001303037c11 */ /* 0x000fe200080f1406 */
[----:B------:R-:W-:Y:S01]  /*0ec0*/  IMAD.MOV.U32 R11, RZ, RZ, 0x7fffffff ;  /* 0x7fffffffff0b7424 */ /* 0x000fe200078e00ff */
[----:B------:R-:W-:-:S03]  /*0ed0*/  IADD3 R6, PT, PT, R4, 0x280, RZ ;  /* 0x0000028004067810 */ /* 0x000fc60007ffe0ff */
[----:B------:R1:W5:Y:S01]  /*0ee0*/  @!P1 LDG.E R12, desc[UR20][R2.64] ;  /* 0x00000014020c9981 */ /* 0x000362000c1e1900 */
[----:B------:R-:W-:Y:S01]  /*0ef0*/  ISETP.GE.AND P1, PT, R5, UR17, PT ;  /* 0x0000001105007c0c */ /* 0x000fe2000bf26270 */
[----:B------:R-:W-:Y:S01]  /*0f00*/  VIADD R5, R4, 0x380 ;  /* 0x0000038004057836 */ /* 0x000fe20000000000 */
[----:B------:R-:W-:Y:S01]  /*0f10*/  ISETP.GE.AND P0, PT, R6, UR17, PT ;  /* 0x0000001106007c0c */ /* 0x000fe2000bf06270 */
[----:B------:R-:W-:Y:S01]  /*0f20*/  IMAD.MOV.U32 R9, RZ, RZ, 0x7fffffff ;  /* 0x7fffffffff097424 */ /* 0x000fe200078e00ff */
[----:B------:R1:W5:Y:S02]  /*0f30*/  @!P2 LDG.E R11, desc[UR20][R2.64+0x200] ;  /* 0x00020014020ba981 */ /* 0x000364000c1e1900 */
[----:B------:R-:W-:Y:S01]  /*0f40*/  ISETP.GE.AND P2, PT, R5, UR17, PT ;  /* 0x0000001105007c0c */ /* 0x000fe2000bf46270 */
[----:B------:R-:W-:Y:S02]  /*0f50*/  VIADD R5, R4, 0x480 ;  /* 0x0000048004057836 */ /* 0x000fe40000000000 */
[----:B------:R-:W-:Y:S01]  /*0f60*/  IMAD.MOV.U32 R10, RZ, RZ, 0x7fffffff ;  /* 0x7fffffffff0a7424 */ /* 0x000fe200078e00ff */
[----:B------:R1:W5:Y:S01]  /*0f70*/  @!P4 LDG.E R9, desc[UR20][R2.64+0x600] ;  /* 0x000600140209c981 */ /* 0x000362000c1e1900 */
[----:B------:R-:W-:-:S02]  /*0f80*/  MOV R8, 0x7fffffff ;  /* 0x7fffffff00087802 */ /* 0x000fc40000000f00 */
[C---:B------:R-:W-:Y:S02]  /*0f90*/  LOP3.LUT R6, R4.reuse, 0x400, RZ, 0xfc, !PT ;  /* 0x0000040004067812 */ /* 0x040fe400078efcff */
[----:B------:R-:W-:Y:S01]  /*0fa0*/  ISETP.GE.AND P4, PT, R5, UR17, PT ;  /* 0x0000001105007c0c */ /* 0x000fe2000bf86270 */
[----:B------:R-:W-:Y:S01]  /*0fb0*/  VIADD R5, R4, 0x500 ;  /* 0x0000050004057836 */ /* 0x000fe20000000000 */
[----:B------:R1:W5:Y:S01]  /*0fc0*/  @!P3 LDG.E R10, desc[UR20][R2.64+0x400] ;  /* 0x00040014020ab981 */ /* 0x000362000c1e1900 */
[----:B------:R-:W-:Y:S01]  /*0fd0*/  ISETP.GE.AND P3, PT, R6, UR17, PT ;  /* 0x0000001106007c0c */ /* 0x000fe2000bf66270 */
[----:B------:R-:W-:Y:S02]  /*0fe0*/  IMAD.MOV.U32 R6, RZ, RZ, 0x7fffffff ;  /* 0x7fffffffff067424 */ /* 0x000fe400078e00ff */
[----:B------:R1:W5:Y:S01]  /*0ff0*/  @!P5 LDG.E R8, desc[UR20][R2.64+0x800] ;  /* 0x000800140208d981 */ /* 0x000362000c1e1900 */
[----:B------:R-:W-:Y:S01]  /*1000*/  ISETP.GE.AND P5, PT, R5, UR17, PT ;  /* 0x0000001105007c0c */ /* 0x000fe2000bfa6270 */
[----:B------:R-:W-:-:S02]  /*1010*/  VIADD R5, R4, 0x600 ;  /* 0x0000060004057836 */ /* 0x000fc40000000000 */
[----:B------:R-:W-:Y:S01]  /*1020*/  IMAD.MOV.U32 R7, RZ, RZ, 0x7fffffff ;  /* 0x7fffffffff077424 */ /* 0x000fe200078e00ff */
[----:B------:R1:W5:Y:S01]  /*1030*/  @!P1 LDG.E R6, desc[UR20][R2.64+0xc00] ;  /* 0x000c001402069981 */ /* 0x000362000c1e1900 */
[C---:B------:R-:W-:Y:S01]  /*1040*/  VIADD R13, R4.reuse, 0x580 ;  /* 0x00000580040d7836 */ /* 0x040fe20000000000 */
[----:B------:R-:W-:Y:S01]  /*1050*/  ISETP.GE.AND P1, PT, R5, UR17, PT ;  /* 0x0000001105007c0c */ /* 0x000fe2000bf26270 */
[----:B------:R-:W-:Y:S02]  /*1060*/  IMAD.MOV.U32 R5, RZ, RZ, 0x7fffffff ;  /* 0x7fffffffff057424 */ /* 0x000fe400078e00ff */
[----:B------:R-:W-:Y:S01]  /*1070*/  IMAD.MOV.U32 R19, RZ, RZ, 0x7fffffff ;  /* 0x7fffffffff137424 */ /* 0x000fe200078e00ff */
[----:B------:R1:W5:Y:S01]  /*1080*/  @!P0 LDG.E R7, desc[UR20][R2.64+0xa00] ;  /* 0x000a001402078981 */ /* 0x000362000c1e1900 */
[----:B------:R-:W-:Y:S01]  /*1090*/  IMAD.MOV.U32 R18, RZ, RZ, 0x7fffffff ;  /* 0x7fffffffff127424 */ /* 0x000fe200078e00ff */
[----:B------:R-:W-:Y:S01]  /*10a0*/  ISETP.GE.AND P0, PT, R13, UR17, PT ;  /* 0x000000110d007c0c */ /* 0x000fe2000bf06270 */
[C---:B------:R-:W-:Y:S01]  /*10b0*/  VIADD R14, R4.reuse, 0x700 ;  /* 0x00000700040e7836 */ /* 0x040fe20000000000 */
[----:B------:R-:W-:Y:S01]  /*10c0*/  IADD3 R13, PT, PT, R4, 0x680, RZ ;  /* 0x00000680040d7810 */ /* 0x000fe20007ffe0ff */
[----:B------:R1:W5:Y:S03]  /*10d0*/  @!P2 LDG.E R5, desc[UR20][R2.64+0xe00] ;  /* 0x000e00140205a981 */ /* 0x000366000c1e1900 */
[----:B------:R-:W-:Y:S01]  /*10e0*/  ISETP.GE.AND P2, PT, R13, UR17, PT ;  /* 0x000000110d007c0c */ /* 0x000fe2000bf46270 */
[----:B------:R1:W5:Y:S01]  /*10f0*/  @!P3 LDG.E R19, desc[UR20][R2.64+0x1000] ;  /* 0x001000140213b981 */ /* 0x000362000c1e1900 */
[----:B------:R-:W-:-:S03]  /*1100*/  ISETP.GE.AND P3, PT, R14, UR17, PT ;  /* 0x000000110e007c0c */ /* 0x000fc6000bf66270 */
[----:B------:R1:W5:Y:S01]  /*1110*/  @!P4 LDG.E R18, desc[UR20][R2.64+0x1200] ;  /* 0x001200140212c981 */ /* 0x000362000c1e1900 */
[----:B------:R-:W-:Y:S01]  /*1120*/  ISETP.GE.AND P4, PT, R21, UR17, PT ;  /* 0x0000001115007c0c */ /* 0x000fe2000bf86270 */
[----:B------:R-:W-:Y:S01]  /*1130*/  IMAD.MOV.U32 R17, RZ, RZ, 0x7fffffff ;  /* 0x7fffffffff117424 */ /* 0x000fe200078e00ff */
[----:B------:R-:W-:Y:S01]  /*1140*/  MOV R14, 0x7fffffff ;  /* 0x7fffffff000e7802 */ /* 0x000fe20000000f00 */
[----:B------:R-:W-:Y:S02]  /*1150*/  IMAD.MOV.U32 R16, RZ, RZ, 0x7fffffff ;  /* 0x7fffffffff107424 */ /* 0x000fe400078e00ff */
[----:B------:R-:W-:Y:S02]  /*1160*/  IMAD.MOV.U32 R22, RZ, RZ, 0x7fffffff ;  /* 0x7fffffffff167424 */ /* 0x000fe400078e00ff */
        /* <DEDUP_REMOVED lines=8> */
.L_x_147:
[----:B01----:R-:W0:Y:S02]  /*11f0*/  LDC.64 R2, c[0x0][0x398] ;  /* 0x0000e600ff027b82 */ /* 0x003e240000000a00 */
[----:B0-----:R-:W-:-:S13]  /*1200*/  ISETP.GT.AND P0, PT, R3, R2, PT ;  /* 0x000000020300720c */ /* 0x001fda0003f04270 */
[----:B------:R-:W-:Y:S05]  /*1210*/  @!P0 BRA `(.L_x_148) ;  /* 0x0000000400788947 */ /* 0x000fea0003800000 */
[----:B------:R-:W0:Y:S01]  /*1220*/  S2UR UR15, SR_CgaCtaId ;  /* 0x00000000000f79c3 */ /* 0x000e220000008800 */
[----:B-----5:R-:W-:Y:S01]  /*1230*/  LOP3.LUT R15, R15, 0x80000000, RZ, 0x3c, !PT ;  /* 0x800000000f0f7812 */ /* 0x020fe200078e3cff */
[----:B------:R-:W-:Y:S01]  /*1240*/  UMOV UR4, 0x400 ;  /* 0x0000040000047882 */ /* 0x000fe20000000000 */
[----:B------:R-:W-:Y:S01]  /*1250*/  LOP3.LUT R14, R14, 0x80000000, RZ, 0x3c, !PT ;  /* 0x800000000e0e7812 */ /* 0x000fe200078e3cff */
[----:B------:R-:W1:Y:S01]  /*1260*/  LDCU UR16, c[0x0][0x398] ;  /* 0x00007300ff1077ac */ /* 0x000e620008000800 */
[----:B------:R-:W-:Y:S02]  /*1270*/  LOP3.LUT R13, R13, 0x80000000, RZ, 0x3c, !PT ;  /* 0x800000000d0d7812 */ /* 0x000fe400078e3cff */
[----:B------:R-:W-:Y:S02]  /*1280*/  LOP3.LUT R2, R22, 0x80000000, RZ, 0x3c, !PT ;  /* 0x8000000016027812 */ /* 0x000fe400078e3cff */
[----:B------:R-:W-:Y:S02]  /*1290*/  LOP3.LUT R16, R16, 0x80000000, RZ, 0x3c, !PT ;  /* 0x8000000010107812 */ /* 0x000fe400078e3cff */
[----:B------:R-:W-:-:S02]  /*12a0*/  LOP3.LUT R17, R17, 0x80000000, RZ, 0x3c, !PT ;  /* 0x8000000011117812 */ /* 0x000fc400078e3cff */
[----:B------:R-:W-:Y:S02]  /*12b0*/  LOP3.LUT R18, R18, 0x80000000, RZ, 0x3c, !PT ;  /* 0x8000000012127812 */ /* 0x000fe400078e3cff */
[----:B------:R-:W-:Y:S02]  /*12c0*/  LOP3.LUT R19, R19, 0x80000000, RZ, 0x3c, !PT ;  /* 0x8000000013137812 */ /* 0x000fe400078e3cff */
[----:B------:R-:W-:Y:S02]  /*12d0*/  LOP3.LUT R5, R5, 0x80000000, RZ, 0x3c, !PT ;  /* 0x8000000005057812 */ /* 0x000fe400078e3cff */
[----:B------:R-:W-:Y:S02]  /*12e0*/  LOP3.LUT R6, R6, 0x80000000, RZ, 0x3c, !PT ;  /* 0x8000000006067812 */ /* 0x000fe400078e3cff */
[----:B------:R-:W-:Y:S02]  /*12f0*/  LOP3.LUT R7, R7, 0x80000000, RZ, 0x3c, !PT ;  /* 0x8000000007077812 */ /* 0x000fe400078e3cff */
[----:B------:R-:W-:Y:S01]  /*1300*/  LOP3.LUT R8, R8, 0x80000000, RZ, 0x3c, !PT ;  /* 0x8000000008087812 */ /* 0x000fe200078e3cff */
[----:B0-----:R-:W-:Y:S01]  /*1310*/  ULEA UR15, UR15, UR4, 0x18 ;  /* 0x000000040f0f7291 */ /* 0x001fe2000f8ec0ff */
[----:B------:R-:W-:-:S02]  /*1320*/  LOP3.LUT R9, R9, 0x80000000, RZ, 0x3c, !PT ;  /* 0x8000000009097812 */ /* 0x000fc400078e3cff */
[----:B------:R-:W-:Y:S01]  /*1330*/  LOP3.LUT R10, R10, 0x80000000, RZ, 0x3c, !PT ;  /* 0x800000000a0a7812 */ /* 0x000fe200078e3cff */
[----:B------:R-:W-:Y:S01]  /*1340*/  UMOV UR4, URZ ;  /* 0x000000ff00047c82 */ /* 0x000fe20008000000 */
[----:B------:R-:W-:Y:S02]  /*1350*/  LOP3.LUT R11, R11, 0x80000000, RZ, 0x3c, !PT ;  /* 0x800000000b0b7812 */ /* 0x000fe400078e3cff */
[----:B-1----:R-:W-:-:S07]  /*1360*/  LOP3.LUT R12, R12, 0x80000000, RZ, 0x3c, !PT ;  /* 0x800000000c0c7812 */ /* 0x002fce00078e3cff */
.L_x_149:
[----:B------:R-:W-:Y:S01]  /*1370*/  IMAD R22, RZ, RZ, -UR16 ;  /* 0x80000010ff167e24 */ /* 0x000fe2000f8e02ff */
[----:B0-----:R-:W-:Y:S01]  /*1380*/  SHF.R.U32.HI R23, RZ, UR16, R12 ;  /* 0x00000010ff177c19 */ /* 0x001fe2000801160c */
[----:B------:R-:W-:Y:S01]  /*1390*/  IMAD.MOV.U32 R25, RZ, RZ, -0x1 ;  /* 0xffffffffff197424 */ /* 0x000fe200078e00ff */
[----:B------:R-:W-:Y:S01]  /*13a0*/  ULEA UR17, UR4, UR15, 0xa ;  /* 0x0000000f04117291 */ /* 0x000fe2000f8e50ff */
[----:B------:R-:W-:Y:S01]  /*13b0*/  SHF.R.U32.HI R27, RZ, UR16, R10 ;  /* 0x00000010ff1b7c19 */ /* 0x000fe2000801160a */
[----:B------:R-:W-:Y:S01]  /*13c0*/  UIADD3 UR4, UPT, UPT, UR4, 0x1, URZ ;  /* 0x0000000104047890 */ /* 0x000fe2000fffe0ff */
[----:B------:R-:W-:Y:S02]  /*13d0*/  VIADDMNMX R22, R22, R3, 0x8, PT ;  /* 0x0000000816167446 */ /* 0x000fe40003800103 */
[----:B------:R-:W-:Y:S02]  /*13e0*/  SHF.R.U32.HI R29, RZ, UR16, R9 ;  /* 0x00000010ff1d7c19 */ /* 0x000fe40008011609 */
[----:B------:R-:W-:-:S02]  /*13f0*/  SHF.L.U32 R22, R25, R22, RZ ;  /* 0x0000001619167219 */ /* 0x000fc400000006ff */
[----:B------:R-:W-:Y:S02]  /*1400*/  SHF.R.U32.HI R25, RZ, UR16, R11 ;  /* 0x00000010ff197c19 */ /* 0x000fe4000801160b */
[-C--:B------:R-:W-:Y:S02]  /*1410*/  LOP3.LUT R23, R23, R22.reuse, RZ, 0x30, !PT ;  /* 0x0000001617177212 */ /* 0x080fe400078e30ff */
[-C--:B------:R-:W-:Y:S02]  /*1420*/  LOP3.LUT R25, R25, R22.reuse, RZ, 0x30, !PT ;  /* 0x0000001619197212 */ /* 0x080fe400078e30ff */
[----:B------:R-:W-:Y:S02]  /*1430*/  LOP3.LUT R27, R27, R22, RZ, 0x30, !PT ;  /* 0x000000161b1b7212 */ /* 0x000fe400078e30ff */
[----:B------:R-:W-:Y:S02]  /*1440*/  LEA R23, R23, UR17, 0x2 ;  /* 0x0000001117177c11 */ /* 0x000fe4000f8e10ff */
[----:B------:R-:W-:-:S02]  /*1450*/  LEA R25, R25, UR17, 0x2 ;  /* 0x0000001119197c11 */ /* 0x000fc4000f8e10ff */
[----:B------:R-:W-:Y:S01]  /*1460*/  LEA R27, R27, UR17, 0x2 ;  /* 0x000000111b1b7c11 */ /* 0x000fe2000f8e10ff */
[----:B------:R0:W-:Y:S01]  /*1470*/  ATOMS.POPC.INC.32 RZ, [R23+URZ] ;  /* 0x0000000017ff7f8c */ /* 0x0001e2000d8000ff */
[----:B------:R-:W-:Y:S02]  /*1480*/  SHF.R.U32.HI R24, RZ, UR16, R8 ;  /* 0x00000010ff187c19 */ /* 0x000fe40008011608 */
[----:B------:R-:W-:Y:S01]  /*1490*/  SHF.R.U32.HI R26, RZ, UR16, R7 ;  /* 0x00000010ff1a7c19 */ /* 0x000fe20008011607 */
[----:B------:R1:W-:Y:S01]  /*14a0*/  ATOMS.POPC.INC.32 RZ, [R25+URZ] ;  /* 0x0000000019ff7f8c */ /* 0x0003e2000d8000ff */
[-C--:B------:R-:W-:Y:S02]  /*14b0*/  LOP3.LUT R29, R29, R22.reuse, RZ, 0x30, !PT ;  /* 0x000000161d1d7212 */ /* 0x080fe400078e30ff */
[----:B------:R-:W-:Y:S01]  /*14c0*/  LOP3.LUT R24, R24, R22, RZ, 0x30, !PT ;  /* 0x0000001618187212 */ /* 0x000fe200078e30ff */
[----:B------:R2:W-:Y:S01]  /*14d0*/  ATOMS.POPC.INC.32 RZ, [R27+URZ] ;  /* 0x000000001bff7f8c */ /* 0x0005e2000d8000ff */
[----:B0-----:R-:W-:-:S02]  /*14e0*/  SHF.R.U32.HI R23, RZ, UR16, R6 ;  /* 0x00000010ff177c19 */ /* 0x001fc40008011606 */
[-C--:B------:R-:W-:Y:S02]  /*14f0*/  LOP3.LUT R26, R26, R22.reuse, RZ, 0x30, !PT ;  /* 0x000000161a1a7212 */ /* 0x080fe400078e30ff */
[----:B-1----:R-:W-:Y:S02]  /*1500*/  SHF.R.U32.HI R25, RZ, UR16, R5 ;  /* 0x00000010ff197c19 */ /* 0x002fe40008011605 */
[-C--:B------:R-:W-:Y:S02]  /*1510*/  LOP3.LUT R23, R23, R22.reuse, RZ, 0x30, !PT ;  /* 0x0000001617177212 */ /* 0x080fe400078e30ff */
[----:B--2---:R-:W-:Y:S02]  /*1520*/  SHF.R.U32.HI R27, RZ, UR16, R19 ;  /* 0x00000010ff1b7c19 */ /* 0x004fe40008011613 */
[----:B------:R-:W-:Y:S02]  /*1530*/  LEA R29, R29, UR17, 0x2 ;  /* 0x000000111d1d7c11 */ /* 0x000fe4000f8e10ff */
[----:B------:R-:W-:-:S02]  /*1540*/  LOP3.LUT R25, R25, R22, RZ, 0x30, !PT ;  /* 0x0000001619197212 */ /* 0x000fc400078e30ff */
[----:B------:R-:W-:Y:S01]  /*1550*/  LEA R24, R24, UR17, 0x2 ;  /* 0x0000001118187c11 */ /* 0x000fe2000f8e10ff */
[----:B------:R0:W-:Y:S01]  /*1560*/  ATOMS.POPC.INC.32 RZ, [R29+URZ] ;  /* 0x000000001dff7f8c */ /* 0x0001e2000d8000ff */
[----:B------:R-:W-:Y:S02]  /*1570*/  LOP3.LUT R27, R27, R22, RZ, 0x30, !PT ;  /* 0x000000161b1b7212 */ /* 0x000fe400078e30ff */
[----:B------:R-:W-:Y:S01]  /*1580*/  LEA R26, R26, UR17, 0x2 ;  /* 0x000000111a1a7c11 */ /* 0x000fe2000f8e10ff */
[----:B------:R1:W-:Y:S01]  /*1590*/  ATOMS.POPC.INC.32 RZ, [R24+URZ] ;  /* 0x0000000018ff7f8c */ /* 0x0003e2000d8000ff */
[----:B------:R-:W-:Y:S02]  /*15a0*/  LEA R23, R23, UR17, 0x2 ;  /* 0x0000001117177c11 */ /* 0x000fe4000f8e10ff */
[----:B------:R-:W-:Y:S01]  /*15b0*/  LEA R25, R25, UR17, 0x2 ;  /* 0x0000001119197c11 */ /* 0x000fe2000f8e10ff */
[----:B------:R2:W-:Y:S01]  /*15c0*/  ATOMS.POPC.INC.32 RZ, [R26+URZ] ;  /* 0x000000001aff7f8c */ /* 0x0005e2000d8000ff */
[----:B------:R-:W-:-:S02]  /*15d0*/  LEA R27, R27, UR17, 0x2 ;  /* 0x000000111b1b7c11 */ /* 0x000fc4000f8e10ff */
[----:B0-----:R-:W-:Y:S01]  /*15e0*/  SHF.R.U32.HI R29, RZ, UR16, R18 ;  /* 0x00000010ff1d7c19 */ /* 0x001fe20008011612 */
[----:B------:R0:W-:Y:S01]  /*15f0*/  ATOMS.POPC.INC.32 RZ, [R23+URZ] ;  /* 0x0000000017ff7f8c */ /* 0x0001e2000d8000ff */
[----:B-1----:R-:W-:Y:S02]  /*1600*/  SHF.R.U32.HI R24, RZ, UR16, R17 ;  /* 0x00000010ff187c19 */ /* 0x002fe40008011611 */
[----:B------:R-:W-:Y:S01]  /*1610*/  SHF.R.U32.HI R28, RZ, UR16, R15 ;  /* 0x00000010ff1c7c19 */ /* 0x000fe2000801160f */
[----:B------:R1:W-:Y:S01]  /*1620*/  ATOMS.POPC.INC.32 RZ, [R25+URZ] ;  /* 0x0000000019ff7f8c */ /* 0x0003e2000d8000ff */
[----:B--2---:R-:W-:Y:S02]  /*1630*/  SHF.R.U32.HI R26, RZ, UR16, R16 ;  /* 0x00000010ff1a7c19 */ /* 0x004fe40008011610 */
[----:B------:R-:W-:Y:S01]  /*1640*/  LOP3.LUT R29, R29, R22, RZ, 0x30, !PT ;  /* 0x000000161d1d7212 */ /* 0x000fe200078e30ff */
[----:B------:R2:W-:Y:S01]  /*1650*/  ATOMS.POPC.INC.32 RZ, [R27+URZ] ;  /* 0x000000001bff7f8c */ /* 0x0005e2000d8000ff */
[----:B0-----:R-:W-:-:S02]  /*1660*/  SHF.R.U32.HI R23, RZ, UR16, R2 ;  /* 0x00000010ff177c19 */ /* 0x001fc40008011602 */
[-C--:B------:R-:W-:Y:S02]  /*1670*/  LOP3.LUT R24, R24, R22.reuse, RZ, 0x30, !PT ;  /* 0x0000001618187212 */ /* 0x080fe400078e30ff */
[----:B-1----:R-:W-:Y:S02]  /*1680*/  SHF.R.U32.HI R25, RZ, UR16, R13 ;  /* 0x00000010ff197c19 */ /* 0x002fe4000801160d */
[-C--:B------:R-:W-:Y:S02]  /*1690*/  LOP3.LUT R26, R26, R22.reuse, RZ, 0x30, !PT ;  /* 0x000000161a1a7212 */ /* 0x080fe400078e30ff */
[----:B--2---:R-:W-:Y:S01]  /*16a0*/  SHF.R.U32.HI R27, RZ, UR16, R14 ;  /* 0x00000010ff1b7c19 */ /* 0x004fe2000801160e */
[----:B------:R-:W-:Y:S01]  /*16b0*/  UIADD3 UR16, UPT, UPT, UR16, 0x8, URZ ;  /* 0x0000000810107890 */ /* 0x000fe2000fffe0ff */
[----:B------:R-:W-:Y:S02]  /*16c0*/  LOP3.LUT R23, R23, R22, RZ, 0x30, !PT ;  /* 0x0000001617177212 */ /* 0x000fe400078e30ff */
[----:B------:R-:W-:-:S02]  /*16d0*/  LEA R29, R29, UR17, 0x2 ;  /* 0x000000111d1d7c11 */ /* 0x000fc4000f8e10ff */
[-C--:B------:R-:W-:Y:S02]  /*16e0*/  LOP3.LUT R25, R25, R22.reuse, RZ, 0x30, !PT ;  /* 0x0000001619197212 */ /* 0x080fe400078e30ff */
[----:B------:R-:W-:Y:S01]  /*16f0*/  ISETP.LE.AND P0, PT, R3, UR16, PT ;  /* 0x0000001003007c0c */ /* 0x000fe2000bf03270 */
[----:B------:R0:W-:Y:S01]  /*1700*/  ATOMS.POPC.INC.32 RZ, [R29+URZ] ;  /* 0x000000001dff7f8c */ /* 0x0001e2000d8000ff */
[----:B------:R-:W-:Y:S02]  /*1710*/  LEA R24, R24, UR17, 0x2 ;  /* 0x0000001118187c11 */ /* 0x000fe4000f8e10ff */
[-C--:B------:R-:W-:Y:S02]  /*1720*/  LOP3.LUT R27, R27, R22.reuse, RZ, 0x30, !PT ;  /* 0x000000161b1b7212 */ /* 0x080fe400078e30ff */
[----:B------:R-:W-:Y:S01]  /*1730*/  LEA R26, R26, UR17, 0x2 ;  /* 0x000000111a1a7c11 */ /* 0x000fe2000f8e10ff */
[----:B------:R0:W-:Y:S01]  /*1740*/  ATOMS.POPC.INC.32 RZ, [R24+URZ] ;  /* 0x0000000018ff7f8c */ /* 0x0001e2000d8000ff */
[----:B------:R-:W-:-:S02]  /*1750*/  LOP3.LUT R28, R28, R22, RZ, 0x30, !PT ;  /* 0x000000161c1c7212 */ /* 0x000fc400078e30ff */
[----:B------:R-:W-:Y:S01]  /*1760*/  LEA R23, R23, UR17, 0x2 ;  /* 0x0000001117177c11 */ /* 0x000fe2000f8e10ff */
[----:B------:R0:W-:Y:S01]  /*1770*/  ATOMS.POPC.INC.32 RZ, [R26+URZ] ;  /* 0x000000001aff7f8c */ /* 0x0001e2000d8000ff */
[----:B------:R-:W-:Y:S02]  /*1780*/  LEA R25, R25, UR17, 0x2 ;  /* 0x0000001119197c11 */ /* 0x000fe4000f8e10ff */
[----:B------:R-:W-:Y:S01]  /*1790*/  LEA R27, R27, UR17, 0x2 ;  /* 0x000000111b1b7c11 */ /* 0x000fe2000f8e10ff */
[----:B------:R0:W-:Y:S01]  /*17a0*/  ATOMS.POPC.INC.32 RZ, [R23+URZ] ;  /* 0x0000000017ff7f8c */ /* 0x0001e2000d8000ff */
[----:B------:R-:W-:-:S03]  /*17b0*/  LEA R28, R28, UR17, 0x2 ;  /* 0x000000111c1c7c11 */ /* 0x000fc6000f8e10ff */
[----:B------:R0:W-:Y:S04]  /*17c0*/  ATOMS.POPC.INC.32 RZ, [R25+URZ] ;  /* 0x0000000019ff7f8c */ /* 0x0001e8000d8000ff */
[----:B------:R0:W-:Y:S04]  /*17d0*/  ATOMS.POPC.INC.32 RZ, [R27+URZ] ;  /* 0x000000001bff7f8c */ /* 0x0001e8000d8000ff */
[----:B------:R0:W-:Y:S01]  /*17e0*/  ATOMS.POPC.INC.32 RZ, [R28+URZ] ;  /* 0x000000001cff7f8c */ /* 0x0001e2000d8000ff */
[----:B------:R-:W-:Y:S05]  /*17f0*/  @!P0 BRA `(.L_x_149) ;  /* 0xfffffff800dc8947 */ /* 0x000fea000383ffff */
.L_x_148:
[----:B------:R-:W-:Y:S05]  /*1800*/  BRA.U !UP0, `(.L_x_150) ;  /* 0xfffffff108dc7547 */ /* 0x000fea000b83ffff */
.L_x_145:
[----:B------:R-:W-:Y:S01]  /*1810*/  BAR.SYNC.DEFER_BLOCKING 0x0 ;  /* 0x0000000000007b1d */ /* 0x000fe20000010000 */
[----:B------:R-:W-:-:S05]  /*1820*/  ISETP.NE.AND P0, PT, R20, RZ, PT ;  /* 0x000000ff1400720c */ /* 0x000fca0003f05270 */
[----:B------:R-:W-:Y:S08]  /*1830*/  BSSY.RECONVERGENT B0, `(.L_x_151) ;  /* 0x0000164000007945 */ /* 0x000ff00003800200 */
[----:B------:R-:W-:Y:S05]  /*1840*/  @P0 BRA `(.L_x_152) ;  /* 0x0000001400880947 */ /* 0x000fea0003800000 */
[----:B------:R-:W-:Y:S01]  /*1850*/  UISETP.GE.U32.AND UP0, UPT, UR22, 0x7, UPT ;  /* 0x000000071600788c */ /* 0x000fe2000bf06070 */
[----:B0-23--:R-:W-:-:S08]  /*1860*/  IMAD.MOV.U32 R3, RZ, RZ, RZ ;  /* 0x000000ffff037224 */ /* 0x00dfd000078e00ff */
[----:B------:R-:W-:Y:S05]  /*1870*/  BRA.U !UP0, `(.L_x_153) ;  /* 0x00000005085c7547 */ /* 0x000fea000b800000 */
[----:B----4-:R-:W0:Y:S01]  /*1880*/  LDC.64 R2, c[0x0][0x380] ;  /* 0x0000e000ff027b82 */ /* 0x010e220000000a00 */
[----:B-1---5:R-:W-:-:S07]  /*1890*/  IMAD.MOV.U32 R5, RZ, RZ, RZ ;  /* 0x000000ffff057224 */ /* 0x022fce00078e00ff */
.L_x_170:
[----:B----4-:R-:W-:Y:S01]  /*18a0*/  IMAD R7, R5, 0x400, R0 ;  /* 0x0000040005077824 */ /* 0x010fe200078e0200 */
[----:B------:R-:W-:Y:S04]  /*18b0*/  BSSY.RECONVERGENT B1, `(.L_x_154) ;  /* 0x000000f000017945 */ /* 0x000fe80003800200 */
[----:B01----:R-:W1:Y:S04]  /*18c0*/  LDS R18, [R7] ;  /* 0x0000000007127984 */ /* 0x003e680000000800 */
[----:B--23--:R2:W3:Y:S04]  /*18d0*/  LDS R9, [R7+0x400] ;  /* 0x0004000007097984 */ /* 0x00c4e80000000800 */
[----:B------:R2:W4:Y:S04]  /*18e0*/  LDS R22, [R7+0x800] ;  /* 0x0008000007167984 */ /* 0x0005280000000800 */
[----:B------:R2:W0:Y:S04]  /*18f0*/  LDS R14, [R7+0xc00] ;  /* 0x000c0000070e7984 */ /* 0x0004280000000800 */
[----:B------:R2:W0:Y:S04]  /*1900*/  LDS R12, [R7+0x1000] ;  /* 0x00100000070c7984 */ /* 0x0004280000000800 */
[----:B------:R2:W0:Y:S04]  /*1910*/  LDS R6, [R7+0x1400] ;  /* 0x0014000007067984 */ /* 0x0004280000000800 */
[----:B------:R2:W0:Y:S04]  /*1920*/  LDS R8, [R7+0x1800] ;  /* 0x0018000007087984 */ /* 0x0004280000000800 */
[----:B------:R2:W0:Y:S01]  /*1930*/  LDS R10, [R7+0x1c00] ;  /* 0x001c0000070a7984 */ /* 0x0004220000000800 */
[----:B-1----:R-:W-:-:S13]  /*1940*/  ISETP.NE.AND P0, PT, R18, RZ, PT ;  /* 0x000000ff1200720c */ /* 0x002fda0003f05270 */
[----:B--234-:R-:W-:Y:S05]  /*1950*/  @!P0 BRA `(.L_x_155) ;  /* 0x0000000000108947 */ /* 0x01cfea0003800000 */
[----:B------:R-:W-:Y:S01]  /*1960*/  LEA R17, R5, R4, 0x8 ;  /* 0x0000000405117211 */ /* 0x000fe200078e40ff */
[----:B------:R-:W-:-:S04]  /*1970*/  IMAD.MOV.U32 R19, RZ, RZ, RZ ;  /* 0x000000ffff137224 */ /* 0x000fc800078e00ff */
[----:B0-----:R-:W-:-:S05]  /*1980*/  IMAD.WIDE.U32 R16, R17, 0x8, R2 ;  /* 0x0000000811107825 */ /* 0x001fca00078e0002 */
[----:B------:R1:W-:Y:S02]  /*1990*/  REDG.E.ADD.64.STRONG.GPU desc[UR20][R16.64], R18 ;  /* 0x000000121000798e */ /* 0x0003e4000c12e514 */
.L_x_155:
[----:B------:R-:W-:Y:S05]  /*19a0*/  BSYNC.RECONVERGENT B1 ;  /* 0x0000000000017941 */ /* 0x000fea0003800200 */
.L_x_154:
[----:B------:R-:W-:Y:S01]  /*19b0*/  ISETP.NE.AND P6, PT, R9, RZ, PT ;  /* 0x000000ff0900720c */ /* 0x000fe20003fc5270 */
[----:B------:R-:W-:Y:S01]  /*19c0*/  BSSY.RECONVERGENT B1, `(.L_x_156) ;  /* 0x000000e000017945 */ /* 0x000fe20003800200 */
[----:B------:R-:W-:Y:S02]  /*19d0*/  ISETP.NE.AND P0, PT, R22, RZ, PT ;  /* 0x000000ff1600720c */ /* 0x000fe40003f05270 */
[----:B0-----:R-:W-:Y:S02]  /*19e0*/  ISETP.NE.AND P1, PT, R14, RZ, PT ;  /* 0x000000ff0e00720c */ /* 0x001fe40003f25270 */
[----:B------:R-:W-:Y:S02]  /*19f0*/  ISETP.NE.AND P2, PT, R12, RZ, PT ;  /* 0x000000ff0c00720c */ /* 0x000fe40003f45270 */
[----:B------:R-:W-:Y:S02]  /*1a00*/  ISETP.NE.AND P3, PT, R6, RZ, PT ;  /* 0x000000ff0600720c */ /* 0x000fe40003f65270 */
[----:B------:R-:W-:-:S02]  /*1a10*/  ISETP.NE.AND P4, PT, R8, RZ, PT ;  /* 0x000000ff0800720c */ /* 0x000fc40003f85270 */
[----:B------:R-:W-:Y:S01]  /*1a20*/  ISETP.NE.AND P5, PT, R10, RZ, PT ;  /* 0x000000ff0a00720c */ /* 0x000fe20003fa5270 */
[----:B------:R-:W-:-:S12]  /*1a30*/  @!P6 BRA `(.L_x_157) ;  /* 0x000000000018e947 */ /* 0x000fd80003800000 */
[----:B-1----:R-:W-:Y:S02]  /*1a40*/  IMAD R17, R5, 0x100, R4 ;  /* 0x0000010005117824 */ /* 0x002fe400078e0204 */
[----:B------:R-:W-:Y:S02]  /*1a50*/  IMAD.MOV.U32 R18, RZ, RZ, R9 ;  /* 0x000000ffff127224 */ /* 0x000fe400078e0009 */
[----:B------:R-:W-:Y:S02]  /*1a60*/  VIADD R17, R17, 0x100 ;  /* 0x0000010011117836 */ /* 0x000fe40000000000 */
[----:B------:R-:W-:Y:S02]  /*1a70*/  IMAD.MOV.U32 R19, RZ, RZ, RZ ;  /* 0x000000ffff137224 */ /* 0x000fe400078e00ff */
[----:B------:R-:W-:-:S05]  /*1a80*/  IMAD.WIDE.U32 R16, R17, 0x8, R2 ;  /* 0x0000000811107825 */ /* 0x000fca00078e0002 */
[----:B------:R0:W-:Y:S02]  /*1a90*/  REDG.E.ADD.64.STRONG.GPU desc[UR20][R16.64], R18 ;  /* 0x000000121000798e */ /* 0x0001e4000c12e514 */
.L_x_157:
[----:B------:R-:W-:Y:S05]  /*1aa0*/  BSYNC.RECONVERGENT B1 ;  /* 0x0000000000017941 */ /* 0x000fea0003800200 */
.L_x_156:
[----:B------:R-:W-:Y:S04]  /*1ab0*/  BSSY.RECONVERGENT B1, `(.L_x_158) ;  /* 0x0000007000017945 */ /* 0x000fe80003800200 */
[----:B------:R-:W-:Y:S05]  /*1ac0*/  @!P0 BRA `(.L_x_159) ;  /* 0x0000000000148947 */ /* 0x000fea0003800000 */
[----:B01----:R-:W-:Y:S02]  /*1ad0*/  IMAD R17, R5, 0x100, R4 ;  /* 0x0000010005117824 */ /* 0x003fe400078e0204 */
[----:B------:R-:W-:-:S03]  /*1ae0*/  IMAD.MOV.U32 R23, RZ, RZ, RZ ;  /* 0x000000ffff177224 */ /* 0x000fc600078e00ff */
[----:B------:R-:W-:-:S05]  /*1af0*/  IADD3 R17, PT, PT, R17, 0x200, RZ ;  /* 0x0000020011117810 */ /* 0x000fca0007ffe0ff */
[----:B------:R-:W-:-:S05]  /*1b00*/  IMAD.WIDE.U32 R16, R17, 0x8, R2 ;  /* 0x0000000811107825 */ /* 0x000fca00078e0002 */
[----:B------:R2:W-:Y:S02]  /*1b10*/  REDG.E.ADD.64.STRONG.GPU desc[UR20][R16.64], R22 ;  /* 0x000000161000798e */ /* 0x0005e4000c12e514 */
.L_x_159:
[----:B------:R-:W-:Y:S05]  /*1b20*/  BSYNC.RECONVERGENT B1 ;  /* 0x0000000000017941 */ /* 0x000fea0003800200 */
.L_x_158:
[----:B------:R-:W-:Y:S04]  /*1b30*/  BSSY.RECONVERGENT B1, `(.L_x_160) ;  /* 0x0000007000017945 */ /* 0x000fe80003800200 */
[----:B------:R-:W-:Y:S05]  /*1b40*/  @!P1 BRA `(.L_x_161) ;  /* 0x0000000000149947 */ /* 0x000fea0003800000 */
[----:B012---:R-:W-:Y:S02]  /*1b50*/  IMAD R17, R5, 0x100, R4 ;  /* 0x0000010005117824 */ /* 0x007fe400078e0204 */
[----:B------:R-:W-:Y:S02]  /*1b60*/  IMAD.MOV.U32 R15, RZ, RZ, RZ ;  /* 0x000000ffff0f7224 */ /* 0x000fe400078e00ff */
[----:B------:R-:W-:-:S04]  /*1b70*/  VIADD R17, R17, 0x300 ;  /* 0x0000030011117836 */ /* 0x000fc80000000000 */
[----:B------:R-:W-:-:S05]  /*1b80*/  IMAD.WIDE.U32 R16, R17, 0x8, R2 ;  /* 0x0000000811107825 */ /* 0x000fca00078e0002 */
[----:B------:R3:W-:Y:S02]  /*1b90*/  REDG.E.ADD.64.STRONG.GPU desc[UR20][R16.64], R14 ;  /* 0x0000000e1000798e */ /* 0x0007e4000c12e514 */
.L_x_161:
[----:B------:R-:W-:Y:S05]  /*1ba0*/  BSYNC.RECONVERGENT B1 ;  /* 0x0000000000017941 */ /* 0x000fea0003800200 */
.L_x_160:
[----:B------:R-:W-:Y:S04]  /*1bb0*/  BSSY.RECONVERGENT B1, `(.L_x_162) ;  /* 0x0000007000017945 */ /* 0x000fe80003800200 */
[----:B------:R-:W-:Y:S05]  /*1bc0*/  @!P2 BRA `(.L_x_163) ;  /* 0x000000000014a947 */ /* 0x000fea0003800000 */
[----:B---3--:R-:W-:Y:S02]  /*1bd0*/  IMAD R15, R5, 0x100, R4 ;  /* 0x00000100050f7824 */ /* 0x008fe400078e0204 */
[----:B------:R-:W-:Y:S02]  /*1be0*/  HFMA2 R13, -RZ, RZ, 0, 0 ;  /* 0x00000000ff0d7431 */ /* 0x000fe400000001ff */
[----:B------:R-:W-:-:S04]  /*1bf0*/  VIADD R15, R15, 0x400 ;  /* 0x000004000f0f7836 */ /* 0x000fc80000000000 */
[----:B------:R-:W-:-:S05]  /*1c00*/  IMAD.WIDE.U32 R14, R15, 0x8, R2 ;  /* 0x000000080f0e7825 */ /* 0x000fca00078e0002 */
[----:B------:R4:W-:Y:S02]  /*1c10*/  REDG.E.ADD.64.STRONG.GPU desc[UR20][R14.64], R12 ;  /* 0x0000000c0e00798e */ /* 0x0009e4000c12e514 */
.L_x_163:
[----:B------:R-:W-:Y:S05]  /*1c20*/  BSYNC.RECONVERGENT B1 ;  /* 0x0000000000017941 */ /* 0x000fea0003800200 */
.L_x_162:
[----:B------:R-:W-:Y:S04]  /*1c30*/  BSSY.RECONVERGENT B1, `(.L_x_164) ;  /* 0x0000007000017945 */ /* 0x000fe80003800200 */
[----:B------:R-:W-:Y:S05]  /*1c40*/  @!P3 BRA `(.L_x_165) ;  /* 0x000000000014b947 */ /* 0x000fea0003800000 */
[----:B----4-:R-:W-:Y:S02]  /*1c50*/  IMAD R13, R5, 0x100, R4 ;  /* 0x00000100050d7824 */ /* 0x010fe400078e0204 */
[----:B------:R-:W-:Y:S02]  /*1c60*/  IMAD.MOV.U32 R7, RZ, RZ, RZ ;  /* 0x000000ffff077224 */ /* 0x000fe400078e00ff */
[----:B------:R-:W-:-:S04]  /*1c70*/  VIADD R13, R13, 0x500 ;  /* 0x000005000d0d7836 */ /* 0x000fc80000000000 */
[----:B------:R-:W-:-:S05]  /*1c80*/  IMAD.WIDE.U32 R12, R13, 0x8, R2 ;  /* 0x000000080d0c7825 */ /* 0x000fca00078e0002 */
[----:B------:R4:W-:Y:S02]  /*1c90*/  REDG.E.ADD.64.STRONG.GPU desc[UR20][R12.64], R6 ;  /* 0x000000060c00798e */ /* 0x0009e4000c12e514 */
.L_x_165:
[----:B------:R-:W-:Y:S05]  /*1ca0*/  BSYNC.RECONVERGENT B1 ;  /* 0x0000000000017941 */ /* 0x000fea0003800200 */
.L_x_164:
[----:B------:R-:W-:Y:S04]  /*1cb0*/  BSSY.RECONVERGENT B1, `(.L_x_166) ;  /* 0x0000007000017945 */ /* 0x000fe80003800200 */
[----:B------:R-:W-:Y:S05]  /*1cc0*/  @!P4 BRA `(.L_x_167) ;  /* 0x000000000014c947 */ /* 0x000fea0003800000 */
[----:B----4-:R-:W-:Y:S02]  /*1cd0*/  IMAD R7, R5, 0x100, R4 ;  /* 0x0000010005077824 */ /* 0x010fe400078e0204 */
[----:B------:R-:W-:Y:S02]  /*1ce0*/  IMAD.MOV.U32 R9, RZ, RZ, RZ ;  /* 0x000000ffff097224 */ /* 0x000fe400078e00ff */
[----:B------:R-:W-:-:S04]  /*1cf0*/  VIADD R7, R7, 0x600 ;  /* 0x0000060007077836 */ /* 0x000fc80000000000 */
[----:B------:R-:W-:-:S05]  /*1d00*/  IMAD.WIDE.U32 R6, R7, 0x8, R2 ;  /* 0x0000000807067825 */ /* 0x000fca00078e0002 */
[----:B------:R4:W-:Y:S02]  /*1d10*/  REDG.E.ADD.64.STRONG.GPU desc[UR20][R6.64], R8 ;  /* 0x000000080600798e */ /* 0x0009e4000c12e514 */
.L_x_167:
[----:B------:R-:W-:Y:S05]  /*1d20*/  BSYNC.RECONVERGENT B1 ;  /* 0x0000000000017941 */ /* 0x000fea0003800200 */
.L_x_166:
[----:B------:R-:W-:Y:S04]  /*1d30*/  BSSY.RECONVERGENT B1, `(.L_x_168) ;  /* 0x0000007000017945 */ /* 0x000fe80003800200 */
[----:B------:R-:W-:Y:S05]  /*1d40*/  @!P5 BRA `(.L_x_169) ;  /* 0x000000000014d947 */ /* 0x000fea0003800000 */
[----:B----4-:R-:W-:Y:S01]  /*1d50*/  LEA R7, R5, R4, 0x8 ;  /* 0x0000000405077211 */ /* 0x010fe200078e40ff */
[----:B------:R-:W-:-:S04]  /*1d60*/  IMAD.MOV.U32 R11, RZ, RZ, RZ ;  /* 0x000000ffff0b7224 */ /* 0x000fc800078e00ff */
[----:B------:R-:W-:-:S04]  /*1d70*/  VIADD R7, R7, 0x700 ;  /* 0x0000070007077836 */ /* 0x000fc80000000000 */
[----:B------:R-:W-:-:S05]  /*1d80*/  IMAD.WIDE.U32 R6, R7, 0x8, R2 ;  /* 0x0000000807067825 */ /* 0x000fca00078e0002 */
[----:B------:R4:W-:Y:S02]  /*1d90*/  REDG.E.ADD.64.STRONG.GPU desc[UR20][R6.64], R10 ;  /* 0x0000000a0600798e */ /* 0x0009e4000c12e514 */
.L_x_169:
[----:B------:R-:W-:Y:S05]  /*1da0*/  BSYNC.RECONVERGENT B1 ;  /* 0x0000000000017941 */ /* 0x000fea0003800200 */
.L_x_168:
[----:B------:R-:W-:-:S05]  /*1db0*/  VIADD R5, R5, 0x8 ;  /* 0x0000000805057836 */ /* 0x000fca0000000000 */
[----:B------:R-:W-:-:S13]  /*1dc0*/  ISETP.NE.AND P0, PT, R5, UR27, PT ;  /* 0x0000001b05007c0c */ /* 0x000fda000bf05270 */
[----:B------:R-:W-:Y:S05]  /*1dd0*/  @P0 BRA `(.L_x_170) ;  /* 0xfffffff800b00947 */ /* 0x000fea000383ffff */
[----:B------:R-:W-:-:S07]  /*1de0*/  IMAD.U32 R3, RZ, RZ, UR27 ;  /* 0x0000001bff037e24 */ /* 0x000fce000f8e00ff */
.L_x_153:
[----:B------:R-:W-:Y:S02]  /*1df0*/  UISETP.NE.AND UP0, UPT, UR24, URZ, UPT ;  /* 0x000000ff1800728c */ /* 0x000fe4000bf05270 */
[----:B----45:R-:W-:Y:S02]  /*1e00*/  IMAD.U32 R8, RZ, RZ, UR24 ;  /* 0x00000018ff087e24 */ /* 0x030fe4000f8e00ff */
[----:B-1----:R-:W-:-:S03]  /*1e10*/  IMAD.U32 R5, RZ, RZ, UR25 ;  /* 0x00000019ff057e24 */ /* 0x002fc6000f8e00ff */
[----:B------:R-:W-:Y:S01]  /*1e20*/  IADD3 R8, PT, PT, R8, -0x1, RZ ;  /* 0xffffffff08087810 */ /* 0x000fe20007ffe0ff */
[----:B------:R-:W-:Y:S01]  /*1e30*/  VIADD R5, R5, 0xffffffff ;  /* 0xffffffff05057836 */ /* 0x000fe20000000000 */
[----:B------:R-:W-:Y:S06]  /*1e40*/  BRA.U !UP0, `(.L_x_171) ;  /* 0x0000000508707547 */ /* 0x000fec000b800000 */
[----:B------:R-:W-:-:S13]  /*1e50*/  ISETP.GE.U32.AND P0, PT, R8, 0x3, PT ;  /* 0x000000030800780c */ /* 0x000fda0003f06070 */
[----:B------:R-:W-:Y:S05]  /*1e60*/  @!P0 BRA `(.L_x_172) ;  /* 0x0000000000bc8947 */ /* 0x000fea0003800000 */
[----:B------:R-:W-:Y:S01]  /*1e70*/  IMAD R7, R3, 0x400, R0 ;  /* 0x0000040003077824 */ /* 0x000fe200078e0200 */
[----:B------:R-:W-:Y:S04]  /*1e80*/  BSSY.RECONVERGENT B1, `(.L_x_173) ;  /* 0x000000f000017945 */ /* 0x000fe80003800200 */
[----:B------:R-:W1:Y:S04]  /*1e90*/  LDS R12, [R7] ;  /* 0x00000000070c7984 */ /* 0x000e680000000800 */
[----:B------:R-:W4:Y:S04]  /*1ea0*/  LDS R9, [R7+0x400] ;  /* 0x0004000007097984 */ /* 0x000f280000000800 */
[----:B------:R-:W5:Y:S04]  /*1eb0*/  LDS R6, [R7+0x800] ;  /* 0x0008000007067984 */ /* 0x000f680000000800 */
[----:B------:R-:W0:Y:S01]  /*1ec0*/  LDS R2, [R7+0xc00] ;  /* 0x000c000007027984 */ /* 0x000e220000000800 */
[----:B-1----:R-:W-:-:S02]  /*1ed0*/  ISETP.NE.AND P0, PT, R12, RZ, PT ;  /* 0x000000ff0c00720c */ /* 0x002fc40003f05270 */
[----:B----4-:R-:W-:Y:S02]  /*1ee0*/  ISETP.NE.AND P1, PT, R9, RZ, PT ;  /* 0x000000ff0900720c */ /* 0x010fe40003f25270 */
[----:B-----5:R-:W-:Y:S02]  /*1ef0*/  ISETP.NE.AND P2, PT, R6, RZ, PT ;  /* 0x000000ff0600720c */ /* 0x020fe40003f45270 */
[----:B0-----:R-:W-:-:S07]  /*1f00*/  ISETP.NE.AND P3, PT, R2, RZ, PT ;  /* 0x000000ff0200720c */ /* 0x001fce0003f65270 */
[----:B------:R-:W-:Y:S06]  /*1f10*/  @!P0 BRA `(.L_x_174) ;  /* 0x0000000000148947 */ /* 0x000fec0003800000 */
[----:B------:R-:W0:Y:S01]  /*1f20*/  LDC.64 R10, c[0x0][0x380] ;  /* 0x0000e000ff0a7b82 */ /* 0x000e220000000a00 */
[----:B------:R-:W-:Y:S02]  /*1f30*/  IMAD R7, R3, 0x100, R4 ;  /* 0x0000010003077824 */ /* 0x000fe400078e0204 */
[----:B------:R-:W-:Y:S02]  /*1f40*/  IMAD.MOV.U32 R13, RZ, RZ, RZ ;  /* 0x000000ffff0d7224 */ /* 0x000fe400078e00ff */
[----:B0-----:R-:W-:-:S05]  /*1f50*/  IMAD.WIDE.U32 R10, R7, 0x8, R10 ;  /* 0x00000008070a7825 */ /* 0x001fca00078e000a */
[----:B------:R0:W-:Y:S02]  /*1f60*/  REDG.E.ADD.64.STRONG.GPU desc[UR20][R10.64], R12 ;  /* 0x0000000c0a00798e */ /* 0x0001e4000c12e514 */
.L_x_174:
[----:B------:R-:W-:Y:S05]  /*1f70*/  BSYNC.RECONVERGENT B1 ;  /* 0x0000000000017941 */ /* 0x000fea0003800200 */
.L_x_173:
[----:B------:R-:W-:Y:S04]  /*1f80*/  BSSY.RECONVERGENT B1, `(.L_x_175) ;  /* 0x0000009000017945 */ /* 0x000fe80003800200 */
[----:B------:R-:W-:Y:S05]  /*1f90*/  @!P1 BRA `(.L_x_176) ;  /* 0x00000000001c9947 */ /* 0x000fea0003800000 */
[----:B0-----:R-:W0:Y:S01]  /*1fa0*/  LDC.64 R10, c[0x0][0x380] ;  /* 0x0000e000ff0a7b82 */ /* 0x001e220000000a00 */
[----:B------:R-:W-:Y:S01]  /*1fb0*/  IMAD R7, R3, 0x100, R4 ;  /* 0x0000010003077824 */ /* 0x000fe200078e0204 */
[----:B------:R-:W-:Y:S01]  /*1fc0*/  MOV R12, R9 ;  /* 0x00000009000c7202 */ /* 0x000fe20000000f00 */
[----:B------:R-:W-:Y:S02]  /*1fd0*/  IMAD.MOV.U32 R13, RZ, RZ, RZ ;  /* 0x000000ffff0d7224 */ /* 0x000fe400078e00ff */
[----:B------:R-:W-:-:S04]  /*1fe0*/  VIADD R7, R7, 0x100 ;  /* 0x0000010007077836 */ /* 0x000fc80000000000 */
[----:B0-----:R-:W-:-:S05]  /*1ff0*/  IMAD.WIDE.U32 R10, R7, 0x8, R10 ;  /* 0x00000008070a7825 */ /* 0x001fca00078e000a */
[----:B------:R1:W-:Y:S02]  /*2000*/  REDG.E.ADD.64.STRONG.GPU desc[UR20][R10.64], R12 ;  /* 0x0000000c0a00798e */ /* 0x0003e4000c12e514 */
.L_x_176:
[----:B------:R-:W-:Y:S05]  /*2010*/  BSYNC.RECONVERGENT B1 ;  /* 0x0000000000017941 */ /* 0x000fea0003800200 */
.L_x_175:
[----:B------:R-:W-:Y:S04]  /*2020*/  BSSY.RECONVERGENT B1, `(.L_x_177) ;  /* 0x0000008000017945 */ /* 0x000fe80003800200 */
[----:B------:R-:W-:Y:S05]  /*2030*/  @!P2 BRA `(.L_x_178) ;  /* 0x000000000018a947 */ /* 0x000fea0003800000 */
[----:B01----:R-:W0:Y:S01]  /*2040*/  LDC.64 R10, c[0x0][0x380] ;  /* 0x0000e000ff0a7b82 */ /* 0x003e220000000a00 */
[----:B------:R-:W-:-:S04]  /*2050*/  IMAD R7, R3, 0x100, R4 ;  /* 0x0000010003077824 */ /* 0x000fc800078e0204 */
[----:B------:R-:W-:-:S04]  /*2060*/  VIADD R7, R7, 0x200 ;  /* 0x0000020007077836 */ /* 0x000fc80000000000 */
[----:B0-----:R-:W-:-:S04]  /*2070*/  IMAD.WIDE.U32 R10, R7, 0x8, R10 ;  /* 0x00000008070a7825 */ /* 0x001fc800078e000a */
[----:B------:R-:W-:-:S05]  /*2080*/  IMAD.MOV.U32 R7, RZ, RZ, RZ ;  /* 0x000000ffff077224 */ /* 0x000fca00078e00ff */
[----:B------:R4:W-:Y:S02]  /*2090*/  REDG.E.ADD.64.STRONG.GPU desc[UR20][R10.64], R6 ;  /* 0x000000060a00798e */ /* 0x0009e4000c12e514 */
.L_x_178:
[----:B------:R-:W-:Y:S05]  /*20a0*/  BSYNC.RECONVERGENT B1 ;  /* 0x0000000000017941 */ /* 0x000fea0003800200 */
.L_x_177:
[----:B------:R-:W-:Y:S04]  /*20b0*/  BSSY.RECONVERGENT B1, `(.L_x_179) ;  /* 0x0000009000017945 */ /* 0x000fe80003800200 */
[----:B------:R-:W-:Y:S05]  /*20c0*/  @!P3 BRA `(.L_x_180) ;  /* 0x00000000001cb947 */ /* 0x000fea0003800000 */
[----:B----4-:R-:W4:Y:S01]  /*20d0*/  LDC.64 R6, c[0x0][0x380] ;  /* 0x0000e000ff067b82 */ /* 0x010f220000000a00 */
[----:B------:R-:W-:Y:S01]  /*20e0*/  IMAD R9, R3, 0x100, R4 ;  /* 0x0000010003097824 */ /* 0x000fe200078e0204 */
[----:B01----:R-:W-:Y:S01]  /*20f0*/  MOV R10, R2 ;  /* 0x00000002000a7202 */ /* 0x003fe20000000f00 */
[----:B------:R-:W-:Y:S02]  /*2100*/  IMAD.MOV.U32 R11, RZ, RZ, RZ ;  /* 0x000000ffff0b7224 */ /* 0x000fe400078e00ff */
[----:B------:R-:W-:-:S04]  /*2110*/  VIADD R9, R9, 0x300 ;  /* 0x0000030009097836 */ /* 0x000fc80000000000 */
[----:B----4-:R-:W-:-:S05]  /*2120*/  IMAD.WIDE.U32 R6, R9, 0x8, R6 ;  /* 0x0000000809067825 */ /* 0x010fca00078e0006 */
[----:B------:R0:W-:Y:S02]  /*2130*/  REDG.E.ADD.64.STRONG.GPU desc[UR20][R6.64], R10 ;  /* 0x0000000a0600798e */ /* 0x0001e4000c12e514 */
.L_x_180:
[----:B------:R-:W-:Y:S05]  /*2140*/  BSYNC.RECONVERGENT B1 ;  /* 0x0000000000017941 */ /* 0x000fea0003800200 */
.L_x_179:
[----:B------:R-:W-:-:S07]  /*2150*/  VIADD R3, R3, 0x4 ;  /* 0x0000000403037836 */ /* 0x000fce0000000000 */
.L_x_172:
[----:B------:R-:W-:Y:S01]  /*2160*/  UISETP.NE.AND UP0, UPT, UR25, URZ, UPT ;  /* 0x000000ff1900728c */ /* 0x000fe2000bf05270 */
[----:B------:R-:W-:Y:S08]  /*2170*/  BSSY.RECONVERGENT B1, `(.L_x_171) ;  /* 0x0000029000017945 */ /* 0x000ff00003800200 */
[----:B------:R-:W-:Y:S05]  /*2180*/  BRA.U !UP0, `(.L_x_181) ;  /* 0x00000001089c7547 */ /* 0x000fea000b800000 */
[----:B------:R-:W-:-:S13]  /*2190*/  ISETP.NE.AND P0, PT, R5, RZ, PT ;  /* 0x000000ff0500720c */ /* 0x000fda0003f05270 */
[----:B------:R-:W-:Y:S05]  /*21a0*/  @!P0 BRA `(.L_x_182) ;  /* 0x0000000000648947 */ /* 0x000fea0003800000 */
[----:B0---4-:R-:W-:Y:S01]  /*21b0*/  IMAD R6, R3, 0x400, R0 ;  /* 0x0000040003067824 */ /* 0x011fe200078e0200 */
[----:B------:R-:W-:Y:S04]  /*21c0*/  BSSY.RECONVERGENT B2, `(.L_x_183) ;  /* 0x000000c000027945 */ /* 0x000fe80003800200 */
[----:B------:R-:W0:Y:S04]  /*21d0*/  LDS R2, [R6] ;  /* 0x0000000006027984 */ /* 0x000e280000000800 */
[----:B------:R-:W4:Y:S01]  /*21e0*/  LDS R9, [R6+0x400] ;  /* 0x0004000006097984 */ /* 0x000f220000000800 */
[----:B0-----:R-:W-:-:S02]  /*21f0*/  ISETP.NE.AND P0, PT, R2, RZ, PT ;  /* 0x000000ff0200720c */ /* 0x001fc40003f05270 */
[----:B----4-:R-:W-:-:S11]  /*2200*/  ISETP.NE.AND P1, PT, R9, RZ, PT ;  /* 0x000000ff0900720c */ /* 0x010fd60003f25270 */
[----:B------:R-:W-:Y:S05]  /*2210*/  @!P0 BRA `(.L_x_184) ;  /* 0x0000000000188947 */ /* 0x000fea0003800000 */
[----:B------:R-:W0:Y:S01]  /*2220*/  LDC.64 R6, c[0x0][0x380] ;  /* 0x0000e000ff067b82 */ /* 0x000e220000000a00 */
[----:B-1----:R-:W-:-:S04]  /*2230*/  IMAD R11, R3, 0x100, R4 ;  /* 0x00000100030b7824 */ /* 0x002fc800078e0204 */
[----:B0-----:R-:W-:-:S04]  /*2240*/  IMAD.WIDE.U32 R10, R11, 0x8, R6 ;  /* 0x000000080b0a7825 */ /* 0x001fc800078e0006 */
[----:B------:R-:W-:Y:S02]  /*2250*/  IMAD.MOV.U32 R6, RZ, RZ, R2 ;  /* 0x000000ffff067224 */ /* 0x000fe400078e0002 */
[----:B------:R-:W-:-:S05]  /*2260*/  IMAD.MOV.U32 R7, RZ, RZ, RZ ;  /* 0x000000ffff077224 */ /* 0x000fca00078e00ff */
[----:B------:R0:W-:Y:S02]  /*2270*/  REDG.E.ADD.64.STRONG.GPU desc[UR20][R10.64], R6 ;  /* 0x000000060a00798e */ /* 0x0001e4000c12e514 */
.L_x_184:
[----:B------:R-:W-:Y:S05]  /*2280*/  BSYNC.RECONVERGENT B2 ;  /* 0x0000000000027941 */ /* 0x000fea0003800200 */
.L_x_183:
[----:B------:R-:W-:Y:S04]  /*2290*/  BSSY.RECONVERGENT B2, `(.L_x_185) ;  /* 0x0000009000027945 */ /* 0x000fe80003800200 */
[----:B------:R-:W-:Y:S05]  /*22a0*/  @!P1 BRA `(.L_x_186) ;  /* 0x00000000001c9947 */ /* 0x000fea0003800000 */
[----:B0-----:R-:W0:Y:S01]  /*22b0*/  LDC.64 R6, c[0x0][0x380] ;  /* 0x0000e000ff067b82 */ /* 0x001e220000000a00 */
[----:B------:R-:W-:-:S05]  /*22c0*/  LEA R2, R3, R4, 0x8 ;  /* 0x0000000403027211 */ /* 0x000fca00078e40ff */
[----:B-1----:R-:W-:-:S04]  /*22d0*/  VIADD R11, R2, 0x100 ;  /* 0x00000100020b7836 */ /* 0x002fc80000000000 */
[----:B0-----:R-:W-:-:S04]  /*22e0*/  IMAD.WIDE.U32 R10, R11, 0x8, R6 ;  /* 0x000000080b0a7825 */ /* 0x001fc800078e0006 */
[----:B------:R-:W-:Y:S02]  /*22f0*/  IMAD.MOV.U32 R6, RZ, RZ, R9 ;  /* 0x000000ffff067224 */ /* 0x000fe400078e0009 */
[----:B------:R-:W-:-:S05]  /*2300*/  IMAD.MOV.U32 R7, RZ, RZ, RZ ;  /* 0x000000ffff077224 */ /* 0x000fca00078e00ff */
[----:B------:R4:W-:Y:S02]  /*2310*/  REDG.E.ADD.64.STRONG.GPU desc[UR20][R10.64], R6 ;  /* 0x000000060a00798e */ /* 0x0009e4000c12e514 */
.L_x_186:
[----:B------:R-:W-:Y:S05]  /*2320*/  BSYNC.RECONVERGENT B2 ;  /* 0x0000000000027941 */ /* 0x000fea0003800200 */
.L_x_185:
[----:B------:R-:W-:-:S07]  /*2330*/  VIADD R3, R3, 0x2 ;  /* 0x0000000203037836 */ /* 0x000fce0000000000 */
.L_x_182:
[----:B------:R-:W-:-:S09]  /*2340*/  UISETP.NE.AND UP0, UPT, UR9, URZ, UPT ;  /* 0x000000ff0900728c */ /* 0x000fd2000bf05270 */
[----:B------:R-:W-:Y:S05]  /*2350*/  BRA.U !UP0, `(.L_x_181) ;  /* 0x0000000108287547 */ /* 0x000fea000b800000 */
[----:B------:R-:W-:-:S05]  /*2360*/  IMAD R2, R3, 0x400, R0 ;  /* 0x0000040003027824 */ /* 0x000fca00078e0200 */
[----:B------:R-:W5:Y:S02]  /*2370*/  LDS R9, [R2] ;  /* 0x0000000002097984 */ /* 0x000f640000000800 */
[----:B-----5:R-:W-:-:S13]  /*2380*/  ISETP.NE.AND P0, PT, R9, RZ, PT ;  /* 0x000000ff0900720c */ /* 0x020fda0003f05270 */
[----:B------:R-:W-:Y:S05]  /*2390*/  @!P0 BRA `(.L_x_181) ;  /* 0x0000000000188947 */ /* 0x000fea0003800000 */
[----:B0---4-:R-:W0:Y:S01]  /*23a0*/  LDC.64 R6, c[0x0][0x380] ;  /* 0x0000e000ff067b82 */ /* 0x011e220000000a00 */
[----:B------:R-:W-:-:S04]  /*23b0*/  IMAD R3, R3, 0x100, R4 ;  /* 0x0000010003037824 */ /* 0x000fc800078e0204 */
[----:B0-----:R-:W-:Y:S01]  /*23c0*/  IMAD.WIDE.U32 R2, R3, 0x8, R6 ;  /* 0x0000000803027825 */ /* 0x001fe200078e0006 */
[----:B------:R-:W-:-:S03]  /*23d0*/  MOV R6, R9 ;  /* 0x0000000900067202 */ /* 0x000fc60000000f00 */
[----:B------:R-:W-:-:S05]  /*23e0*/  IMAD.MOV.U32 R7, RZ, RZ, RZ ;  /* 0x000000ffff077224 */ /* 0x000fca00078e00ff */
[----:B------:R0:W-:Y:S02]  /*23f0*/  REDG.E.ADD.64.STRONG.GPU desc[UR20][R2.64], R6 ;  /* 0x000000060200798e */ /* 0x0001e4000c12e514 */
.L_x_181:
[----:B------:R-:W-:Y:S05]  /*2400*/  BSYNC.RECONVERGENT B1 ;  /* 0x0000000000017941 */ /* 0x000fea0003800200 */
.L_x_171:
[----:B------:R-:W-:-:S13]  /*2410*/  ISETP.GT.U32.AND P0, PT, R4, 0x7f, PT ;  /* 0x0000007f0400780c */ /* 0x000fda0003f04070 */
[----:B------:R-:W-:Y:S05]  /*2420*/  @P0 BRA `(.L_x_152) ;  /* 0x0000000800900947 */ /* 0x000fea0003800000 */
[----:B------:R-:W-:Y:S01]  /*2430*/  UISETP.GE.U32.AND UP0, UPT, UR22, 0x7, UPT ;  /* 0x000000071600788c */ /* 0x000fe2000bf06070 */
[----:B0-----:R-:W-:-:S08]  /*2440*/  IMAD.MOV.U32 R3, RZ, RZ, RZ ;  /* 0x000000ffff037224 */ /* 0x001fd000078e00ff */
[----:B------:R-:W-:Y:S05]  /*2450*/  BRA.U !UP0, `(.L_x_187) ;  /* 0x0000000508147547 */ /* 0x000fea000b800000 */
[----:B------:R-:W0:Y:S01]  /*2460*/  LDC.64 R2, c[0x0][0x380] ;  /* 0x0000e000ff027b82 */ /* 0x000e220000000a00 */
[----:B------:R-:W-:-:S07]  /*2470*/  IMAD.MOV.U32 R9, RZ, RZ, RZ ;  /* 0x000000ffff097224 */ /* 0x000fce00078e00ff */
.L_x_204:
[C---:B01--4-:R-:W-:Y:S01]  /*2480*/  IMAD R11, R9.reuse, 0x400, R0 ;  /* 0x00000400090b7824 */ /* 0x053fe200078e0200 */
[----:B------:R-:W-:Y:S01]  /*2490*/  BSSY.RECONVERGENT B1, `(.L_x_188) ;  /* 0x0000011000017945 */ /* 0x000fe20003800200 */
[C---:B--23--:R-:W-:Y:S02]  /*24a0*/  IMAD R7, R9.reuse, 0x100, R4 ;  /* 0x0000010009077824 */ /* 0x04cfe400078e0204 */
[----:B------:R-:W-:Y:S01]  /*24b0*/  VIADD R9, R9, 0x8 ;  /* 0x0000000809097836 */ /* 0x000fe20000000000 */
[----:B---3--:R-:W1:Y:S01]  /*24c0*/  LDS R14, [R11+0x200] ;  /* 0x000200000b0e7984 */ /* 0x008e620000000800 */
[----:B0-----:R-:W-:-:S03]  /*24d0*/  IMAD.WIDE.U32 R6, R7, 0x8, R2 ;  /* 0x0000000807067825 */ /* 0x001fc600078e0002 */
[----:B------:R-:W0:Y:S04]  /*24e0*/  LDS R13, [R11+0x600] ;  /* 0x000600000b0d7984 */ /* 0x000e280000000800 */
[----:B--2---:R2:W3:Y:S04]  /*24f0*/  LDS R17, [R11+0xa00] ;  /* 0x000a00000b117984 */ /* 0x0044e80000000800 */
[----:B------:R2:W4:Y:S04]  /*2500*/  LDS R18, [R11+0xe00] ;  /* 0x000e00000b127984 */ /* 0x0005280000000800 */
[----:B------:R2:W2:Y:S04]  /*2510*/  LDS R19, [R11+0x1200] ;  /* 0x001200000b137984 */ /* 0x0004a80000000800 */
[----:B------:R0:W2:Y:S04]  /*2520*/  LDS R16, [R11+0x1600] ;  /* 0x001600000b107984 */ /* 0x0000a80000000800 */
[----:B------:R0:W2:Y:S04]  /*2530*/  LDS R12, [R11+0x1a00] ;  /* 0x001a00000b0c7984 */ /* 0x0000a80000000800 */
[----:B------:R0:W2:Y:S01]  /*2540*/  LDS R10, [R11+0x1e00] ;  /* 0x001e00000b0a7984 */ /* 0x0000a20000000800 */
[----:B-1----:R-:W-:-:S02]  /*2550*/  ISETP.NE.AND P0, PT, R14, RZ, PT ;  /* 0x000000ff0e00720c */ /* 0x002fc40003f05270 */
[----:B0-----:R-:W-:-:S11]  /*2560*/  ISETP.NE.AND P1, PT, R13, RZ, PT ;  /* 0x000000ff0d00720c */ /* 0x001fd60003f25270 */
[----:B---34-:R-:W-:Y:S05]  /*2570*/  @!P0 BRA `(.L_x_189) ;  /* 0x0000000000088947 */ /* 0x018fea0003800000 */
[----:B------:R-:W-:-:S05]  /*2580*/  HFMA2 R15, -RZ, RZ, 0, 0 ;  /* 0x00000000ff0f7431 */ /* 0x000fca00000001ff */
[----:B------:R0:W-:Y:S02]  /*2590*/  REDG.E.ADD.64.STRONG.GPU desc[UR20][R6.64+0x400], R14 ;  /* 0x0004000e0600798e */ /* 0x0001e4000c12e514 */
.L_x_189:
[----:B------:R-:W-:Y:S05]  /*25a0*/  BSYNC.RECONVERGENT B1 ;  /* 0x0000000000017941 */ /* 0x000fea0003800200 */
.L_x_188:
[----:B------:R-:W-:Y:S04]  /*25b0*/  BSSY.RECONVERGENT B1, `(.L_x_190) ;  /* 0x0000005000017945 */ /* 0x000fe80003800200 */
[----:B------:R-:W-:Y:S05]  /*25c0*/  @!P1 BRA `(.L_x_191) ;  /* 0x00000000000c9947 */ /* 0x000fea0003800000 */
[----:B0-----:R-:W-:Y:S02]  /*25d0*/  IMAD.MOV.U32 R14, RZ, RZ, R13 ;  /* 0x000000ffff0e7224 */ /* 0x001fe400078e000d */
[----:B------:R-:W-:-:S05]  /*25e0*/  IMAD.MOV.U32 R15, RZ, RZ, RZ ;  /* 0x000000ffff0f7224 */ /* 0x000fca00078e00ff */
[----:B------:R1:W-:Y:S02]  /*25f0*/  REDG.E.ADD.64.STRONG.GPU desc[UR20][R6.64+0xc00], R14 ;  /* 0x000c000e0600798e */ /* 0x0003e4000c12e514 */
.L_x_191:
[----:B------:R-:W-:Y:S05]  /*2600*/  BSYNC.RECONVERGENT B1 ;  /* 0x0000000000017941 */ /* 0x000fea0003800200 */
.L_x_190:
[----:B------:R-:W-:Y:S01]  /*2610*/  ISETP.NE.AND P6, PT, R17, RZ, PT ;  /* 0x000000ff1100720c */ /* 0x000fe20003fc5270 */
[----:B------:R-:W-:Y:S01]  /*2620*/  BSSY.RECONVERGENT B1, `(.L_x_192) ;  /* 0x000000b000017945 */ /* 0x000fe20003800200 */
[----:B------:R-:W-:Y:S02]  /*2630*/  ISETP.NE.AND P0, PT, R9, UR27, PT ;  /* 0x0000001b09007c0c */ /* 0x000fe4000bf05270 */
[----:B------:R-:W-:Y:S02]  /*2640*/  ISETP.NE.AND P1, PT, R18, RZ, PT ;  /* 0x000000ff1200720c */ /* 0x000fe40003f25270 */
[----:B--2---:R-:W-:Y:S02]  /*2650*/  ISETP.NE.AND P2, PT, R19, RZ, PT ;  /* 0x000000ff1300720c */ /* 0x004fe40003f45270 */
[----:B------:R-:W-:Y:S02]  /*2660*/  ISETP.NE.AND P3, PT, R16, RZ, PT ;  /* 0x000000ff1000720c */ /* 0x000fe40003f65270 */
[----:B------:R-:W-:-:S02]  /*2670*/  ISETP.NE.AND P4, PT, R12, RZ, PT ;  /* 0x000000ff0c00720c */ /* 0x000fc40003f85270 */
[----:B------:R-:W-:Y:S01]  /*2680*/  ISETP.NE.AND P5, PT, R10, RZ, PT ;  /* 0x000000ff0a00720c */ /* 0x000fe20003fa5270 */
[----:B------:R-:W-:-:S12]  /*2690*/  @!P6 BRA `(.L_x_193) ;  /* 0x00000000000ce947 */ /* 0x000fd80003800000 */
[----:B01----:R-:W-:Y:S02]  /*26a0*/  IMAD.MOV.U32 R14, RZ, RZ, R17 ;  /* 0x000000ffff0e7224 */ /* 0x003fe400078e0011 */
[----:B------:R-:W-:-:S05]  /*26b0*/  IMAD.MOV.U32 R15, RZ, RZ, RZ ;  /* 0x000000ffff0f7224 */ /* 0x000fca00078e00ff */
[----:B------:R2:W-:Y:S02]  /*26c0*/  REDG.E.ADD.64.STRONG.GPU desc[UR20][R6.64+0x1400], R14 ;  /* 0x0014000e0600798e */ /* 0x0005e4000c12e514 */
.L_x_193:
[----:B------:R-:W-:Y:S05]  /*26d0*/  BSYNC.RECONVERGENT B1 ;  /* 0x0000000000017941 */ /* 0x000fea0003800200 */
.L_x_192:
[----:B------:R-:W-:Y:S04]  /*26e0*/  BSSY.RECONVERGENT B1, `(.L_x_194) ;  /* 0x0000005000017945 */ /* 0x000fe80003800200 */
[----:B------:R-:W-:Y:S05]  /*26f0*/  @!P1 BRA `(.L_x_195) ;  /* 0x00000000000c9947 */ /* 0x000fea0003800000 */
[----:B012---:R-:W-:Y:S02]  /*2700*/  IMAD.MOV.U32 R14, RZ, RZ, R18 ;  /* 0x000000ffff0e7224 */ /* 0x007fe400078e0012 */
[----:B------:R-:W-:-:S05]  /*2710*/  IMAD.MOV.U32 R15, RZ, RZ, RZ ;  /* 0x000000ffff0f7224 */ /* 0x000fca00078e00ff */
[----:B------:R3:W-:Y:S02]  /*2720*/  REDG.E.ADD.64.STRONG.GPU desc[UR20][R6.64+0x1c00], R14 ;  /* 0x001c000e0600798e */ /* 0x0007e4000c12e514 */
.L_x_195:
[----:B------:R-:W-:Y:S05]  /*2730*/  BSYNC.RECONVERGENT B1 ;  /* 0x0000000000017941 */ /* 0x000fea0003800200 */
.L_x_194:
[----:B------:R-:W-:Y:S04]  /*2740*/  BSSY.RECONVERGENT B1, `(.L_x_196) ;  /* 0x0000005000017945 */ /* 0x000fe80003800200 */
[----:B------:R-:W-:Y:S05]  /*2750*/  @!P2 BRA `(.L_x_197) ;  /* 0x00000000000ca947 */ /* 0x000fea0003800000 */
[----:B0123--:R-:W-:Y:S01]  /*2760*/  MOV R14, R19 ;  /* 0x00000013000e7202 */ /* 0x00ffe20000000f00 */
[----:B------:R-:W-:-:S05]  /*2770*/  IMAD.MOV.U32 R15, RZ, RZ, RZ ;  /* 0x000000ffff0f7224 */ /* 0x000fca00078e00ff */
[----:B------:R4:W-:Y:S02]  /*2780*/  REDG.E.ADD.64.STRONG.GPU desc[UR20][R6.64+0x2400], R14 ;  /* 0x0024000e0600798e */ /* 0x0009e4000c12e514 */
.L_x_197:
[----:B------:R-:W-:Y:S05]  /*2790*/  BSYNC.RECONVERGENT B1 ;  /* 0x0000000000017941 */ /* 0x000fea0003800200 */
.L_x_196:
[----:B------:R-:W-:Y:S04]  /*27a0*/  BSSY.RECONVERGENT B1, `(.L_x_198) ;  /* 0x0000004000017945 */ /* 0x000fe80003800200 */
[----:B------:R-:W-:Y:S05]  /*27b0*/  @!P3 BRA `(.L_x_199) ;  /* 0x000000000008b947 */ /* 0x000fea0003800000 */
[----:B------:R-:W-:-:S05]  /*27c0*/  IMAD.MOV.U32 R17, RZ, RZ, RZ ;  /* 0x000000ffff117224 */ /* 0x000fca00078e00ff */
[----:B------:R0:W-:Y:S02]  /*27d0*/  REDG.E.ADD.64.STRONG.GPU desc[UR20][R6.64+0x2c00], R16 ;  /* 0x002c00100600798e */ /* 0x0001e4000c12e514 */
.L_x_199:
[----:B------:R-:W-:Y:S05]  /*27e0*/  BSYNC.RECONVERGENT B1 ;  /* 0x0000000000017941 */ /* 0x000fea0003800200 */
.L_x_198:
[----:B------:R-:W-:Y:S04]  /*27f0*/  BSSY.RECONVERGENT B1, `(.L_x_200) ;  /* 0x0000004000017945 */ /* 0x000fe80003800200 */
[----:B------:R-:W-:Y:S05]  /*2800*/  @!P4 BRA `(.L_x_201) ;  /* 0x000000000008c947 */ /* 0x000fea0003800000 */
[----:B------:R-:W-:-:S05]  /*2810*/  IMAD.MOV.U32 R13, RZ, RZ, RZ ;  /* 0x000000ffff0d7224 */ /* 0x000fca00078e00ff */
[----:B------:R0:W-:Y:S02]  /*2820*/  REDG.E.ADD.64.STRONG.GPU desc[UR20][R6.64+0x3400], R12 ;  /* 0x0034000c0600798e */ /* 0x0001e4000c12e514 */
.L_x_201:
[----:B------:R-:W-:Y:S05]  /*2830*/  BSYNC.RECONVERGENT B1 ;  /* 0x0000000000017941 */ /* 0x000fea0003800200 */
.L_x_200:
[----:B------:R-:W-:Y:S04]  /*2840*/  BSSY.RECONVERGENT B1, `(.L_x_202) ;  /* 0x0000004000017945 */ /* 0x000fe80003800200 */
[----:B------:R-:W-:Y:S05]  /*2850*/  @!P5 BRA `(.L_x_203) ;  /* 0x000000000008d947 */ /* 0x000fea0003800000 */
[----:B------:R-:W-:-:S05]  /*2860*/  IMAD.MOV.U32 R11, RZ, RZ, RZ ;  /* 0x000000ffff0b7224 */ /* 0x000fca00078e00ff */
[----:B------:R0:W-:Y:S02]  /*2870*/  REDG.E.ADD.64.STRONG.GPU desc[UR20][R6.64+0x3c00], R10 ;  /* 0x003c000a0600798e */ /* 0x0001e4000c12e514 */
.L_x_203:
[----:B------:R-:W-:Y:S05]  /*2880*/  BSYNC.RECONVERGENT B1 ;  /* 0x0000000000017941 */ /* 0x000fea0003800200 */
.L_x_202:
[----:B------:R-:W-:Y:S05]  /*2890*/  @P0 BRA `(.L_x_204) ;  /* 0xfffffff800f80947 */ /* 0x000fea000383ffff */
[----:B------:R-:W-:-:S07]  /*28a0*/  IMAD.U32 R3, RZ, RZ, UR27 ;  /* 0x0000001bff037e24 */ /* 0x000fce000f8e00ff */
.L_x_187:
[----:B------:R-:W-:-:S09]  /*28b0*/  UISETP.NE.AND UP0, UPT, UR24, URZ, UPT ;  /* 0x000000ff1800728c */ /* 0x000fd2000bf05270 */
[----:B------:R-:W-:Y:S05]  /*28c0*/  BRA.U !UP0, `(.L_x_152) ;  /* 0x0000000508687547 */ /* 0x000fea000b800000 */
[----:B------:R-:W-:-:S13]  /*28d0*/  ISETP.GE.U32.AND P0, PT, R8, 0x3, PT ;  /* 0x000000030800780c */ /* 0x000fda0003f06070 */
[----:B------:R-:W-:Y:S05]  /*28e0*/  @!P0 BRA `(.L_x_205) ;  /* 0x0000000000bc8947 */ /* 0x000fea0003800000 */
[----:B01234-:R-:W-:Y:S01]  /*28f0*/  IMAD R7, R3, 0x400, R0 ;  /* 0x0000040003077824 */ /* 0x01ffe200078e0200 */
[----:B------:R-:W-:Y:S04]  /*2900*/  BSSY.RECONVERGENT B1, `(.L_x_206) ;  /* 0x000000f000017945 */ /* 0x000fe80003800200 */
[----:B------:R-:W0:Y:S04]  /*2910*/  LDS R10, [R7+0x200] ;  /* 0x00020000070a7984 */ /* 0x000e280000000800 */
[----:B------:R-:W1:Y:S04]  /*2920*/  LDS R12, [R7+0x600] ;  /* 0x00060000070c7984 */ /* 0x000e680000000800 */
[----:B------:R-:W2:Y:S04]  /*2930*/  LDS R6, [R7+0xa00] ;  /* 0x000a000007067984 */ /* 0x000ea80000000800 */
[----:B------:R-:W3:Y:S01]  /*2940*/  LDS R2, [R7+0xe00] ;  /* 0x000e000007027984 */ /* 0x000ee20000000800 */
[----:B0-----:R-:W-:-:S02]  /*2950*/  ISETP.NE.AND P0, PT, R10, RZ, PT ;  /* 0x000000ff0a00720c */ /* 0x001fc40003f05270 */
[----:B-1----:R-:W-:Y:S02]  /*2960*/  ISETP.NE.AND P1, PT, R12, RZ, PT ;  /* 0x000000ff0c00720c */ /* 0x002fe40003f25270 */
[----:B--2---:R-:W-:Y:S02]  /*2970*/  ISETP.NE.AND P2, PT, R6, RZ, PT ;  /* 0x000000ff0600720c */ /* 0x004fe40003f45270 */
[----:B---3--:R-:W-:-:S07]  /*2980*/  ISETP.NE.AND P3, PT, R2, RZ, PT ;  /* 0x000000ff0200720c */ /* 0x008fce0003f65270 */
[----:B------:R-:W-:Y:S06]  /*2990*/  @!P0 BRA `(.L_x_207) ;  /* 0x0000000000148947 */ /* 0x000fec0003800000 */
[----:B------:R-:W0:Y:S01]  /*29a0*/  LDC.64 R8, c[0x0][0x380] ;  /* 0x0000e000ff087b82 */ /* 0x000e220000000a00 */
[----:B------:R-:W-:Y:S01]  /*29b0*/  LEA R7, R3, R4, 0x8 ;  /* 0x0000000403077211 */ /* 0x000fe200078e40ff */
[----:B------:R-:W-:-:S04]  /*29c0*/  IMAD.MOV.U32 R11, RZ, RZ, RZ ;  /* 0x000000ffff0b7224 */ /* 0x000fc800078e00ff */
[----:B0-----:R-:W-:-:S05]  /*29d0*/  IMAD.WIDE.U32 R8, R7, 0x8, R8 ;  /* 0x0000000807087825 */ /* 0x001fca00078e0008 */
[----:B------:R0:W-:Y:S02]  /*29e0*/  REDG.E.ADD.64.STRONG.GPU desc[UR20][R8.64+0x400], R10 ;  /* 0x0004000a0800798e */ /* 0x0001e4000c12e514 */
.L_x_207:
[----:B------:R-:W-:Y:S05]  /*29f0*/  BSYNC.RECONVERGENT B1 ;  /* 0x0000000000017941 */ /* 0x000fea0003800200 */
.L_x_206:
[----:B------:R-:W-:Y:S04]  /*2a00*/  BSSY.RECONVERGENT B1, `(.L_x_208) ;  /* 0x0000009000017945 */ /* 0x000fe80003800200 */
[----:B------:R-:W-:Y:S05]  /*2a10*/  @!P1 BRA `(.L_x_209) ;  /* 0x00000000001c9947 */ /* 0x000fea0003800000 */
[----:B0-----:R-:W0:Y:S01]  /*2a20*/  LDC.64 R8, c[0x0][0x380] ;  /* 0x0000e000ff087b82 */ /* 0x001e220000000a00 */
[----:B------:R-:W-:Y:S02]  /*2a30*/  IMAD R7, R3, 0x100, R4 ;  /* 0x0000010003077824 */ /* 0x000fe400078e0204 */
[----:B------:R-:W-:Y:S02]  /*2a40*/  IMAD.MOV.U32 R10, RZ, RZ, R12 ;  /* 0x000000ffff0a7224 */ /* 0x000fe400078e000c */
[----:B------:R-:W-:Y:S02]  /*2a50*/  VIADD R7, R7, 0x100 ;  /* 0x0000010007077836 */ /* 0x000fe40000000000 */
[----:B------:R-:W-:Y:S02]  /*2a60*/  IMAD.MOV.U32 R11, RZ, RZ, RZ ;  /* 0x000000ffff0b7224 */ /* 0x000fe400078e00ff */
[----:B0-----:R-:W-:-:S05]  /*2a70*/  IMAD.WIDE.U32 R8, R7, 0x8, R8 ;  /* 0x0000000807087825 */ /* 0x001fca00078e0008 */
[----:B------:R1:W-:Y:S02]  /*2a80*/  REDG.E.ADD.64.STRONG.GPU desc[UR20][R8.64+0x400], R10 ;  /* 0x0004000a0800798e */ /* 0x0003e4000c12e514 */
.L_x_209:
[----:B------:R-:W-:Y:S05]  /*2a90*/  BSYNC.RECONVERGENT B1 ;  /* 0x0000000000017941 */ /* 0x000fea0003800200 */
.L_x_208:
[----:B------:R-:W-:Y:S04]  /*2aa0*/  BSSY.RECONVERGENT B1, `(.L_x_210) ;  /* 0x0000008000017945 */ /* 0x000fe80003800200 */
[----:B------:R-:W-:Y:S05]  /*2ab0*/  @!P2 BRA `(.L_x_211) ;  /* 0x000000000018a947 */ /* 0x000fea0003800000 */
[----:B01----:R-:W0:Y:S01]  /*2ac0*/  LDC.64 R8, c[0x0][0x380] ;  /* 0x0000e000ff087b82 */ /* 0x003e220000000a00 */
[----:B------:R-:W-:-:S05]  /*2ad0*/  IMAD R7, R3, 0x100, R4 ;  /* 0x0000010003077824 */ /* 0x000fca00078e0204 */
[----:B------:R-:W-:-:S05]  /*2ae0*/  IADD3 R7, PT, PT, R7, 0x200, RZ ;  /* 0x0000020007077810 */ /* 0x000fca0007ffe0ff */
[----:B0-----:R-:W-:-:S04]  /*2af0*/  IMAD.WIDE.U32 R8, R7, 0x8, R8 ;  /* 0x0000000807087825 */ /* 0x001fc800078e0008 */
[----:B------:R-:W-:-:S05]  /*2b00*/  IMAD.MOV.U32 R7, RZ, RZ, RZ ;  /* 0x000000ffff077224 */ /* 0x000fca00078e00ff */
[----:B------:R2:W-:Y:S02]  /*2b10*/  REDG.E.ADD.64.STRONG.GPU desc[UR20][R8.64+0x400], R6 ;  /* 0x000400060800798e */ /* 0x0005e4000c12e514 */
.L_x_211:
[----:B------:R-:W-:Y:S05]  /*2b20*/  BSYNC.RECONVERGENT B1 ;  /* 0x0000000000017941 */ /* 0x000fea0003800200 */
.L_x_210:
[----:B------:R-:W-:Y:S04]  /*2b30*/  BSSY.RECONVERGENT B1, `(.L_x_212) ;  /* 0x0000009000017945 */ /* 0x000fe80003800200 */
[----:B------:R-:W-:Y:S05]  /*2b40*/  @!P3 BRA `(.L_x_213) ;  /* 0x00000000001cb947 */ /* 0x000fea0003800000 */
[----:B--2---:R-:W2:Y:S01]  /*2b50*/  LDC.64 R6, c[0x0][0x380] ;  /* 0x0000e000ff067b82 */ /* 0x004ea20000000a00 */
[----:B01----:R-:W-:Y:S02]  /*2b60*/  IMAD R9, R3, 0x100, R4 ;  /* 0x0000010003097824 */ /* 0x003fe400078e0204 */
[----:B------:R-:W-:Y:S02]  /*2b70*/  IMAD.MOV.U32 R8, RZ, RZ, R2 ;  /* 0x000000ffff087224 */ /* 0x000fe400078e0002 */
[----:B------:R-:W-:-:S04]  /*2b80*/  VIADD R9, R9, 0x300 ;  /* 0x0000030009097836 */ /* 0x000fc80000000000 */
[----:B--2---:R-:W-:-:S04]  /*2b90*/  IMAD.WIDE.U32 R6, R9, 0x8, R6 ;  /* 0x0000000809067825 */ /* 0x004fc800078e0006 */
[----:B------:R-:W-:-:S05]  /*2ba0*/  IMAD.MOV.U32 R9, RZ, RZ, RZ ;  /* 0x000000ffff097224 */ /* 0x000fca00078e00ff */
[----:B------:R3:W-:Y:S02]  /*2bb0*/  REDG.E.ADD.64.STRONG.GPU desc[UR20][R6.64+0x400], R8 ;  /* 0x000400080600798e */ /* 0x0007e4000c12e514 */
.L_x_213:
[----:B------:R-:W-:Y:S05]  /*2bc0*/  BSYNC.RECONVERGENT B1 ;  /* 0x0000000000017941 */ /* 0x000fea0003800200 */
.L_x_212:
[----:B------:R-:W-:-:S07]  /*2bd0*/  VIADD R3, R3, 0x4 ;  /* 0x0000000403037836 */ /* 0x000fce0000000000 */
.L_x_205:
[----:B------:R-:W-:-:S09]  /*2be0*/  UISETP.NE.AND UP0, UPT, UR25, URZ, UPT ;  /* 0x000000ff1900728c */ /* 0x000fd2000bf05270 */
[----:B------:R-:W-:Y:S05]  /*2bf0*/  BRA.U !UP0, `(.L_x_152) ;  /* 0x00000001089c7547 */ /* 0x000fea000b800000 */
[----:B------:R-:W-:-:S13]  /*2c00*/  ISETP.NE.AND P0, PT, R5, RZ, PT ;  /* 0x000000ff0500720c */ /* 0x000fda0003f05270 */
[----:B------:R-:W-:Y:S05]  /*2c10*/  @!P0 BRA `(.L_x_214) ;  /* 0x0000000000648947 */ /* 0x000fea0003800000 */
[----:B01234-:R-:W-:Y:S01]  /*2c20*/  LEA R6, R3, R0, 0xa ;  /* 0x0000000003067211 */ /* 0x01ffe200078e50ff */
[----:B------:R-:W-:Y:S04]  /*2c30*/  BSSY.RECONVERGENT B1, `(.L_x_215) ;  /* 0x000000c000017945 */ /* 0x000fe80003800200 */
[----:B------:R-:W0:Y:S04]  /*2c40*/  LDS R2, [R6+0x200] ;  /* 0x0002000006027984 */ /* 0x000e280000000800 */
[----:B------:R-:W1:Y:S01]  /*2c50*/  LDS R5, [R6+0x600] ;  /* 0x0006000006057984 */ /* 0x000e620000000800 */
[----:B0-----:R-:W-:-:S02]  /*2c60*/  ISETP.NE.AND P0, PT, R2, RZ, PT ;  /* 0x000000ff0200720c */ /* 0x001fc40003f05270 */
[----:B-1----:R-:W-:-:S11]  /*2c70*/  ISETP.NE.AND P1, PT, R5, RZ, PT ;  /* 0x000000ff0500720c */ /* 0x002fd60003f25270 */
[----:B------:R-:W-:Y:S05]  /*2c80*/  @!P0 BRA `(.L_x_216) ;  /* 0x0000000000188947 */ /* 0x000fea0003800000 */
[----:B------:R-:W0:Y:S01]  /*2c90*/  LDC.64 R6, c[0x0][0x380] ;  /* 0x0000e000ff067b82 */ /* 0x000e220000000a00 */
[----:B------:R-:W-:-:S04]  /*2ca0*/  IMAD R9, R3, 0x100, R4 ;  /* 0x0000010003097824 */ /* 0x000fc800078e0204 */
[----:B0-----:R-:W-:-:S04]  /*2cb0*/  IMAD.WIDE.U32 R8, R9, 0x8, R6 ;  /* 0x0000000809087825 */ /* 0x001fc800078e0006 */
[----:B------:R-:W-:Y:S02]  /*2cc0*/  IMAD.MOV.U32 R6, RZ, RZ, R2 ;  /* 0x000000ffff067224 */ /* 0x000fe400078e0002 */
[----:B------:R-:W-:-:S05]  /*2cd0*/  IMAD.MOV.U32 R7, RZ, RZ, RZ ;  /* 0x000000ffff077224 */ /* 0x000fca00078e00ff */
[----:B------:R0:W-:Y:S02]  /*2ce0*/  REDG.E.ADD.64.STRONG.GPU desc[UR20][R8.64+0x400], R6 ;  /* 0x000400060800798e */ /* 0x0001e4000c12e514 */
.L_x_216:
[----:B------:R-:W-:Y:S05]  /*2cf0*/  BSYNC.RECONVERGENT B1 ;  /* 0x0000000000017941 */ /* 0x000fea0003800200 */
.L_x_215:
[----:B------:R-:W-:Y:S04]  /*2d00*/  BSSY.RECONVERGENT B1, `(.L_x_217) ;  /* 0x0000009000017945 */ /* 0x000fe80003800200 */
[----:B------:R-:W-:Y:S05]  /*2d10*/  @!P1 BRA `(.L_x_218) ;  /* 0x00000000001c9947 */ /* 0x000fea0003800000 */
[----:B0-----:R-:W0:Y:S01]  /*2d20*/  LDC.64 R6, c[0x0][0x380] ;  /* 0x0000e000ff067b82 */ /* 0x001e220000000a00 */
[----:B------:R-:W-:-:S04]  /*2d30*/  IMAD R2, R3, 0x100, R4 ;  /* 0x0000010003027824 */ /* 0x000fc800078e0204 */
[----:B------:R-:W-:-:S04]  /*2d40*/  VIADD R9, R2, 0x100 ;  /* 0x0000010002097836 */ /* 0x000fc80000000000 */
[----:B0-----:R-:W-:-:S04]  /*2d50*/  IMAD.WIDE.U32 R8, R9, 0x8, R6 ;  /* 0x0000000809087825 */ /* 0x001fc800078e0006 */
[----:B------:R-:W-:Y:S02]  /*2d60*/  HFMA2 R7, -RZ, RZ, 0, 0 ;  /* 0x00000000ff077431 */ /* 0x000fe400000001ff */
[----:B------:R-:W-:-:S05]  /*2d70*/  IMAD.MOV.U32 R6, RZ, RZ, R5 ;  /* 0x000000ffff067224 */ /* 0x000fca00078e0005 */
[----:B------:R1:W-:Y:S02]  /*2d80*/  REDG.E.ADD.64.STRONG.GPU desc[UR20][R8.64+0x400], R6 ;  /* 0x000400060800798e */ /* 0x0003e4000c12e514 */
.L_x_218:
[----:B------:R-:W-:Y:S05]  /*2d90*/  BSYNC.RECONVERGENT B1 ;  /* 0x0000000000017941 */ /* 0x000fea0003800200 */
.L_x_217:
[----:B------:R-:W-:-:S07]  /*2da0*/  VIADD R3, R3, 0x2 ;  /* 0x0000000203037836 */ /* 0x000fce0000000000 */
.L_x_214:
[----:B------:R-:W-:-:S09]  /*2db0*/  UISETP.NE.AND UP0, UPT, UR9, URZ, UPT ;  /* 0x000000ff0900728c */ /* 0x000fd2000bf05270 */
[----:B------:R-:W-:Y:S05]  /*2dc0*/  BRA.U !UP0, `(.L_x_152) ;  /* 0x0000000108287547 */ /* 0x000fea000b800000 */
[----:B------:R-:W-:-:S05]  /*2dd0*/  IMAD R2, R3, 0x400, R0 ;  /* 0x0000040003027824 */ /* 0x000fca00078e0200 */
[----:B------:R-:W5:Y:S02]  /*2de0*/  LDS R5, [R2+0x200] ;  /* 0x0002000002057984 */ /* 0x000f640000000800 */
[----:B-----5:R-:W-:-:S13]  /*2df0*/  ISETP.NE.AND P0, PT, R5, RZ, PT ;  /* 0x000000ff0500720c */ /* 0x020fda0003f05270 */
[----:B------:R-:W-:Y:S05]  /*2e00*/  @!P0 BRA `(.L_x_152) ;  /* 0x0000000000188947 */ /* 0x000fea0003800000 */
[----:B01234-:R-:W0:Y:S01]  /*2e10*/  LDC.64 R6, c[0x0][0x380] ;  /* 0x0000e000ff067b82 */ /* 0x01fe220000000a00 */
[----:B------:R-:W-:-:S04]  /*2e20*/  IMAD R3, R3, 0x100, R4 ;  /* 0x0000010003037824 */ /* 0x000fc800078e0204 */
[----:B0-----:R-:W-:-:S04]  /*2e30*/  IMAD.WIDE.U32 R2, R3, 0x8, R6 ;  /* 0x0000000803027825 */ /* 0x001fc800078e0006 */
[----:B------:R-:W-:Y:S02]  /*2e40*/  IMAD.MOV.U32 R6, RZ, RZ, R5 ;  /* 0x000000ffff067224 */ /* 0x000fe400078e0005 */
[----:B------:R-:W-:-:S05]  /*2e50*/  IMAD.MOV.U32 R7, RZ, RZ, RZ ;  /* 0x000000ffff077224 */ /* 0x000fca00078e00ff */
[----:B------:R0:W-:Y:S02]  /*2e60*/  REDG.E.ADD.64.STRONG.GPU desc[UR20][R2.64+0x400], R6 ;  /* 0x000400060200798e */ /* 0x0001e4000c12e514 */
.L_x_152:
[----:B------:R-:W-:Y:S05]  /*2e70*/  BSYNC.RECONVERGENT B0 ;  /* 0x0000000000007941 */ /* 0x000fea0003800200 */
.L_x_151:
[----:B------:R-:W-:Y:S01]  /*2e80*/  BAR.SYNC.DEFER_BLOCKING 0x0 ;  /* 0x0000000000007b1d */ /* 0x000fe20000010000 */
[----:B------:R-:W-:-:S04]  /*2e90*/  UIADD3 UR6, UP0, UPT, UR6, 0x1, URZ ;  /* 0x0000000106067890 */ /* 0x000fc8000ff1e0ff */
[----:B------:R-:W-:Y:S02]  /*2ea0*/  UIADD3.X UR7, UPT, UPT, URZ, UR7, URZ, UP0, !UPT ;  /* 0x00000007ff077290 */ /* 0x000fe400087fe4ff */
[----:B------:R-:W-:-:S04]  /*2eb0*/  UISETP.NE.U32.AND UP0, UPT, UR6, UR11, UPT ;  /* 0x0000000b0600728c */ /* 0x000fc8000bf05070 */
[----:B------:R-:W-:-:S09]  /*2ec0*/  UISETP.NE.AND.EX UP0, UPT, UR7, UR12, UPT, UP0 ;  /* 0x0000000c0700728c */ /* 0x000fd2000bf05300 */
[----:B------:R-:W-:Y:S05]  /*2ed0*/  BRA.U UP0, `(.L_x_219) ;  /* 0xffffffd100f07547 */ /* 0x000fea000b83ffff */
[----:B------:R-:W-:Y:S05]  /*2ee0*/  EXIT ;  /* 0x000000000000794d */ /* 0x000fea0003800000 */
.L_x_220:
        /* <DEDUP_REMOVED lines=9> */
.L_x_278:


//--------------------- .text._ZN3cub18CUB_300001_SM_10006detail10radix_sort31DeviceRadixSortSingleTileKernelINS1_5radix10policy_hubIiiyE10Policy1000ELNS0_9SortOrderE0EiiyNS1_21identity_decomposer_tEEEvPKT1_PSA_PKT2_PSE_T3_iiT4_ --------------------------
	.section	.text._ZN3cub18CUB_300001_SM_10006detail10radix_sort31DeviceRadixSortSingleTileKernelINS1_5radix10policy_hubIiiyE10Policy1000ELNS0_9SortOrderE0EiiyNS1_21identity_decomposer_tEEEvPKT1_PSA_PKT2_PSE_T3_iiT4_,"ax",@progbits
	.align	128
        .global         _ZN3cub18CUB_300001_SM_10006detail10radix_sort31DeviceRadixSortSingleTileKernelINS1_5radix10policy_hubIiiyE10Policy1000ELNS0_9SortOrderE0EiiyNS1_21identity_decomposer_tEEEvPKT1_PSA_PKT2_PSE_T3_iiT4_
        .type           _ZN3cub18CUB_300001_SM_10006detail10radix_sort31DeviceRadixSortSingleTileKernelINS1_5radix10policy_hubIiiyE10Policy1000ELNS0_9SortOrderE0EiiyNS1_21identity_decomposer_tEEEvPKT1_PSA_PKT2_PSE_T3_iiT4_,@function
        .size           _ZN3cub18CUB_300001_SM_10006detail10radix_sort31DeviceRadixSortSingleTileKernelINS1_5radix10policy_hubIiiyE10Policy1000ELNS0_9SortOrderE0EiiyNS1_21identity_decomposer_tEEEvPKT1_PSA_PKT2_PSE_T3_iiT4_,(.L_x_279 - _ZN3cub18CUB_300001_SM_10006detail10radix_sort31DeviceRadixSortSingleTileKernelINS1_5radix10policy_hubIiiyE10Policy1000ELNS0_9SortOrderE0EiiyNS1_21identity_decomposer_tEEEvPKT1_PSA_PKT2_PSE_T3_iiT4_)
        .other          _ZN3cub18CUB_300001_SM_10006detail10radix_sort31DeviceRadixSortSingleTileKernelINS1_5radix10policy_hubIiiyE10Policy1000ELNS0_9SortOrderE0EiiyNS1_21identity_decomposer_tEEEvPKT1_PSA_PKT2_PSE_T3_iiT4_,@"STO_CUDA_ENTRY STV_DEFAULT"
_ZN3cub18CUB_300001_SM_10006detail10radix_sort31DeviceRadixSortSingleTileKernelINS1_5radix10policy_hubIiiyE10Policy1000ELNS0_9SortOrderE0EiiyNS1_21identity_decomposer_tEEEvPKT1_PSA_PKT2_PSE_T3_iiT4_:
.text._ZN3cub18CUB_300001_SM_10006detail10radix_sort31DeviceRadixSortSingleTileKernelINS1_5radix10policy_hubIiiyE10Policy1000ELNS0_9SortOrderE0EiiyNS1_21identity_decomposer_tEEEvPKT1_PSA_PKT2_PSE_T3_iiT4_:
[----:B------:R-:W-:Y:S01]  /*0000*/  LDC R1, c[0x0][0x37c] ;  /* 0x0000df00ff017b82 */ /* 0x000fe20000000800 */
[----:B------:R-:W0:Y:S01]  /*0010*/  S2R R0, SR_TID.X ;  /* 0x0000000000007919 */ /* 0x000e220000002100 */
[----:B------:R-:W1:Y:S06]  /*0020*/  LDCU UR4, c[0x0][0x3a0] ;  /* 0x00007400ff0477ac */ /* 0x000e6c0008000800 */
[----:B------:R-:W2:Y:S01]  /*0030*/  LDC.64 R6, c[0x0][0x380] ;  /* 0x0000e000ff067b82 */ /* 0x000ea20000000a00 */
[----:B------:R-:W3:Y:S01]  /*0040*/  LDCU.64 UR8, c[0x0][0x358] ;  /* 0x00006b00ff0877ac */ /* 0x000ee20008000a00 */
[----:B------:R-:W4:Y:S01]  /*0050*/  LDCU UR10, c[0x0][0x3ac] ;  /* 0x00007580ff0a77ac */ /* 0x000f220008000800 */
[----:B0-----:R-:W-:-:S04]  /*0060*/  IMAD R9, R0, 0x13, RZ ;  /* 0x0000001300097824 */ /* 0x001fc800078e02ff */
[C---:B------:R-:W-:Y:S01]  /*0070*/  VIADD R4, R9.reuse, 0x1 ;  /* 0x0000000109047836 */ /* 0x040fe20000000000 */
[C---:B-1----:R-:W-:Y:S01]  /*0080*/  ISETP.GE.AND P6, PT, R9.reuse, UR4, PT ;  /* 0x0000000409007c0c */ /* 0x042fe2000bfc6270 */
[C---:B------:R-:W-:Y:S02]  /*0090*/  VIADD R8, R9.reuse, 0x5 ;  /* 0x0000000509087836 */ /* 0x040fe40000000000 */
[C---:B--2---:R-:W-:Y:S01]  /*00a0*/  IMAD.WIDE.U32 R6, R9.reuse, 0x4, R6 ;  /* 0x0000000409067825 */ /* 0x044fe200078e0006 */
[----:B------:R-:W-:Y:S02]  /*00b0*/  ISETP.GE.AND P5, PT, R4, UR4, PT ;  /* 0x0000000404007c0c */ /* 0x000fe4000bfa6270 */
[----:B------:R-:W-:Y:S01]  /*00c0*/  ISETP.GE.AND P1, PT, R8, UR4, PT ;  /* 0x0000000408007c0c */ /* 0x000fe2000bf26270 */
[C---:B------:R-:W-:Y:S01]  /*00d0*/  VIADD R5, R9.reuse, 0x2 ;  /* 0x0000000209057836 */ /* 0x040fe20000000000 */
[----:B------:R-:W-:Y:S01]  /*00e0*/  P2R R46, PR, RZ, 0x20 ;  /* 0x00000020ff2e7803 */ /* 0x000fe20000000000 */
[C---:B------:R-:W-:Y:S01]  /*00f0*/  VIADD R10, R9.reuse, 0x6 ;  /* 0x00000006090a7836 */ /* 0x040fe20000000000 */
[----:B------:R-:W-:Y:S01]  /*0100*/  P2R R49, PR, RZ, 0x2 ;  /* 0x00000002ff317803 */ /* 0x000fe20000000000 */
[----:B------:R-:W-:Y:S01]  /*0110*/  VIADD R4, R9, 0x3 ;  /* 0x0000000309047836 */ /* 0x000fe20000000000 */
[----:B------:R-:W-:Y:S01]  /*0120*/  ISETP.GE.AND P4, PT, R5, UR4, PT ;  /* 0x0000000405007c0c */ /* 0x000fe2000bf86270 */
[C---:B------:R-:W-:Y:S01]  /*0130*/  VIADD R5, R9.reuse, 0x4 ;  /* 0x0000000409057836 */ /* 0x040fe20000000000 */
[----:B------:R-:W-:Y:S01]  /*0140*/  ISETP.GE.AND P0, PT, R10, UR4, PT ;  /* 0x000000040a007c0c */ /* 0x000fe2000bf06270 */
[----:B------:R-:W-:Y:S01]  /*0150*/  VIADD R29, R9, 0x9 ;  /* 0x00000009091d7836 */ /* 0x000fe20000000000 */
[----:B------:R-:W-:Y:S01]  /*0160*/  ISETP.GE.AND P3, PT, R4, UR4, PT ;  /* 0x0000000404007c0c */ /* 0x000fe2000bf66270 */
[----:B---3--:R-:W2:Y:S01]  /*0170*/  @!P5 LDG.E R8, desc[UR8][R6.64+0x4] ;  /* 0x000004080608d981 */ /* 0x008ea2000c1e1900 */
[----:B------:R-:W-:Y:S01]  /*0180*/  ISETP.GE.AND P2, PT, R5, UR4, PT ;  /* 0x0000000405007c0c */ /* 0x000fe2000bf46270 */
[C---:B------:R-:W-:Y:S01]  /*0190*/  VIADD R4, R9.reuse, 0x7 ;  /* 0x0000000709047836 */ /* 0x040fe20000000000 */
[----:B------:R-:W-:Y:S01]  /*01a0*/  P2R R50, PR, RZ, 0x1 ;  /* 0x00000001ff327803 */ /* 0x000fe20000000000 */
[----:B------:R-:W3:Y:S01]  /*01b0*/  @!P1 LDG.E R35, desc[UR8][R6.64+0x14] ;  /* 0x0000140806239981 */ /* 0x000ee2000c1e1900 */
[C---:B------:R-:W-:Y:S01]  /*01c0*/  VIADD R5, R9.reuse, 0x8 ;  /* 0x0000000809057836 */ /* 0x040fe20000000000 */
[----:B------:R-:W-:Y:S01]  /*01d0*/  P2R R47, PR, RZ, 0x8 ;  /* 0x00000008ff2f7803 */ /* 0x000fe20000000000 */
[C---:B------:R-:W-:Y:S01]  /*01e0*/  VIADD R30, R9.reuse, 0xa ;  /* 0x0000000a091e7836 */ /* 0x040fe20000000000 */
[----:B------:R-:W4:Y:S01]  /*01f0*/  @!P4 LDG.E R10, desc[UR8][R6.64+0x8] ;  /* 0x00000808060ac981 */ /* 0x000f22000c1e1900 */
[C---:B------:R-:W-:Y:S01]  /*0200*/  VIADD R31, R9.reuse, 0xb ;  /* 0x0000000b091f7836 */ /* 0x040fe20000000000 */
[----:B------:R-:W-:Y:S01]  /*0210*/  P2R R48, PR, RZ, 0x4 ;  /* 0x00000004ff307803 */ /* 0x000fe20000000000 */
[C---:B------:R-:W-:Y:S01]  /*0220*/  VIADD R32, R9.reuse, 0xc ;  /* 0x0000000c09207836 */ /* 0x040fe20000000000 */
[----:B------:R-:W3:Y:S01]  /*0230*/  @!P3 LDG.E R11, desc[UR8][R6.64+0xc] ;  /* 0x00000c08060bb981 */ /* 0x000ee2000c1e1900 */
[----:B------:R-:W-:Y:S01]  /*0240*/  VIADD R33, R9, 0x10 ;  /* 0x0000001009217836 */ /* 0x000fe20000000000 */
[----:B------:R-:W-:-:S02]  /*0250*/  P2R R45, PR, RZ, 0x10 ;  /* 0x00000010ff2d7803 */ /* 0x000fc40000000000 */
[----:B------:R-:W3:Y:S04]  /*0260*/  @!P2 LDG.E R34, desc[UR8][R6.64+0x10] ;  /* 0x000010080622a981 */ /* 0x000ee8000c1e1900 */
[----:B------:R-:W3:Y:S01]  /*0270*/  @!P0 LDG.E R36, desc[UR8][R6.64+0x18] ;  /* 0x0000180806248981 */ /* 0x000ee2000c1e1900 */
[----:B------:R-:W-:-:S03]  /*0280*/  ISETP.GE.AND P0, PT, R4, UR4, PT ;  /* 0x0000000404007c0c */ /* 0x000fc6000bf06270 */
[----:B------:R-:W3:Y:S01]  /*0290*/  @!P6 LDG.E R61, desc[UR8][R6.64] ;  /* 0x00000008063de981 */ /* 0x000ee2000c1e1900 */
[----:B------:R-:W-:-:S09]  /*02a0*/  P2R R51, PR, RZ, 0x1 ;  /* 0x00000001ff337803 */ /* 0x000fd20000000000 */
[----:B------:R-:W3:Y:S01]  /*02b0*/  @!P0 LDG.E R37, desc[UR8][R6.64+0x1c] ;  /* 0x00001c0806258981 */ /* 0x000ee2000c1e1900 */
[----:B------:R-:W-:Y:S02]  /*02c0*/  ISETP.GE.AND P0, PT, R5, UR4, PT ;  /* 0x0000000405007c0c */ /* 0x000fe4000bf06270 */
[----:B------:R-:W0:Y:S02]  /*02d0*/  LDC.64 R4, c[0x0][0x390] ;  /* 0x0000e400ff047b82 */ /* 0x000e240000000a00 */
[----:B------:R-:W-:-:S09]  /*02e0*/  P2R R52, PR, RZ, 0x1 ;  /* 0x00000001ff347803 */ /* 0x000fd20000000000 */
[----:B------:R-:W3:Y:S01]  /*02f0*/  @!P0 LDG.E R38, desc[UR8][R6.64+0x20] ;  /* 0x0000200806268981 */ /* 0x000ee2000c1e1900 */
[----:B------:R-:W-:-:S04]  /*0300*/  ISETP.GE.AND P0, PT, R29, UR4, PT ;  /* 0x000000041d007c0c */ /* 0x000fc8000bf06270 */
[----:B------:R-:W-:-:S09]  /*0310*/  P2R R53, PR, RZ, 0x1 ;  /* 0x00000001ff357803 */ /* 0x000fd20000000000 */
[----:B------:R-:W3:Y:S01]  /*0320*/  @!P0 LDG.E R39, desc[UR8][R6.64+0x24] ;  /* 0x0000240806278981 */ /* 0x000ee2000c1e1900 */
[----:B------:R-:W-:Y:S01]  /*0330*/  ISETP.GE.AND P0, PT, R30, UR4, PT ;  /* 0x000000041e007c0c */ /* 0x000fe2000bf06270 */
[----:B------:R-:W-:-:S05]  /*0340*/  VIADD R30, R9, 0xd ;  /* 0x0000000d091e7836 */ /* 0x000fca0000000000 */
[----:B------:R-:W-:Y:S02]  /*0350*/  ISETP.GE.AND P1, PT, R30, UR4, PT ;  /* 0x000000041e007c0c */ /* 0x000fe4000bf26270 */
[----:B------:R-:W-:Y:S02]  /*0360*/  P2R R54, PR, RZ, 0x1 ;  /* 0x00000001ff367803 */ /* 0x000fe40000000000 */
[----:B------:R-:W-:-:S03]  /*0370*/  P2R R58, PR, RZ, 0x2 ;  /* 0x00000002ff3a7803 */ /* 0x000fc60000000000 */
[----:B------:R-:W3:Y:S01]  /*0380*/  @!P0 LDG.E R40, desc[UR8][R6.64+0x28] ;  /* 0x0000280806288981 */ /* 0x000ee2000c1e1900 */
[----:B------:R-:W-:-:S05]  /*0390*/  ISETP.GE.AND P0, PT, R31, UR4, PT ;  /* 0x000000041f007c0c */ /* 0x000fca000bf06270 */
[----:B------:R-:W3:Y:S01]  /*03a0*/  @!P1 LDG.E R62, desc[UR8][R6.64+0x34] ;  /* 0x00003408063e9981 */ /* 0x000ee2000c1e1900 */
[----:B------:R-:W-:-:S04]  /*03b0*/  ISETP.NE.AND P1, PT, R54, RZ, PT ;  /* 0x000000ff3600720c */ /* 0x000fc80003f25270 */
[----:B------:R-:W-:Y:S02]  /*03c0*/  P2R R57, PR, RZ, 0x2 ;  /* 0x00000002ff397803 */ /* 0x000fe40000000000 */
[----:B------:R-:W-:Y:S01]  /*03d0*/  ISETP.NE.AND P1, PT, R53, RZ, PT ;  /* 0x000000ff3500720c */ /* 0x000fe20003f25270 */
[----:B------:R-:W3:Y:S03]  /*03e0*/  @!P0 LDG.E R41, desc[UR8][R6.64+0x2c] ;  /* 0x00002c0806298981 */ /* 0x000ee6000c1e1900 */
[----:B------:R-:W-:Y:S02]  /*03f0*/  P2R R56, PR, RZ, 0x2 ;  /* 0x00000002ff387803 */ /* 0x000fe40000000000 */
[----:B------:R-:W-:Y:S02]  /*0400*/  ISETP.NE.AND P1, PT, R52, RZ, PT ;  /* 0x000000ff3400720c */ /* 0x000fe40003f25270 */
[----:B------:R-:W-:-:S02]  /*0410*/  P2R R60, PR, RZ, 0x1 ;  /* 0x00000001ff3c7803 */ /* 0x000fc40000000000 */
[----:B------:R-:W-:Y:S02]  /*0420*/  P2R R55, PR, RZ, 0x2 ;  /* 0x00000002ff377803 */ /* 0x000fe40000000000 */
[----:B------:R-:W-:Y:S02]  /*0430*/  ISETP.GE.AND P0, PT, R32, UR4, PT ;  /* 0x0000000420007c0c */ /* 0x000fe4000bf06270 */
[----:B------:R-:W-:Y:S01]  /*0440*/  ISETP.NE.AND P1, PT, R51, RZ, PT ;  /* 0x000000ff3300720c */ /* 0x000fe20003f25270 */
[----:B------:R-:W-:-:S03]  /*0450*/  VIADD R32, R9, 0xf ;  /* 0x0000000f09207836 */ /* 0x000fc60000000000 */
[----:B------:R-:W-:Y:S02]  /*0460*/  P2R R54, PR, RZ, 0x2 ;  /* 0x00000002ff367803 */ /* 0x000fe40000000000 */
[----:B------:R-:W-:Y:S02]  /*0470*/  ISETP.NE.AND P1, PT, R50, RZ, PT ;  /* 0x000000ff3200720c */ /* 0x000fe40003f25270 */
[----:B------:R-:W-:Y:S02]  /*0480*/  ISETP.GE.AND P3, PT, R32, UR4, PT ;  /* 0x0000000420007c0c */ /* 0x000fe4000bf66270 */
[----:B------:R-:W-:Y:S01]  /*0490*/  P2R R53, PR, RZ, 0x2 ;  /* 0x00000002ff357803 */ /* 0x000fe20000000000 */
[----:B------:R-:W3:Y:S01]  /*04a0*/  @!P0 LDG.E R42, desc[UR8][R6.64+0x30] ;  /* 0x00003008062a8981 */ /* 0x000ee2000c1e1900 */
[----:B------:R-:W-:Y:S01]  /*04b0*/  ISETP.NE.AND P1, PT, R49, RZ, PT ;  /* 0x000000ff3100720c */ /* 0x000fe20003f25270 */
[----:B------:R-:W-:-:S03]  /*04c0*/  VIADD R31, R9, 0xe ;  /* 0x0000000e091f7836 */ /* 0x000fc60000000000 */
[----:B------:R-:W-:Y:S01]  /*04d0*/  P2R R51, PR, RZ, 0x2 ;  /* 0x00000002ff337803 */ /* 0x000fe20000000000 */
[C---:B------:R-:W-:Y:S01]  /*04e0*/  VIADD R43, R9.reuse, 0x11 ;  /* 0x00000011092b7836 */ /* 0x040fe20000000000 */
[----:B------:R-:W-:Y:S01]  /*04f0*/  ISETP.NE.AND P1, PT, R48, RZ, PT ;  /* 0x000000ff3000720c */ /* 0x000fe20003f25270 */
[----:B------:R-:W-:Y:S01]  /*0500*/  VIADD R44, R9, 0x12 ;  /* 0x00000012092c7836 */ /* 0x000fe20000000000 */
[----:B------:R-:W-:Y:S02]  /*0510*/  ISETP.GE.AND P2, PT, R31, UR4, PT ;  /* 0x000000041f007c0c */ /* 0x000fe4000bf46270 */
[----:B------:R-:W-:Y:S02]  /*0520*/  P2R R49, PR, RZ, 0x2 ;  /* 0x00000002ff317803 */ /* 0x000fe40000000000 */
[----:B------:R-:W-:Y:S02]  /*0530*/  ISETP.NE.AND P1, PT, R47, RZ, PT ;  /* 0x000000ff2f00720c */ /* 0x000fe40003f25270 */
[----:B------:R-:W-:Y:S01]  /*0540*/  ISETP.GE.AND P4, PT, R33, UR4, PT ;  /* 0x0000000421007c0c */ /* 0x000fe2000bf86270 */
[----:B------:R-:W3:Y:S01]  /*0550*/  @!P3 LDG.E R47, desc[UR8][R6.64+0x3c] ;  /* 0x00003c08062fb981 */ /* 0x000ee2000c1e1900 */
[----:B------:R-:W-:-:S02]  /*0560*/  ISETP.GE.AND P5, PT, R43, UR4, PT ;  /* 0x000000042b007c0c */ /* 0x000fc4000bfa6270 */
[----:B------:R-:W-:Y:S02]  /*0570*/  ISETP.GE.AND P6, PT, R44, UR4, PT ;  /* 0x000000042c007c0c */ /* 0x000fe4000bfc6270 */
[----:B------:R-:W-:Y:S02]  /*0580*/  P2R R48, PR, RZ, 0x2 ;  /* 0x00000002ff307803 */ /* 0x000fe40000000000 */
[----:B------:R-:W-:-:S04]  /*0590*/  ISETP.NE.AND P1, PT, R45, RZ, PT ;  /* 0x000000ff2d00720c */ /* 0x000fc80003f25270 */
[----:B------:R-:W-:Y:S01]  /*05a0*/  P2R R45, PR, RZ, 0x2 ;  /* 0x00000002ff2d7803 */ /* 0x000fe20000000000 */
[----:B0-----:R-:W-:Y:S01]  /*05b0*/  IMAD.WIDE.U32 R4, R9, 0x4, R4 ;  /* 0x0000000409047825 */ /* 0x001fe200078e0004 */
[----:B------:R-:W-:Y:S01]  /*05c0*/  ISETP.NE.AND P1, PT, R46, RZ, PT ;  /* 0x000000ff2e00720c */ /* 0x000fe20003f25270 */
[----:B------:R-:W3:Y:S01]  /*05d0*/  @!P4 LDG.E R50, desc[UR8][R6.64+0x40] ;  /* 0x000040080632c981 */ /* 0x000ee2000c1e1900 */
[----:B------:R-:W-:-:S03]  /*05e0*/  P2R R59, PR, RZ, 0x1 ;  /* 0x00000001ff3b7803 */ /* 0x000fc60000000000 */
[----:B------:R-:W3:Y:S01]  /*05f0*/  @!P2 LDG.E R46, desc[UR8][R6.64+0x38] ;  /* 0x00003808062ea981 */ /* 0x000ee2000c1e1900 */
[----:B------:R-:W-:Y:S01]  /*0600*/  ISETP.GE.AND P0, PT, R9, UR4, PT ;  /* 0x0000000409007c0c */ /* 0x000fe2000bf06270 */
[----:B------:R-:W-:Y:S01]  /*0610*/  IMAD.MOV.U32 R30, RZ, RZ, -0x1 ;  /* 0xffffffffff1e7424 */ /* 0x000fe200078e00ff */
[----:B------:R-:W0:Y:S01]  /*0620*/  S2UR UR6, SR_CgaCtaId ;  /* 0x00000000000679c3 */ /* 0x000e220000008800 */
[----:B------:R-:W3:Y:S01]  /*0630*/  @!P5 LDG.E R9, desc[UR8][R6.64+0x44] ;  /* 0x000044080609d981 */ /* 0x000ee2000c1e1900 */
[----:B------:R-:W-:Y:S01]  /*0640*/  IMAD.MOV.U32 R31, RZ, RZ, -0x1 ;  /* 0xffffffffff1f7424 */ /* 0x000fe200078e00ff */
[----:B------:R-:W1:Y:S02]  /*0650*/  LDCU.64 UR4, c[0x0][0x3a8] ;  /* 0x00007500ff0477ac */ /* 0x000e640008000a00 */
[----:B------:R-:W3:Y:S03]  /*0660*/  @!P6 LDG.E R52, desc[UR8][R6.64+0x48] ;  /* 0x000048080634e981 */ /* 0x000ee6000c1e1900 */
[----:B------:R-:W-:Y:S06]  /*0670*/  BAR.SYNC.DEFER_BLOCKING 0x0 ;  /* 0x0000000000007b1d */ /* 0x000fec0000010000 */
[----:B------:R0:W5:Y:S01]  /*0680*/  @!P1 LDG.E R3, desc[UR8][R4.64+0x4] ;  /* 0x0000040804039981 */ /* 0x000162000c1e1900 */
[----:B------:R-:W-:-:S02]  /*0690*/  IMAD.MOV.U32 R32, RZ, RZ, -0x1 ;  /* 0xffffffffff207424 */ /* 0x000fc400078e00ff */
[----:B------:R-:W-:Y:S01]  /*06a0*/  IMAD.MOV.U32 R33, RZ, RZ, -0x1 ;  /* 0xffffffffff217424 */ /* 0x000fe200078e00ff */
[----:B------:R0:W5:Y:S01]  /*06b0*/  @!P0 LDG.E R2, desc[UR8][R4.64] ;  /* 0x0000000804028981 */ /* 0x000162000c1e1900 */
[----:B--2---:R-:W-:Y:S01]  /*06c0*/  @!P1 LOP3.LUT R30, R8, 0x80000000, RZ, 0x3c, !PT ;  /* 0x80000000081e9812 */ /* 0x004fe200078e3cff */
[----:B------:R-:W-:Y:S01]  /*06d0*/  IMAD.MOV.U32 R29, RZ, RZ, -0x1 ;  /* 0xffffffffff1d7424 */ /* 0x000fe200078e00ff */
[----:B------:R-:W-:Y:S01]  /*06e0*/  ISETP.NE.AND P1, PT, R45, RZ, PT ;  /* 0x000000ff2d00720c */ /* 0x000fe20003f25270 */
[----:B------:R2:W5:Y:S01]  /*06f0*/  @!P2 LDG.E R24, desc[UR8][R4.64+0x38] ;  /* 0x000038080418a981 */ /* 0x000562000c1e1900 */
[----:B-1----:R-:W-:-:S03]  /*0700*/  UIADD3 UR7, UPT, UPT, UR4, 0x6, URZ ;  /* 0x0000000604077890 */ /* 0x002fc6000fffe0ff */
[----:B------:R2:W5:Y:S01]  /*0710*/  @!P3 LDG.E R25, desc[UR8][R4.64+0x3c] ;  /* 0x00003c080419b981 */ /* 0x000562000c1e1900 */
[----:B------:R-:W-:-:S03]  /*0720*/  UIADD3 UR5, UPT, UPT, -UR4, UR5, URZ ;  /* 0x0000000504057290 */ /* 0x000fc6000fffe1ff */
[----:B------:R2:W5:Y:S04]  /*0730*/  @!P4 LDG.E R26, desc[UR8][R4.64+0x40] ;  /* 0x00004008041ac981 */ /* 0x000568000c1e1900 */
[----:B----4-:R-:W-:Y:S01]  /*0740*/  @!P1 LOP3.LUT R31, R10, 0x80000000, RZ, 0x3c, !PT ;  /* 0x800000000a1f9812 */ /* 0x010fe200078e3cff */
[----:B------:R2:W5:Y:S01]  /*0750*/  @!P1 LDG.E R12, desc[UR8][R4.64+0x8] ;  /* 0x00000808040c9981 */ /* 0x000562000c1e1900 */
[----:B------:R-:W-:-:S03]  /*0760*/  ISETP.NE.AND P1, PT, R48, RZ, PT ;  /* 0x000000ff3000720c */ /* 0x000fc60003f25270 */
[----:B------:R2:W5:Y:S04]  /*0770*/  @!P5 LDG.E R27, desc[UR8][R4.64+0x44] ;  /* 0x00004408041bd981 */ /* 0x000568000c1e1900 */
[----:B------:R2:W5:Y:S06]  /*0780*/  @!P6 LDG.E R28, desc[UR8][R4.64+0x48] ;  /* 0x00004808041ce981 */ /* 0x00056c000c1e1900 */
[----:B---3--:R-:W-:Y:S01]  /*0790*/  @!P1 LOP3.LUT R32, R11, 0x80000000, RZ, 0x3c, !PT ;  /* 0x800000000b209812 */ /* 0x008fe200078e3cff */
[----:B------:R2:W5:Y:S01]  /*07a0*/  @!P1 LDG.E R13, desc[UR8][R4.64+0xc] ;  /* 0x00000c08040d9981 */ /* 0x000562000c1e1900 */
[----:B------:R-:W-:-:S13]  /*07b0*/  ISETP.NE.AND P1, PT, R49, RZ, PT ;  /* 0x000000ff3100720c */ /* 0x000fda0003f25270 */
[----:B------:R-:W-:Y:S01]  /*07c0*/  @!P1 LOP3.LUT R33, R34, 0x80000000, RZ, 0x3c, !PT ;  /* 0x8000000022219812 */ /* 0x000fe200078e3cff */
[----:B------:R2:W5:Y:S01]  /*07d0*/  @!P1 LDG.E R14, desc[UR8][R4.64+0x10] ;  /* 0x00001008040e9981 */ /* 0x000562000c1e1900 */
[----:B------:R-:W-:Y:S01]  /*07e0*/  ISETP.NE.AND P1, PT, R51, RZ, PT ;  /* 0x000000ff3300720c */ /* 0x000fe20003f25270 */
[----:B------:R-:W-:-:S12]  /*07f0*/  IMAD.MOV.U32 R34, RZ, RZ, -0x1 ;  /* 0xffffffffff227424 */ /* 0x000fd800078e00ff */
        /* <DEDUP_REMOVED lines=15> */
[----:B------:R-:W-:Y:S01]  /*08f0*/  IMAD.MOV.U32 R38, RZ, RZ, -0x1 ;  /* 0xffffffffff267424 */ /* 0x000fe200078e00ff */
[----:B------:R-:W-:Y:S02]  /*0900*/  @!P0 LOP3.LUT R29, R61, 0x80000000, RZ, 0x3c, !PT ;  /* 0x800000003d1d8812 */ /* 0x000fe400078e3cff */
[----:B------:R-:W-:-:S09]  /*0910*/  ISETP.NE.AND P0, PT, R60, RZ, PT ;  /* 0x000000ff3c00720c */ /* 0x000fd20003f05270 */
[----:B------:R-:W-:Y:S01]  /*0920*/  @!P1 LOP3.LUT R38, R39, 0x80000000, RZ, 0x3c, !PT ;  /* 0x8000000027269812 */ /* 0x000fe200078e3cff */
[----:B------:R2:W5:Y:S01]  /*0930*/  @!P1 LDG.E R19, desc[UR8][R4.64+0x24] ;  /* 0x0000240804139981 */ /* 0x000562000c1e1900 */
[----:B------:R-:W-:Y:S01]  /*0940*/  ISETP.NE.AND P1, PT, R57, RZ, PT ;  /* 0x000000ff3900720c */ /* 0x000fe20003f25270 */
[----:B------:R-:W-:Y:S02]  /*0950*/  IMAD.MOV.U32 R39, RZ, RZ, -0x1 ;  /* 0xffffffffff277424 */ /* 0x000fe400078e00ff */
[----:B------:R2:W5:Y:S10]  /*0960*/  @!P0 LDG.E R21, desc[UR8][R4.64+0x2c] ;  /* 0x00002c0804158981 */ /* 0x000574000c1e1900 */
[----:B------:R-:W-:Y:S01]  /*0970*/  @!P1 LOP3.LUT R39, R40, 0x80000000, RZ, 0x3c, !PT ;  /* 0x8000000028279812 */ /* 0x000fe200078e3cff */
[----:B------:R-:W-:Y:S01]  /*0980*/  IMAD.MOV.U32 R40, RZ, RZ, -0x1 ;  /* 0xffffffffff287424 */ /* 0x000fe200078e00ff */
[----:B------:R2:W5:Y:S01]  /*0990*/  @!P1 LDG.E R20, desc[UR8][R4.64+0x28] ;  /* 0x0000280804149981 */ /* 0x000562000c1e1900 */
[----:B------:R-:W-:-:S02]  /*09a0*/  @!P0 LOP3.LUT R40, R41, 0x80000000, RZ, 0x3c, !PT ;  /* 0x8000000029288812 */ /* 0x000fc400078e3cff */
[----:B------:R-:W-:Y:S02]  /*09b0*/  ISETP.NE.AND P1, PT, R58, RZ, PT ;  /* 0x000000ff3a00720c */ /* 0x000fe40003f25270 */
[----:B------:R-:W-:Y:S01]  /*09c0*/  ISETP.NE.AND P0, PT, R59, RZ, PT ;  /* 0x000000ff3b00720c */ /* 0x000fe20003f05270 */
[----:B------:R-:W-:Y:S01]  /*09d0*/  IMAD.MOV.U32 R41, RZ, RZ, -0x1 ;  /* 0xffffffffff297424 */ /* 0x000fe200078e00ff */
[----:B------:R-:W-:Y:S02]  /*09e0*/  UMOV UR4, 0x400 ;  /* 0x0000040000047882 */ /* 0x000fe40000000000 */
[----:B0-----:R-:W-:-:S07]  /*09f0*/  ULEA UR4, UR6, UR4, 0x18 ;  /* 0x0000000406047291 */ /* 0x001fce000f8ec0ff */
[----:B------:R2:W5:Y:S02]  /*0a00*/  @!P1 LDG.E R23, desc[UR8][R4.64+0x34] ;  /* 0x0000340804179981 */ /* 0x000564000c1e1900 */
[----:B------:R-:W-:Y:S02]  /*0a10*/  @!P0 LOP3.LUT R41, R42, 0x80000000, RZ, 0x3c, !PT ;  /* 0x800000002a298812 */ /* 0x000fe400078e3cff */
[----:B------:R2:W5:Y:S01]  /*0a20*/  @!P0 LDG.E R22, desc[UR8][R4.64+0x30] ;  /* 0x0000300804168981 */ /* 0x000562000c1e1900 */
[----:B------:R-:W0:Y:S01]  /*0a30*/  S2R R42, SR_LANEID ;  /* 0x00000000002a7919 */ /* 0x000e220000000000 */
[----:B------:R-:W-:Y:S01]  /*0a40*/  IMAD.MOV.U32 R45, RZ, RZ, -0x1 ;  /* 0xffffffffff2d7424 */ /* 0x000fe200078e00ff */
[----:B------:R-:W-:Y:S02]  /*0a50*/  @!P3 LOP3.LUT R45, R47, 0x80000000, RZ, 0x3c, !PT ;  /* 0x800000002f2db812 */ /* 0x000fe400078e3cff */
[----:B------:R-:W-:Y:S01]  /*0a60*/  LEA R47, R0, UR4, 0x2 ;  /* 0x00000004002f7c11 */ /* 0x000fe2000f8e10ff */
[----:B------:R-:W-:Y:S01]  /*0a70*/  IMAD.MOV.U32 R44, RZ, RZ, -0x1 ;  /* 0xffffffffff2c7424 */ /* 0x000fe200078e00ff */
[----:B------:R-:W-:-:S02]  /*0a80*/  SHF.R.U32.HI R124, RZ, 0x5, R0 ;  /* 0x00000005ff7c7819 */ /* 0x000fc40000011600 */
[----:B------:R-:W-:Y:S01]  /*0a90*/  @!P2 LOP3.LUT R44, R46, 0x80000000, RZ, 0x3c, !PT ;  /* 0x800000002e2ca812 */ /* 0x000fe200078e3cff */
[----:B------:R-:W-:Y:S02]  /*0aa0*/  IMAD R51, R0, 0x80, R47 ;  /* 0x0000008000337824 */ /* 0x000fe400078e022f */
[----:B------:R-:W-:Y:S01]  /*0ab0*/  IMAD.MOV.U32 R46, RZ, RZ, -0x1 ;  /* 0xffffffffff2e7424 */ /* 0x000fe200078e00ff */
[----:B------:R-:W-:Y:S01]  /*0ac0*/  @!P4 LOP3.LUT R46, R50, 0x80000000, RZ, 0x3c, !PT ;  /* 0x80000000322ec812 */ /* 0x000fe200078e3cff */
[----:B------:R-:W-:Y:S01]  /*0ad0*/  IMAD.MOV.U32 R43, RZ, RZ, -0x1 ;  /* 0xffffffffff2b7424 */ /* 0x000fe200078e00ff */
[----:B------:R-:W-:Y:S01]  /*0ae0*/  @!P1 LOP3.LUT R43, R62, 0x80000000, RZ, 0x3c, !PT ;  /* 0x800000003e2b9812 */ /* 0x000fe200078e3cff */
[----:B------:R-:W-:Y:S01]  /*0af0*/  IMAD.MOV.U32 R48, RZ, RZ, -0x1 ;  /* 0xffffffffff307424 */ /* 0x000fe200078e00ff */
[----:B------:R-:W-:Y:S01]  /*0b00*/  @!P5 LOP3.LUT R48, R9, 0x80000000, RZ, 0x3c, !PT ;  /* 0x800000000930d812 */ /* 0x000fe200078e3cff */
[----:B------:R-:W-:Y:S01]  /*0b10*/  IMAD.MOV.U32 R49, RZ, RZ, -0x1 ;  /* 0xffffffffff317424 */ /* 0x000fe200078e00ff */
[----:B------:R-:W-:Y:S01]  /*0b20*/  @!P6 LOP3.LUT R49, R52, 0x80000000, RZ, 0x3c, !PT ;  /* 0x800000003431e812 */ /* 0x000fe200078e3cff */
[----:B------:R-:W-:Y:S01]  /*0b30*/  IMAD R53, R0, -0x38, R51 ;  /* 0xffffffc800357824 */ /* 0x000fe200078e0233 */
[----:B------:R-:W-:Y:S01]  /*0b40*/  LEA R50, R124, UR4, 0x2 ;  /* 0x000000047c327c11 */ /* 0x000fe2000f8e10ff */
[----:B--2---:R-:W-:Y:S06]  /*0b50*/  BAR.SYNC.DEFER_BLOCKING 0x0 ;  /* 0x0000000000007b1d */ /* 0x004fec0000010000 */
.L_x_222:
[----:B------:R-:W-:Y:S01]  /*0b60*/  UISETP.LT.AND UP0, UPT, UR5, 0x6, UPT ;  /* 0x000000060500788c */ /* 0x000fe2000bf01270 */
[----:B------:R-:W-:Y:S01]  /*0b70*/  STS [R47], RZ ;  /* 0x000000ff2f007388 */ /* 0x000fe20000000800 */
[----:B------:R-:W-:Y:S01]  /*0b80*/  UIADD3 UR6, UPT, UPT, UR7, -0x6, URZ ;  /* 0xfffffffa07067890 */ /* 0x000fe2000fffe0ff */
[----:B0-----:R-:W-:Y:S01]  /*0b90*/  ISETP.NE.AND P1, PT, R42, 0x1f, PT ;  /* 0x0000001f2a00780c */ /* 0x001fe20003f25270 */
[----:B------:R-:W-:Y:S01]  /*0ba0*/  USEL UR4, UR5, 0x6, UP0 ;  /* 0x0000000605047887 */ /* 0x000fe20008000000 */
[----:B------:R-:W-:Y:S01]  /*0bb0*/  STS [R47+0x400], RZ ;  /* 0x000400ff2f007388 */ /* 0x000fe20000000800 */
[C---:B------:R-:W-:Y:S01]  /*0bc0*/  ISETP.NE.AND P2, PT, R124.reuse, 0x6, PT ;  /* 0x000000067c00780c */ /* 0x040fe20003f45270 */
[----:B------:R-:W-:Y:S01]  /*0bd0*/  UISETP.GE.AND UP0, UPT, UR7, UR10, UPT ;  /* 0x0000000a0700728c */ /* 0x000fe2000bf06270 */
[----:B-1----:R-:W-:Y:S01]  /*0be0*/  SHF.R.U32.HI R4, RZ, UR6, R29 ;  /* 0x00000006ff047c19 */ /* 0x002fe2000801161d */
[----:B------:R-:W-:Y:S01]  /*0bf0*/  UBMSK UR4, URZ, UR4 ;  /* 0x00000004ff04729b */ /* 0x000fe20008000000 */
[----:B------:R-:W-:Y:S01]  /*0c00*/  STS [R47+0x800], RZ ;  /* 0x000800ff2f007388 */ /* 0x000fe20000000800 */
[----:B------:R-:W-:-:S03]  /*0c10*/  ISETP.NE.AND P3, PT, R124, 0x7, PT ;  /* 0x000000077c00780c */ /* 0x000fc60003f65270 */
[----:B------:R-:W-:Y:S01]  /*0c20*/  STS [R47+0xc00], RZ ;  /* 0x000c00ff2f007388 */ /* 0x000fe20000000800 */
[----:B------:R-:W-:-:S03]  /*0c30*/  LOP3.LUT R4, R4, UR4, RZ, 0xc0, !PT ;  /* 0x0000000404047c12 */ /* 0x000fc6000f8ec0ff */
[----:B------:R-:W-:Y:S02]  /*0c40*/  STS [R47+0x1000], RZ ;  /* 0x001000ff2f007388 */ /* 0x000fe40000000800 */
[----:B------:R-:W-:Y:S01]  /*0c50*/  IMAD.SHL.U32 R5, R4, 0x400, RZ ;  /* 0x0000040004057824 */ /* 0x000fe200078e00ff */
[----:B------:R-:W-:Y:S01]  /*0c60*/  SHF.R.U32.HI R4, RZ, 0x4, R4 ;  /* 0x00000004ff047819 */ /* 0x000fe20000011604 */
[----:B------:R-:W-:Y:S03]  /*0c70*/  STS [R47+0x1400], RZ ;  /* 0x001400ff2f007388 */ /* 0x000fe60000000800 */
[----:B------:R-:W-:Y:S01]  /*0c80*/  LOP3.LUT R54, R5, 0x7c00, RZ, 0xc0, !PT ;  /* 0x00007c0005367812 */ /* 0x000fe200078ec0ff */
[----:B------:R-:W-:Y:S01]  /*0c90*/  STS [R47+0x1800], RZ ;  /* 0x001800ff2f007388 */ /* 0x000fe20000000800 */
[----:B------:R-:W-:-:S03]  /*0ca0*/  LOP3.LUT R4, R4, 0xffffffe, RZ, 0xc0, !PT ;  /* 0x0ffffffe04047812 */ /* 0x000fc600078ec0ff */
[----:B------:R-:W-:Y:S01]  /*0cb0*/  STS [R47+0x1c00], RZ ;  /* 0x001c00ff2f007388 */ /* 0x000fe20000000800 */
[----:B------:R-:W-:Y:S02]  /*0cc0*/  IADD3 R54, PT, PT, R4, R47, R54 ;  /* 0x0000002f04367210 */ /* 0x000fe40007ffe036 */
[----:B------:R-:W-:Y:S01]  /*0cd0*/  SHF.R.U32.HI R4, RZ, UR6, R30 ;  /* 0x00000006ff047c19 */ /* 0x000fe2000801161e */
[----:B------:R-:W-:Y:S03]  /*0ce0*/  STS [R47+0x2000], RZ ;  /* 0x002000ff2f007388 */ /* 0x000fe60000000800 */
[----:B------:R-:W-:Y:S01]  /*0cf0*/  LOP3.LUT R4, R4, UR4, RZ, 0xc0, !PT ;  /* 0x0000000404047c12 */ /* 0x000fe2000f8ec0ff */
[----:B------:R-:W-:Y:S04]  /*0d00*/  STS [R47+0x2400], RZ ;  /* 0x002400ff2f007388 */ /* 0x000fe80000000800 */
[----:B------:R-:W-:Y:S01]  /*0d10*/  STS [R47+0x2800], RZ ;  /* 0x002800ff2f007388 */ /* 0x000fe20000000800 */
[----:B------:R-:W-:Y:S01]  /*0d20*/  IMAD.SHL.U32 R5, R4, 0x400, RZ ;  /* 0x0000040004057824 */ /* 0x000fe200078e00ff */
[----:B------:R-:W-:-:S02]  /*0d30*/  SHF.R.U32.HI R4, RZ, 0x4, R4 ;  /* 0x00000004ff047819 */ /* 0x000fc40000011604 */
[----:B------:R-:W-:Y:S02]  /*0d40*/  STS [R47+0x2c00], RZ ;  /* 0x002c00ff2f007388 */ /* 0x000fe40000000800 */
[----:B------:R-:W-:Y:S02]  /*0d50*/  LOP3.LUT R56, R5, 0x7c00, RZ, 0xc0, !PT ;  /* 0x00007c0005387812 */ /* 0x000fe400078ec0ff */
        /* <DEDUP_REMOVED lines=32> */
[----:B------:R-:W0:Y:S02]  /*0f60*/  LDS.U16 R52, [R54] ;  /* 0x0000000036347984 */ /* 0x000e240000000400 */
[----:B0-----:R-:W-:-:S05]  /*0f70*/  VIADD R5, R52, 0x1 ;  /* 0x0000000134057836 */ /* 0x001fca0000000000 */
[----:B------:R0:W-:Y:S04]  /*0f80*/  STS.U16 [R54], R5 ;  /* 0x0000000536007388 */ /* 0x0001e80000000400 */
[----:B------:R-:W1:Y:S01]  /*0f90*/  LDS.U16 R57, [R56] ;  /* 0x0000000038397984 */ /* 0x000e620000000400 */
[----:B0-----:R-:W-:Y:S01]  /*0fa0*/  IMAD.SHL.U32 R5, R4, 0x400, RZ ;  /* 0x0000040004057824 */ /* 0x001fe200078e00ff */
[----:B------:R-:W-:-:S04]  /*0fb0*/  SHF.R.U32.HI R4, RZ, 0x4, R4 ;  /* 0x00000004ff047819 */ /* 0x000fc80000011604 */
[----:B------:R-:W-:Y:S02]  /*0fc0*/  LOP3.LUT R60, R5, 0x7c00, RZ, 0xc0, !PT ;  /* 0x00007c00053c7812 */ /* 0x000fe400078ec0ff */
[----:B------:R-:W-:-:S04]  /*0fd0*/  LOP3.LUT R4, R4, 0xffffffe, RZ, 0xc0, !PT ;  /* 0x0ffffffe04047812 */ /* 0x000fc800078ec0ff */
[----:B------:R-:W-:Y:S02]  /*0fe0*/  IADD3 R60, PT, PT, R4, R47, R60 ;  /* 0x0000002f043c7210 */ /* 0x000fe40007ffe03c */
[----:B------:R-:W-:-:S04]  /*0ff0*/  SHF.R.U32.HI R4, RZ, UR6, R33 ;  /* 0x00000006ff047c19 */ /* 0x000fc80008011621 */
[----:B------:R-:W-:-:S05]  /*1000*/  LOP3.LUT R4, R4, UR4, RZ, 0xc0, !PT ;  /* 0x0000000404047c12 */ /* 0x000fca000f8ec0ff */
[----:B------:R-:W-:Y:S01]  /*1010*/  IMAD.SHL.U32 R6, R4, 0x400, RZ ;  /* 0x0000040004067824 */ /* 0x000fe200078e00ff */
[----:B------:R-:W-:-:S04]  /*1020*/  SHF.R.U32.HI R4, RZ, 0x4, R4 ;  /* 0x00000004ff047819 */ /* 0x000fc80000011604 */
[----:B------:R-:W-:Y:S02]  /*1030*/  LOP3.LUT R6, R6, 0x7c00, RZ, 0xc0, !PT ;  /* 0x00007c0006067812 */ /* 0x000fe400078ec0ff */
[----:B------:R-:W-:-:S04]  /*1040*/  LOP3.LUT R4, R4, 0xffffffe, RZ, 0xc0, !PT ;  /* 0x0ffffffe04047812 */ /* 0x000fc800078ec0ff */
[----:B------:R-:W-:Y:S01]  /*1050*/  IADD3 R62, PT, PT, R4, R47, R6 ;  /* 0x0000002f043e7210 */ /* 0x000fe20007ffe006 */
[----:B-1----:R-:W-:Y:S01]  /*1060*/  VIADD R7, R57, 0x1 ;  /* 0x0000000139077836 */ /* 0x002fe20000000000 */
[----:B------:R-:W-:-:S04]  /*1070*/  SHF.R.U32.HI R4, RZ, UR6, R34 ;  /* 0x00000006ff047c19 */ /* 0x000fc80008011622 */
[----:B------:R-:W-:Y:S01]  /*1080*/  STS.U16 [R56], R7 ;  /* 0x0000000738007388 */ /* 0x000fe20000000400 */
[----:B------:R-:W-:-:S03]  /*1090*/  LOP3.LUT R4, R4, UR4, RZ, 0xc0, !PT ;  /* 0x0000000404047c12 */ /* 0x000fc6000f8ec0ff */
        /* <DEDUP_REMOVED lines=129> */
[----:B------:R-:W-:Y:S01]  /*18b0*/  SHF.R.U32.HI R4, RZ, UR6, R49 ;  /* 0x00000006ff047c19 */ /* 0x000fe20008011631 */
[----:B------:R-:W0:Y:S03]  /*18c0*/  S2UR UR6, SR_CgaCtaId ;  /* 0x00000000000679c3 */ /* 0x000e260000008800 */
[----:B------:R-:W-:Y:S01]  /*18d0*/  LOP3.LUT R4, R4, UR4, RZ, 0xc0, !PT ;  /* 0x0000000404047c12 */ /* 0x000fe2000f8ec0ff */
[----:B------:R-:W-:-:S04]  /*18e0*/  UMOV UR4, 0x400 ;  /* 0x0000040000047882 */ /* 0x000fc80000000000 */
[----:B------:R-:W-:Y:S01]  /*18f0*/  IMAD.SHL.U32 R6, R4, 0x400, RZ ;  /* 0x0000040004067824 */ /* 0x000fe200078e00ff */
[----:B------:R-:W-:-:S04]  /*1900*/  SHF.R.U32.HI R4, RZ, 0x4, R4 ;  /* 0x00000004ff047819 */ /* 0x000fc80000011604 */
[----:B------:R-:W-:Y:S02]  /*1910*/  LOP3.LUT R6, R6, 0x7c00, RZ, 0xc0, !PT ;  /* 0x00007c0006067812 */ /* 0x000fe400078ec0ff */
[----:B------:R-:W-:-:S04]  /*1920*/  LOP3.LUT R4, R4, 0xffffffe, RZ, 0xc0, !PT ;  /* 0x0ffffffe04047812 */ /* 0x000fc800078ec0ff */
[----:B------:R-:W-:Y:S01]  /*1930*/  IADD3 R90, PT, PT, R4, R47, R6 ;  /* 0x0000002f045a7210 */ /* 0x000fe20007ffe006 */
[----:B-1----:R-:W-:Y:S01]  /*1940*/  VIADD R7, R85, 0x1 ;  /* 0x0000000155077836 */ /* 0x002fe20000000000 */
[----:B0-----:R-:W-:-:S04]  /*1950*/  ULEA UR4, UR6, UR4, 0x18 ;  /* 0x0000000406047291 */ /* 0x001fc8000f8ec0ff */
[----:B------:R-:W-:Y:S04]  /*1960*/  STS.U16 [R84], R7 ;  /* 0x0000000754007388 */ /* 0x000fe80000000400 */
[----:B------:R-:W0:Y:S02]  /*1970*/  LDS.U16 R87, [R86] ;  /* 0x0000000056577984 */ /* 0x000e240000000400 */
[----:B0-----:R-:W-:-:S05]  /*1980*/  VIADD R5, R87, 0x1 ;  /* 0x0000000157057836 */ /* 0x001fca0000000000 */
[----:B------:R-:W-:Y:S04]  /*1990*/  STS.U16 [R86], R5 ;  /* 0x0000000556007388 */ /* 0x000fe80000000400 */
[----:B------:R-:W0:Y:S02]  /*19a0*/  LDS.U16 R89, [R88] ;  /* 0x0000000058597984 */ /* 0x000e240000000400 */
[----:B0-----:R-:W-:-:S05]  /*19b0*/  VIADD R7, R89, 0x1 ;  /* 0x0000000159077836 */ /* 0x001fca0000000000 */
[----:B------:R-:W-:Y:S04]  /*19c0*/  STS.U16 [R88], R7 ;  /* 0x0000000758007388 */ /* 0x000fe80000000400 */
[----:B------:R-:W0:Y:S02]  /*19d0*/  LDS.U16 R91, [R90] ;  /* 0x000000005a5b7984 */ /* 0x000e240000000400 */
[----:B0-----:R-:W-:-:S05]  /*19e0*/  VIADD R5, R91, 0x1 ;  /* 0x000000015b057836 */ /* 0x001fca0000000000 */
[----:B------:R-:W-:Y:S01]  /*19f0*/  STS.U16 [R90], R5 ;  /* 0x000000055a007388 */ /* 0x000fe20000000400 */
[----:B------:R-:W-:Y:S06]  /*1a00*/  BAR.SYNC.DEFER_BLOCKING 0x0 ;  /* 0x0000000000007b1d */ /* 0x000fec0000010000 */
[----:B------:R-:W-:Y:S04]  /*1a10*/  LDS R92, [R51] ;  /* 0x00000000335c7984 */ /* 0x000fe80000000800 */
[----:B------:R-:W0:Y:S04]  /*1a20*/  LDS R93, [R51+0x4] ;  /* 0x00000400335d7984 */ /* 0x000e280000000800 */
[----:B------:R-:W1:Y:S04]  /*1a30*/  LDS R94, [R51+0x8] ;  /* 0x00000800335e7984 */ /* 0x000e680000000800 */
[----:B------:R-:W2:Y:S04]  /*1a40*/  LDS R95, [R51+0xc] ;  /* 0x00000c00335f7984 */ /* 0x000ea80000000800 */
[----:B------:R-:W3:Y:S04]  /*1a50*/  LDS R96, [R51+0x10] ;  /* 0x0000100033607984 */ /* 0x000ee80000000800 */
[----:B------:R-:W4:Y:S04]  /*1a60*/  LDS R97, [R51+0x14] ;  /* 0x0000140033617984 */ /* 0x000f280000000800 */
[----:B------:R-:W4:Y:S04]  /*1a70*/  LDS R98, [R51+0x18] ;  /* 0x0000180033627984 */ /* 0x000f280000000800 */
[----:B------:R-:W4:Y:S04]  /*1a80*/  LDS R99, [R51+0x1c] ;  /* 0x00001c0033637984 */ /* 0x000f280000000800 */
[----:B------:R-:W4:Y:S04]  /*1a90*/  LDS R100, [R51+0x20] ;  /* 0x0000200033647984 */ /* 0x000f280000000800 */
[----:B------:R-:W4:Y:S04]  /*1aa0*/  LDS R101, [R51+0x24] ;  /* 0x0000240033657984 */ /* 0x000f280000000800 */
[----:B------:R-:W4:Y:S04]  /*1ab0*/  LDS R102, [R51+0x28] ;  /* 0x0000280033667984 */ /* 0x000f280000000800 */
[----:B------:R-:W4:Y:S01]  /*1ac0*/  LDS R103, [R51+0x2c] ;  /* 0x00002c0033677984 */ /* 0x000f220000000800 */
[----:B0-----:R-:W-:-:S03]  /*1ad0*/  IMAD.IADD R93, R92, 0x1, R93 ;  /* 0x000000015c5d7824 */ /* 0x001fc600078e025d */
[----:B------:R-:W0:Y:S01]  /*1ae0*/  LDS R104, [R51+0x30] ;  /* 0x0000300033687984 */ /* 0x000e220000000800 */
[----:B-1----:R-:W-:-:S03]  /*1af0*/  IMAD.IADD R94, R94, 0x1, R93 ;  /* 0x000000015e5e7824 */ /* 0x002fc600078e025d */
[----:B------:R-:W1:Y:S01]  /*1b00*/  LDS R105, [R51+0x34] ;  /* 0x0000340033697984 */ /* 0x000e620000000800 */
[----:B--2---:R-:W-:-:S03]  /*1b10*/  IMAD.IADD R95, R95, 0x1, R94 ;  /* 0x000000015f5f7824 */ /* 0x004fc600078e025e */
[----:B------:R-:W2:Y:S01]  /*1b20*/  LDS R106, [R51+0x38] ;  /* 0x00003800336a7984 */ /* 0x000ea20000000800 */
[----:B---3--:R-:W-:-:S03]  /*1b30*/  IMAD.IADD R96, R96, 0x1, R95 ;  /* 0x0000000160607824 */ /* 0x008fc600078e025f */
[----:B------:R-:W3:Y:S01]  /*1b40*/  LDS R107, [R51+0x3c] ;  /* 0x00003c00336b7984 */ /* 0x000ee20000000800 */
[----:B----4-:R-:W-:-:S03]  /*1b50*/  IMAD.IADD R97, R97, 0x1, R96 ;  /* 0x0000000161617824 */ /* 0x010fc600078e0260 */
[----:B------:R-:W4:Y:S01]  /*1b60*/  LDS R108, [R51+0x40] ;  /* 0x00004000336c7984 */ /* 0x000f220000000800 */
[----:B------:R-:W-:-:S03]  /*1b70*/  IMAD.IADD R98, R98, 0x1, R97 ;  /* 0x0000000162627824 */ /* 0x000fc600078e0261 */
        /* <DEDUP_REMOVED lines=31> */
[----:B------:R-:W-:-:S04]  /*1d70*/  IMAD.IADD R114, R114, 0x1, R113 ;  /* 0x0000000172727824 */ /* 0x000fc800078e0271 */
[----:B0-----:R-:W-:-:S04]  /*1d80*/  IMAD.IADD R115, R115, 0x1, R114 ;  /* 0x0000000173737824 */ /* 0x001fc800078e0272 */
[----:B-1----:R-:W-:-:S04]  /*1d90*/  IMAD.IADD R116, R116, 0x1, R115 ;  /* 0x0000000174747824 */ /* 0x002fc800078e0273 */
[----:B--2---:R-:W-:-:S04]  /*1da0*/  IMAD.IADD R117, R117, 0x1, R116 ;  /* 0x0000000175757824 */ /* 0x004fc800078e0274 */
[----:B---3--:R-:W-:-:S04]  /*1db0*/  IMAD.IADD R118, R118, 0x1, R117 ;  /* 0x0000000176767824 */ /* 0x008fc800078e0275 */
[----:B----4-:R-:W-:-:S04]  /*1dc0*/  IMAD.IADD R119, R119, 0x1, R118 ;  /* 0x0000000177777824 */ /* 0x010fc800078e0276 */
[----:B------:R-:W-:-:S04]  /*1dd0*/  IMAD.IADD R120, R120, 0x1, R119 ;  /* 0x0000000178787824 */ /* 0x000fc800078e0277 */
[----:B------:R-:W-:-:S04]  /*1de0*/  IMAD.IADD R121, R121, 0x1, R120 ;  /* 0x0000000179797824 */ /* 0x000fc800078e0278 */
[----:B------:R-:W-:-:S04]  /*1df0*/  IMAD.IADD R122, R122, 0x1, R121 ;  /* 0x000000017a7a7824 */ /* 0x000fc800078e0279 */
[----:B------:R-:W-:-:S04]  /*1e00*/  IMAD.IADD R123, R123, 0x1, R122 ;  /* 0x000000017b7b7824 */ /* 0x000fc800078e027a */
[----:B------:R-:W-:-:S05]  /*1e10*/  IMAD.IADD R125, R4, 0x1, R123 ;  /* 0x00000001047d7824 */ /* 0x000fca00078e027b */
        /* <DEDUP_REMOVED lines=8> */
[----:B------:R-:W0:Y:S02]  /*1ea0*/  SHFL.UP P0, R126, R127, 0x10, RZ ;  /* 0x060000007f7e7989 */ /* 0x000e2400000000ff */
[----:B0-----:R-:W-:Y:S01]  /*1eb0*/  @P0 IMAD.IADD R126, R127, 0x1, R126 ;  /* 0x000000017f7e0824 */ /* 0x001fe200078e027e */
[----:B------:R-:W-:-:S03]  /*1ec0*/  ISETP.NE.AND P0, PT, R124, 0x1, PT ;  /* 0x000000017c00780c */ /* 0x000fc60003f05270 */
[----:B------:R-:W-:Y:S01]  /*1ed0*/  IMAD.IADD R125, R126, 0x1, -R125 ;  /* 0x000000017e7d7824 */ /* 0x000fe200078e0a7d */
[----:B------:R-:W-:Y:S01]  /*1ee0*/  @!P1 STS [R50+0x8400], R126 ;  /* 0x0084007e32009388 */ /* 0x000fe20000000800 */
[----:B------:R-:W-:Y:S01]  /*1ef0*/  BAR.SYNC.DEFER_BLOCKING 0x0 ;  /* 0x0000000000007b1d */ /* 0x000fe20000010000 */
[----:B------:R-:W-:-:S05]  /*1f00*/  ISETP.NE.AND P1, PT, R124, 0x4, PT ;  /* 0x000000047c00780c */ /* 0x000fca0003f25270 */
[----:B------:R-:W0:Y:S04]  /*1f10*/  LDS.128 R4, [UR4+0x8400] ;  /* 0x00840004ff047984 */ /* 0x000e280008000c00 */
[----:B------:R-:W1:Y:S01]  /*1f20*/  LDS.128 R8, [UR4+0x8410] ;  /* 0x00841004ff087984 */ /* 0x000e620008000c00 */
[C---:B0-----:R-:W-:Y:S01]  /*1f30*/  SEL R55, R4.reuse, R55, !P0 ;  /* 0x0000003704377207 */ /* 0x041fe20004000000 */
[----:B------:R-:W-:Y:S01]  /*1f40*/  IMAD.IADD R5, R4, 0x1, R5 ;  /* 0x0000000104057824 */ /* 0x000fe200078e0205 */
[----:B------:R-:W-:-:S03]  /*1f50*/  ISETP.NE.AND P0, PT, R124, 0x2, PT ;  /* 0x000000027c00780c */ /* 0x000fc60003f05270 */
[----:B------:R-:W-:Y:S01]  /*1f60*/  IMAD.IADD R6, R6, 0x1, R5 ;  /* 0x0000000106067824 */ /* 0x000fe200078e0205 */
[----:B------:R-:W-:Y:S02]  /*1f70*/  SEL R55, R5, R55, !P0 ;  /* 0x0000003705377207 */ /* 0x000fe40004000000 */
[----:B------:R-:W-:Y:S01]  /*1f80*/  ISETP.NE.AND P0, PT, R124, 0x3, PT ;  /* 0x000000037c00780c */ /* 0x000fe20003f05270 */
[----:B------:R-:W-:-:S03]  /*1f90*/  IMAD.IADD R7, R7, 0x1, R6 ;  /* 0x0000000107077824 */ /* 0x000fc600078e0206 */
[----:B------:R-:W-:Y:S01]  /*1fa0*/  SEL R55, R6, R55, !P0 ;  /* 0x0000003706377207 */ /* 0x000fe20004000000 */
[C---:B-1----:R-:W-:Y:S01]  /*1fb0*/  IMAD.IADD R8, R7.reuse, 0x1, R8 ;  /* 0x0000000107087824 */ /* 0x042fe200078e0208 */
[----:B------:R-:W-:Y:S02]  /*1fc0*/  ISETP.NE.AND P0, PT, R124, 0x5, PT ;  /* 0x000000057c00780c */ /* 0x000fe40003f05270 */
[----:B------:R-:W-:Y:S01]  /*1fd0*/  SEL R55, R7, R55, !P1 ;  /* 0x0000003707377207 */ /* 0x000fe20004800000 */
[----:B------:R-:W-:Y:S01]  /*1fe0*/  IMAD.IADD R9, R9, 0x1, R8 ;  /* 0x0000000109097824 */ /* 0x000fe200078e0208 */
[----:B------:R-:W-:Y:S02]  /*1ff0*/  ISETP.NE.AND P1, PT, R42, RZ, PT ;  /* 0x000000ff2a00720c */ /* 0x000fe40003f25270 */
[----:B------:R-:W-:Y:S01]  /*2000*/  SEL R55, R8, R55, !P0 ;  /* 0x0000003708377207 */ /* 0x000fe20004000000 */
[----:B------:R-:W-:Y:S01]  /*2010*/  IMAD.IADD R10, R10, 0x1, R9 ;  /* 0x000000010a0a7824 */ /* 0x000fe200078e0209 */
[----:B------:R-:W-:-:S02]  /*2020*/  ISETP.GT.U32.AND P0, PT, R0, 0x1f, PT ;  /* 0x0000001f0000780c */ /* 0x000fc40003f04070 */
[----:B------:R-:W-:Y:S01]  /*2030*/  SEL R55, R9, R55, !P2 ;  /* 0x0000003709377207 */ /* 0x000fe20005000000 */
[----:B------:R-:W-:Y:S01]  /*2040*/  IMAD.IADD R11, R11, 0x1, R10 ;  /* 0x000000010b0b7824 */ /* 0x000fe200078e020a */
[----:B------:R-:W-:Y:S02]  /*2050*/  ISETP.GT.U32.OR P2, PT, R0, 0x1f, P1 ;  /* 0x0000001f0000780c */ /* 0x000fe40000f44470 */
[----:B------:R-:W-:Y:S02]  /*2060*/  SEL R4, R125, RZ, P1 ;  /* 0x000000ff7d047207 */ /* 0x000fe40000800000 */
[----:B------:R-:W-:-:S05]  /*2070*/  SEL R55, R10, R55, !P3 ;  /* 0x000000370a377207 */ /* 0x000fca0005800000 */
[----:B------:R-:W-:Y:S01]  /*2080*/  @P0 IMAD.IADD R125, R55, 0x1, R4 ;  /* 0x00000001377d0824 */ /* 0x000fe200078e0204 */
[----:B------:R-:W-:-:S03]  /*2090*/  ISETP.NE.AND P0, PT, R0, RZ, PT ;  /* 0x000000ff0000720c */ /* 0x000fc60003f05270 */
[----:B------:R-:W-:-:S05]  /*20a0*/  @!P2 IMAD.U32 R125, R11, 0x10000, RZ ;  /* 0x000100000b7da824 */ /* 0x000fca00078e00ff */
[----:B------:R-:W-:Y:S01]  /*20b0*/  @!P2 STS [UR4+0x8428], R125 ;  /* 0x0084287dff00a988 */ /* 0x000fe20008000804 */
[----:B------:R-:W-:Y:S06]  /*20c0*/  BAR.SYNC.DEFER_BLOCKING 0x0 ;  /* 0x0000000000007b1d */ /* 0x000fec0000010000 */
[----:B------:R-:W0:Y:S02]  /*20d0*/  LDS R4, [UR4+0x8428] ;  /* 0x00842804ff047984 */ /* 0x000e240008000800 */
[----:B0-----:R-:W-:-:S05]  /*20e0*/  SEL R4, R4, RZ, P0 ;  /* 0x000000ff04047207 */ /* 0x001fca0000000000 */
[----:B------:R-:W-:-:S04]  /*20f0*/  IMAD.IADD R4, R4, 0x1, R125 ;  /* 0x0000000104047824 */ /* 0x000fc800078e027d */
[--C-:B------:R-:W-:Y:S01]  /*2100*/  IMAD.IADD R92, R92, 0x1, R4.reuse ;  /* 0x000000015c5c7824 */ /* 0x100fe200078e0204 */
[----:B------:R-:W-:Y:S01]  /*2110*/  STS [R51], R4 ;  /* 0x0000000433007388 */ /* 0x000fe20000000800 */
[--C-:B------:R-:W-:Y:S02]  /*2120*/  IMAD.IADD R6, R93, 0x1, R4.reuse ;  /* 0x000000015d067824 */ /* 0x100fe400078e0204 */
[--C-:B------:R-:W-:Y:S01]  /*2130*/  IMAD.IADD R94, R94, 0x1, R4.reuse ;  /* 0x000000015e5e7824 */ /* 0x100fe200078e0204 */
[----:B------:R-:W-:Y:S01]  /*2140*/  STS [R51+0x4], R92 ;  /* 0x0000045c33007388 */ /* 0x000fe20000000800 */
[--C-:B------:R-:W-:Y:S02]  /*2150*/  IMAD.IADD R8, R95, 0x1, R4.reuse ;  /* 0x000000015f087824 */ /* 0x100fe400078e0204 */
[--C-:B------:R-:W-:Y:S01]  /*2160*/  IMAD.IADD R96, R96, 0x1, R4.reuse ;  /* 0x0000000160607824 */ /* 0x100fe200078e0204 */
[----:B------:R-:W-:Y:S01]  /*2170*/  STS [R51+0x8], R6 ;  /* 0x0000080633007388 */ /* 0x000fe20000000800 */
[----:B------:R-:W-:-:S02]  /*2180*/  IMAD.IADD R10, R97, 0x1, R4 ;  /* 0x00000001610a7824 */ /* 0x000fc400078e0204 */
[--C-:B------:R-:W-:Y:S01]  /*2190*/  IMAD.IADD R98, R98, 0x1, R4.reuse ;  /* 0x0000000162627824 */ /* 0x100fe200078e0204 */
[----:B------:R-:W-:Y:S01]  /*21a0*/  STS [R51+0xc], R94 ;  /* 0x00000c5e33007388 */ /* 0x000fe20000000800 */
        /* <DEDUP_REMOVED lines=36> */
[----:B------:R-:W-:-:S03]  /*23f0*/  IMAD.IADD R150, R123, 0x1, R4 ;  /* 0x000000017b967824 */ /* 0x000fc600078e0204 */
[----:B------:R-:W-:Y:S04]  /*2400*/  STS [R51+0x40], R134 ;  /* 0x0000408633007388 */ /* 0x000fe80000000800 */
        /* <DEDUP_REMOVED lines=15> */
[----:B------:R-:W-:Y:S01]  /*2500*/  STS [R51+0x80], R150 ;  /* 0x0000809633007388 */ /* 0x000fe20000000800 */
[----:B------:R-:W-:Y:S06]  /*2510*/  BAR.SYNC.DEFER_BLOCKING 0x0 ;  /* 0x0000000000007b1d */ /* 0x000fec0000010000 */
[----:B------:R-:W0:Y:S04]  /*2520*/  LDS.U16 R5, [R54] ;  /* 0x0000000036057984 */ /* 0x000e280000000400 */
[----:B------:R-:W1:Y:S04]  /*2530*/  LDS.U16 R56, [R56] ;  /* 0x0000000038387984 */ /* 0x000e680000000400 */
[----:B------:R-:W2:Y:S04]  /*2540*/  LDS.U16 R58, [R58] ;  /* 0x000000003a3a7984 */ /* 0x000ea80000000400 */
[----:B------:R-:W3:Y:S04]  /*2550*/  LDS.U16 R60, [R60] ;  /* 0x000000003c3c7984 */ /* 0x000ee80000000400 */
[----:B------:R-:W4:Y:S04]  /*2560*/  LDS.U16 R62, [R62] ;  /* 0x000000003e3e7984 */ /* 0x000f280000000400 */
[----:B------:R-:W4:Y:S04]  /*2570*/  LDS.U16 R64, [R64] ;  /* 0x0000000040407984 */ /* 0x000f280000000400 */
[----:B------:R-:W4:Y:S04]  /*2580*/  LDS.U16 R66, [R66] ;  /* 0x0000000042427984 */ /* 0x000f280000000400 */
[----:B------:R-:W4:Y:S04]  /*2590*/  LDS.U16 R68, [R68] ;  /* 0x0000000044447984 */ /* 0x000f280000000400 */
[----:B------:R-:W4:Y:S04]  /*25a0*/  LDS.U16 R70, [R70] ;  /* 0x0000000046467984 */ /* 0x000f280000000400 */
[----:B------:R-:W4:Y:S04]  /*25b0*/  LDS.U16 R72, [R72] ;  /* 0x0000000048487984 */ /* 0x000f280000000400 */
[----:B------:R-:W4:Y:S01]  /*25c0*/  LDS.U16 R74, [R74] ;  /* 0x000000004a4a7984 */ /* 0x000f220000000400 */
[----:B0-----:R-:W-:-:S03]  /*25d0*/  IMAD.IADD R5, R52, 0x1, R5 ;  /* 0x0000000134057824 */ /* 0x001fc600078e0205 */
[----:B------:R-:W0:Y:S01]  /*25e0*/  LDS.U16 R76, [R76] ;  /* 0x000000004c4c7984 */ /* 0x000e220000000400 */
[----:B-1----:R-:W-:-:S03]  /*25f0*/  IMAD.IADD R56, R57, 0x1, R56 ;  /* 0x0000000139387824 */ /* 0x002fc600078e0238 */
[----:B------:R-:W1:Y:S01]  /*2600*/  LDS.U16 R78, [R78] ;  /* 0x000000004e4e7984 */ /* 0x000e620000000400 */
[----:B--2---:R-:W-:-:S03]  /*2610*/  IMAD.IADD R58, R59, 0x1, R58 ;  /* 0x000000013b3a7824 */ /* 0x004fc600078e023a */
[----:B------:R-:W2:Y:S01]  /*2620*/  LDS.U16 R80, [R80] ;  /* 0x0000000050507984 */ /* 0x000ea20000000400 */
[----:B---3--:R-:W-:-:S03]  /*2630*/  IMAD.IADD R60, R61, 0x1, R60 ;  /* 0x000000013d3c7824 */ /* 0x008fc600078e023c */
[----:B------:R-:W3:Y:S01]  /*2640*/  LDS.U16 R82, [R82] ;  /* 0x0000000052527984 */ /* 0x000ee20000000400 */
[----:B----4-:R-:W-:-:S03]  /*2650*/  IMAD.IADD R62, R63, 0x1, R62 ;  /* 0x000000013f3e7824 */ /* 0x010fc600078e023e */
[----:B------:R-:W4:Y:S01]  /*2660*/  LDS.U16 R84, [R84] ;  /* 0x0000000054547984 */ /* 0x000f220000000400 */
[----:B------:R-:W-:-:S03]  /*2670*/  IMAD.IADD R64, R65, 0x1, R64 ;  /* 0x0000000141407824 */ /* 0x000fc600078e0240 */
[----:B------:R-:W4:Y:S01]  /*2680*/  LDS.U16 R86, [R86] ;  /* 0x0000000056567984 */ /* 0x000f220000000400 */
[----:B------:R-:W-:-:S03]  /*2690*/  IMAD.IADD R66, R67, 0x1, R66 ;  /* 0x0000000143427824 */ /* 0x000fc600078e0242 */
[----:B------:R-:W4:Y:S01]  /*26a0*/  LDS.U16 R88, [R88] ;  /* 0x0000000058587984 */ /* 0x000f220000000400 */
[----:B------:R-:W-:-:S03]  /*26b0*/  IMAD.IADD R68, R69, 0x1, R68 ;  /* 0x0000000145447824 */ /* 0x000fc600078e0244 */
[----:B------:R-:W4:Y:S01]  /*26c0*/  LDS.U16 R90, [R90] ;  /* 0x000000005a5a7984 */ /* 0x000f220000000400 */
[----:B------:R-:W-:Y:S02]  /*26d0*/  IMAD.IADD R70, R71, 0x1, R70 ;  /* 0x0000000147467824 */ /* 0x000fe400078e0246 */
[----:B------:R-:W-:Y:S02]  /*26e0*/  IMAD.IADD R72, R73, 0x1, R72 ;  /* 0x0000000149487824 */ /* 0x000fe400078e0248 */
[----:B------:R-:W-:Y:S02]  /*26f0*/  IMAD.IADD R74, R75, 0x1, R74 ;  /* 0x000000014b4a7824 */ /* 0x000fe400078e024a */
[----:B0-----:R-:W-:Y:S02]  /*2700*/  IMAD.IADD R76, R77, 0x1, R76 ;  /* 0x000000014d4c7824 */ /* 0x001fe400078e024c */
[----:B-1----:R-:W-:Y:S02]  /*2710*/  IMAD.IADD R78, R79, 0x1, R78 ;  /* 0x000000014f4e7824 */ /* 0x002fe400078e024e */
[----:B--2---:R-:W-:-:S02]  /*2720*/  IMAD.IADD R80, R81, 0x1, R80 ;  /* 0x0000000151507824 */ /* 0x004fc400078e0250 */
[----:B---3--:R-:W-:Y:S02]  /*2730*/  IMAD.IADD R82, R83, 0x1, R82 ;  /* 0x0000000153527824 */ /* 0x008fe400078e0252 */
[----:B----4-:R-:W-:Y:S02]  /*2740*/  IMAD.IADD R84, R85, 0x1, R84 ;  /* 0x0000000155547824 */ /* 0x010fe400078e0254 */
[----:B------:R-:W-:Y:S02]  /*2750*/  IMAD.IADD R86, R87, 0x1, R86 ;  /* 0x0000000157567824 */ /* 0x000fe400078e0256 */
[----:B------:R-:W-:Y:S02]  /*2760*/  IMAD.IADD R88, R89, 0x1, R88 ;  /* 0x0000000159587824 */ /* 0x000fe400078e0258 */
[----:B------:R-:W-:Y:S01]  /*2770*/  IMAD.IADD R90, R91, 0x1, R90 ;  /* 0x000000015b5a7824 */ /* 0x000fe200078e025a */
[----:B------:R-:W-:Y:S06]  /*2780*/  BAR.SYNC.DEFER_BLOCKING 0x0 ;  /* 0x0000000000007b1d */ /* 0x000fec0000010000 */
[----:B------:R-:W-:Y:S05]  /*2790*/  BRA.U UP0, `(.L_x_221) ;  /* 0x0000000500987547 */ /* 0x000fea000b800000 */
[----:B------:R-:W-:Y:S01]  /*27a0*/  LEA R4, R5, UR4, 0x2 ;  /* 0x0000000405047c11 */ /* 0x000fe2000f8e10ff */
[----:B------:R-:W-:Y:S01]  /*27b0*/  UIADD3 UR7, UPT, UPT, UR7, 0x6, URZ ;  /* 0x0000000607077890 */ /* 0x000fe2000fffe0ff */
[----:B------:R-:W-:Y:S01]  /*27c0*/  LEA R5, R56, UR4, 0x2 ;  /* 0x0000000438057c11 */ /* 0x000fe2000f8e10ff */
[----:B------:R-:W-:Y:S01]  /*27d0*/  UIADD3 UR5, UPT, UPT, UR5, -0x6, URZ ;  /* 0xfffffffa05057890 */ /* 0x000fe2000fffe0ff */
[----:B------:R-:W-:Y:S01]  /*27e0*/  LEA R6, R58, UR4, 0x2 ;  /* 0x000000043a067c11 */ /* 0x000fe2000f8e10ff */
[----:B------:R1:W-:Y:S01]  /*27f0*/  STS [R4], R29 ;  /* 0x0000001d04007388 */ /* 0x0003e20000000800 */
[----:B------:R-:W-:Y:S02]  /*2800*/  LEA R7, R60, UR4, 0x2 ;  /* 0x000000043c077c11 */ /* 0x000fe4000f8e10ff */
[----:B------:R-:W-:Y:S01]  /*2810*/  LEA R8, R62, UR4, 0x2 ;  /* 0x000000043e087c11 */ /* 0x000fe2000f8e10ff */
[----:B------:R1:W-:Y:S01]  /*2820*/  STS [R5], R30 ;  /* 0x0000001e05007388 */ /* 0x0003e20000000800 */
[----:B------:R-:W-:-:S02]  /*2830*/  LEA R9, R64, UR4, 0x2 ;  /* 0x0000000440097c11 */ /* 0x000fc4000f8e10ff */
[----:B------:R-:W-:Y:S01]  /*2840*/  LEA R10, R66, UR4, 0x2 ;  /* 0x00000004420a7c11 */ /* 0x000fe2000f8e10ff */
[----:B------:R1:W-:Y:S01]  /*2850*/  STS [R6], R31 ;  /* 0x0000001f06007388 */ /* 0x0003e20000000800 */
[----:B------:R-:W-:Y:S02]  /*2860*/  LEA R11, R68, UR4, 0x2 ;  /* 0x00000004440b7c11 */ /* 0x000fe4000f8e10ff */
        /* <DEDUP_REMOVED lines=16> */
[----:B------:R1:W-:Y:S04]  /*2970*/  STS [R52], R37 ;  /* 0x0000002534007388 */ /* 0x0003e80000000800 */
        /* <DEDUP_REMOVED lines=9> */
[----:B------:R1:W-:Y:S01]  /*2a10*/  STS [R64], R49 ;  /* 0x0000003140007388 */ /* 0x0003e20000000800 */
[----:B------:R-:W-:Y:S06]  /*2a20*/  BAR.SYNC.DEFER_BLOCKING 0x0 ;  /* 0x0000000000007b1d */ /* 0x000fec0000010000 */
[----:B------:R1:W2:Y:S04]  /*2a30*/  LDS R29, [R53] ;  /* 0x00000000351d7984 */ /* 0x0002a80000000800 */
[----:B------:R1:W3:Y:S04]  /*2a40*/  LDS R30, [R53+0x4] ;  /* 0x00000400351e7984 */ /* 0x0002e80000000800 */
[----:B------:R1:W4:Y:S04]  /*2a50*/  LDS R31, [R53+0x8] ;  /* 0x00000800351f7984 */ /* 0x0003280000000800 */
[----:B------:R1:W0:Y:S04]  /*2a60*/  LDS R32, [R53+0xc] ;  /* 0x00000c0035207984 */ /* 0x0002280000000800 */
        /* <DEDUP_REMOVED lines=14> */
[----:B------:R1:W0:Y:S01]  /*2b50*/  LDS R49, [R53+0x48] ;  /* 0x0000480035317984 */ /* 0x0002220000000800 */
[----:B------:R-:W-:Y:S06]  /*2b60*/  BAR.SYNC.DEFER_BLOCKING 0x0 ;  /* 0x0000000000007b1d */ /* 0x000fec0000010000 */
[----:B-----5:R1:W-:Y:S04]  /*2b70*/  STS [R4], R2 ;  /* 0x0000000204007388 */ /* 0x0203e80000000800 */
        /* <DEDUP_REMOVED lines=19> */
[----:B------:R1:W0:Y:S04]  /*2cb0*/  LDS R2, [R53] ;  /* 0x0000000035027984 */ /* 0x0002280000000800 */
        /* <DEDUP_REMOVED lines=19> */
[----:B--234-:R-:W-:Y:S05]  /*2df0*/  BRA `(.L_x_222) ;  /* 0xffffffdc00587947 */ /* 0x01cfea000383ffff */
.L_x_221:
[----:B------:R-:W-:Y:S01]  /*2e00*/  LEA R5, R5, UR4, 0x2 ;  /* 0x0000000405057c11 */ /* 0x000fe2000f8e10ff */
[----:B------:R-:W-:Y:S01]  /*2e10*/  IMAD R53, R0, -0x48, R53 ;  /* 0xffffffb800357824 */ /* 0x000fe200078e0235 */
[----:B------:R-:W-:Y:S01]  /*2e20*/  LEA R56, R56, UR4, 0x2 ;  /* 0x0000000438387c11 */ /* 0x000fe2000f8e10ff */
[----:B------:R-:W0:Y:S01]  /*2e30*/  LDCU.64 UR6, c[0x0][0x3a0] ;  /* 0x00007400ff0677ac */ /* 0x000e220008000a00 */
[----:B------:R-:W-:Y:S01]  /*2e40*/  LEA R58, R58, UR4, 0x2 ;  /* 0x000000043a3a7c11 */ /* 0x000fe2000f8e10ff */
[----:B------:R-:W-:Y:S01]  /*2e50*/  STS [R5], R29 ;  /* 0x0000001d05007388 */ /* 0x000fe20000000800 */
[----:B------:R-:W-:Y:S02]  /*2e60*/  LEA R60, R60, UR4, 0x2 ;  /* 0x000000043c3c7c11 */ /* 0x000fe4000f8e10ff */
[----:B------:R-:W-:Y:S01]  /*2e70*/  LEA R62, R62, UR4, 0x2 ;  /* 0x000000043e3e7c11 */ /* 0x000fe2000f8e10ff */
[----:B------:R-:W-:Y:S01]  /*2e80*/  STS [R56], R30 ;  /* 0x0000001e38007388 */ /* 0x000fe20000000800 */
[----:B------:R-:W-:-:S02]  /*2e90*/  LEA R64, R64, UR4, 0x2 ;  /* 0x0000000440407c11 */ /* 0x000fc4000f8e10ff */
[----:B------:R-:W-:Y:S01]  /*2ea0*/  LEA R66, R66, UR4, 0x2 ;  /* 0x0000000442427c11 */ /* 0x000fe2000f8e10ff */
[----:B------:R-:W-:Y:S01]  /*2eb0*/  STS [R58], R31 ;  /* 0x0000001f3a007388 */ /* 0x000fe20000000800 */
[----:B------:R-:W-:Y:S02]  /*2ec0*/  LEA R68, R68, UR4, 0x2 ;  /* 0x0000000444447c11 */ /* 0x000fe4000f8e10ff */
[----:B------:R-:W-:Y:S01]  /*2ed0*/  LEA R70, R70, UR4, 0x2 ;  /* 0x0000000446467c11 */ /* 0x000fe2000f8e10ff */
[----:B------:R-:W-:Y:S01]  /*2ee0*/  STS [R60], R32 ;  /* 0x000000203c007388 */ /* 0x000fe20000000800 */
[----:B------:R-:W-:Y:S02]  /*2ef0*/  LEA R72, R72, UR4, 0x2 ;  /* 0x0000000448487c11 */ /* 0x000fe4000f8e10ff */
[----:B------:R-:W-:Y:S01]  /*2f00*/  LEA R74, R74, UR4, 0x2 ;  /* 0x000000044a4a7c11 */ /* 0x000fe2000f8e10ff */
[----:B------:R-:W-:Y:S01]  /*2f10*/  STS [R62], R33 ;  /* 0x000000213e007388 */ /* 0x000fe20000000800 */
[----:B------:R-:W-:Y:S01]  /*2f20*/  LEA R76, R76, UR4, 0x2 ;  /* 0x000000044c4c7c11 */ /* 0x000fe2000f8e10ff */
[----:B0-----:R-:W-:Y:S01]  /*2f30*/  IMAD.U32 R4, RZ, RZ, UR7 ;  /* 0x00000007ff047e24 */ /* 0x001fe2000f8e00ff */
        /* <DEDUP_REMOVED lines=11> */
[----:B------:R-:W-:-:S03]  /*2ff0*/  ISETP.LT.U32.AND P2, PT, R0, UR6, PT ;  /* 0x0000000600007c0c */ /* 0x000fc6000bf41070 */
[----:B------:R-:W-:Y:S01]  /*3000*/  STS [R72], R38 ;  /* 0x0000002648007388 */ /* 0x000fe20000000800 */
[----:B------:R-:W-:-:S03]  /*3010*/  ISETP.GT.U32.AND.EX P2, PT, R4, RZ, PT, P2 ;  /* 0x000000ff0400720c */ /* 0x000fc60003f44120 */
[----:B------:R-:W-:Y:S04]  /*3020*/  STS [R74], R39 ;  /* 0x000000274a007388 */ /* 0x000fe80000000800 */
[----:B------:R-:W-:Y:S04]  /*3030*/  STS [R76], R40 ;  /* 0x000000284c007388 */ /* 0x000fe80000000800 */
[----:B------:R-:W-:Y:S04]  /*3040*/  STS [R78], R41 ;  /* 0x000000294e007388 */ /* 0x000fe80000000800 */
[----:B------:R-:W-:Y:S04]  /*3050*/  STS [R80], R43 ;  /* 0x0000002b50007388 */ /* 0x000fe80000000800 */
[----:B------:R-:W-:Y:S04]  /*3060*/  STS [R47], R44 ;  /* 0x0000002c2f007388 */ /* 0x000fe80000000800 */
[----:B------:R-:W-:Y:S04]  /*3070*/  STS [R84], R45 ;  /* 0x0000002d54007388 */ /* 0x000fe80000000800 */
[----:B------:R-:W-:Y:S04]  /*3080*/  STS [R51], R46 ;  /* 0x0000002e33007388 */ /* 0x000fe80000000800 */
[----:B------:R-:W-:Y:S04]  /*3090*/  STS [R88], R48 ;  /* 0x0000003058007388 */ /* 0x000fe80000000800 */
[----:B------:R-:W-:Y:S01]  /*30a0*/  STS [R90], R49 ;  /* 0x000000315a007388 */ /* 0x000fe20000000800 */
[----:B------:R-:W-:Y:S06]  /*30b0*/  BAR.SYNC.DEFER_BLOCKING 0x0 ;  /* 0x0000000000007b1d */ /* 0x000fec0000010000 */
[----:B------:R-:W0:Y:S04]  /*30c0*/  LDS R6, [R53] ;  /* 0x0000000035067984 */ /* 0x000e280000000800 */
[----:B------:R-:W1:Y:S04]  /*30d0*/  LDS R7, [R53+0x400] ;  /* 0x0004000035077984 */ /* 0x000e680000000800 */
[----:B------:R-:W2:Y:S04]  /*30e0*/  LDS R8, [R53+0x800] ;  /* 0x0008000035087984 */ /* 0x000ea80000000800 */
[----:B------:R-:W-:Y:S04]  /*30f0*/  LDS R9, [R53+0xc00] ;  /* 0x000c000035097984 */ /* 0x000fe80000000800 */
[----:B------:R-:W-:Y:S04]  /*3100*/  LDS R10, [R53+0x1000] ;  /* 0x00100000350a7984 */ /* 0x000fe80000000800 */
[----:B------:R-:W-:Y:S04]  /*3110*/  LDS R11, [R53+0x1400] ;  /* 0x00140000350b7984 */ /* 0x000fe80000000800 */
[----:B------:R-:W3:Y:S04]  /*3120*/  LDS R29, [R53+0x1800] ;  /* 0x00180000351d7984 */ /* 0x000ee80000000800 */
[----:B------:R-:W-:Y:S04]  /*3130*/  LDS R30, [R53+0x1c00] ;  /* 0x001c0000351e7984 */ /* 0x000fe80000000800 */
        /* <DEDUP_REMOVED lines=10> */
[----:B------:R-:W-:Y:S01]  /*31e0*/  LDS R41, [R53+0x4800] ;  /* 0x0048000035297984 */ /* 0x000fe20000000800 */
[----:B------:R-:W-:Y:S06]  /*31f0*/  BAR.SYNC.DEFER_BLOCKING 0x0 ;  /* 0x0000000000007b1d */ /* 0x000fec0000010000 */
[----:B-----5:R4:W-:Y:S04]  /*3200*/  STS [R5], R2 ;  /* 0x0000000205007388 */ /* 0x0209e80000000800 */
[----:B------:R0:W-:Y:S04]  /*3210*/  STS [R56], R3 ;  /* 0x0000000338007388 */ /* 0x0001e80000000800 */
[----:B------:R1:W-:Y:S01]  /*3220*/  STS [R58], R12 ;  /* 0x0000000c3a007388 */ /* 0x0003e20000000800 */
[----:B----4-:R-:W4:Y:S03]  /*3230*/  LDC.64 R4, c[0x0][0x398] ;  /* 0x0000e600ff047b82 */ /* 0x010f260000000a00 */
[----:B------:R-:W-:Y:S04]  /*3240*/  STS [R60], R13 ;  /* 0x0000000d3c007388 */ /* 0x000fe80000000800 */
[----:B------:R2:W-:Y:S01]  /*3250*/  STS [R62], R14 ;  /* 0x0000000e3e007388 */ /* 0x0005e20000000800 */
[----:B0-----:R-:W0:Y:S01]  /*3260*/  LDC.64 R2, c[0x0][0x388] ;  /* 0x0000e200ff027b82 */ /* 0x001e220000000a00 */
[----:B-1----:R-:W-:-:S02]  /*3270*/  VIADD R12, R0, 0x100 ;  /* 0x00000100000c7836 */ /* 0x002fc40000000000 */
[----:B------:R-:W-:Y:S04]  /*3280*/  STS [R64], R15 ;  /* 0x0000000f40007388 */ /* 0x000fe80000000800 */
[----:B------:R1:W-:Y:S01]  /*3290*/  STS [R66], R16 ;  /* 0x0000001042007388 */ /* 0x0003e20000000800 */
[----:B------:R-:W-:Y:S01]  /*32a0*/  ISETP.LT.U32.AND P4, PT, R12, UR6, PT ;  /* 0x000000060c007c0c */ /* 0x000fe2000bf81070 */
[C---:B--2---:R-:W-:Y:S01]  /*32b0*/  VIADD R14, R0.reuse, 0x200 ;  /* 0x00000200000e7836 */ /* 0x044fe20000000000 */
[----:B------:R-:W-:Y:S01]  /*32c0*/  LOP3.LUT R12, R0, 0x400, RZ, 0xfc, !PT ;  /* 0x00000400000c7812 */ /* 0x000fe200078efcff */
[----:B------:R-:W-:Y:S03]  /*32d0*/  STS [R68], R17 ;  /* 0x0000001144007388 */ /* 0x000fe60000000800 */
[----:B------:R-:W-:Y:S01]  /*32e0*/  ISETP.LT.U32.AND P3, PT, R14, UR6, PT ;  /* 0x000000060e007c0c */ /* 0x000fe2000bf61070 */
[----:B------:R-:W-:Y:S01]  /*32f0*/  STS [R70], R18 ;  /* 0x0000001246007388 */ /* 0x000fe20000000800 */
[----:B------:R-:W-:Y:S01]  /*3300*/  VIADD R14, R0, 0x500 ;  /* 0x00000500000e7836 */ /* 0x000fe20000000000 */
[----:B------:R-:W-:Y:S01]  /*3310*/  ISETP.LT.U32.AND P0, PT, R12, UR6, PT ;  /* 0x000000060c007c0c */ /* 0x000fe2000bf01070 */
[C---:B-1----:R-:W-:Y:S01]  /*3320*/  VIADD R16, R0.reuse, 0x300 ;  /* 0x0000030000107836 */ /* 0x042fe20000000000 */
[----:B------:R-:W-:Y:S01]  /*3330*/  STS [R72], R19 ;  /* 0x0000001348007388 */ /* 0x000fe20000000800 */
[----:B------:R-:W-:Y:S01]  /*3340*/  VIADD R12, R0, 0x600 ;  /* 0x00000600000c7836 */ /* 0x000fe20000000000 */
[----:B------:R-:W-:Y:S01]  /*3350*/  ISETP.LT.U32.AND P1, PT, R14, UR6, PT ;  /* 0x000000060e007c0c */ /* 0x000fe2000bf21070 */
[----:B------:R-:W-:Y:S01]  /*3360*/  IMAD.U32 R14, RZ, RZ, UR7 ;  /* 0x00000007ff0e7e24 */ /* 0x000fe2000f8e00ff */
[----:B------:R-:W-:Y:S01]  /*3370*/  STS [R74], R20 ;  /* 0x000000144a007388 */ /* 0x000fe20000000800 */
[----:B------:R-:W-:Y:S01]  /*3380*/  ISETP.LT.U32.AND P5, PT, R16, UR6, PT ;  /* 0x0000000610007c0c */ /* 0x000fe2000bfa1070 */
[----:B------:R-:W-:Y:S01]  /*3390*/  IMAD.U32 R16, RZ, RZ, UR7 ;  /* 0x00000007ff107e24 */ /* 0x000fe2000f8e00ff */
[----:B------:R-:W-:Y:S01]  /*33a0*/  ISETP.LT.U32.AND P6, PT, R12, UR6, PT ;  /* 0x000000060c007c0c */ /* 0x000fe2000bfc1070 */
[----:B------:R-:W-:Y:S01]  /*33b0*/  STS [R76], R21 ;  /* 0x000000154c007388 */ /* 0x000fe20000000800 */
[----:B0-----:R-:W-:Y:S01]  /*33c0*/  IMAD.WIDE.U32 R2, R0, 0x4, R2 ;  /* 0x0000000400027825 */ /* 0x001fe200078e0002 */
[----:B------:R-:W-:-:S02]  /*33d0*/  ISETP.GT.U32.AND.EX P3, PT, R14, RZ, PT, P3 ;  /* 0x000000ff0e00720c */ /* 0x000fc40003f64130 */
[----:B------:R-:W-:Y:S01]  /*33e0*/  STS [R78], R22 ;  /* 0x000000164e007388 */ /* 0x000fe20000000800 */
[----:B------:R-:W-:Y:S01]  /*33f0*/  ISETP.GT.U32.AND.EX P4, PT, R16, RZ, PT, P4 ;  /* 0x000000ff1000720c */ /* 0x000fe20003f84140 */
[----:B----4-:R-:W-:Y:S02]  /*3400*/  IMAD.WIDE.U32 R4, R0, 0x4, R4 ;  /* 0x0000000400047825 */ /* 0x010fe400078e0004 */
[----:B------:R0:W-:Y:S02]  /*3410*/  STS [R80], R23 ;  /* 0x0000001750007388 */ /* 0x0001e40000000800 */
[----:B------:R-:W-:Y:S02]  /*3420*/  IMAD.U32 R12, RZ, RZ, UR7 ;  /* 0x00000007ff0c7e24 */ /* 0x000fe4000f8e00ff */
[----:B------:R-:W-:Y:S03]  /*3430*/  STS [R47], R24 ;  /* 0x000000182f007388 */ /* 0x000fe60000000800 */
[----:B------:R-:W-:Y:S01]  /*3440*/  ISETP.GT.U32.AND.EX P5, PT, R12, RZ, PT, P5 ;  /* 0x000000ff0c00720c */ /* 0x000fe20003fa4150 */
[----:B------:R1:W-:Y:S01]  /*3450*/  STS [R84], R25 ;  /* 0x0000001954007388 */ /* 0x0003e20000000800 */
[----:B0-----:R-:W-:Y:S01]  /*3460*/  @P2 LOP3.LUT R23, R6, 0x80000000, RZ, 0x3c, !PT ;  /* 0x8000000006172812 */ /* 0x001fe200078e3cff */
[----:B------:R-:W-:-:S02]  /*3470*/  VIADD R6, R0, 0x700 ;  /* 0x0000070000067836 */ /* 0x000fc40000000000 */
[----:B------:R-:W-:Y:S04]  /*3480*/  STS [R51], R26 ;  /* 0x0000001a33007388 */ /* 0x000fe80000000800 */
[----:B------:R0:W-:Y:S01]  /*3490*/  STS [R88], R27 ;  /* 0x0000001b58007388 */ /* 0x0001e20000000800 */
[----:B-1----:R-:W-:-:S03]  /*34a0*/  @P4 LOP3.LUT R25, R7, 0x80000000, RZ, 0x3c, !PT ;  /* 0x8000000007194812 */ /* 0x002fc600078e3cff */
[----:B------:R-:W-:Y:S01]  /*34b0*/  STS [R90], R28 ;  /* 0x0000001c5a007388 */ /* 0x000fe20000000800 */
[----:B------:R-:W-:Y:S01]  /*34c0*/  BAR.SYNC.DEFER_BLOCKING 0x0 ;  /* 0x0000000000007b1d */ /* 0x000fe20000010000 */
[----:B0-----:R-:W-:Y:S01]  /*34d0*/  @P3 LOP3.LUT R27, R8, 0x80000000, RZ, 0x3c, !PT ;  /* 0x80000000081b3812 */ /* 0x001fe200078e3cff */
[----:B------:R-:W-:-:S05]  /*34e0*/  IMAD.U32 R8, RZ, RZ, UR7 ;  /* 0x00000007ff087e24 */ /* 0x000fca000f8e00ff */
[C---:B------:R-:W-:Y:S02]  /*34f0*/  ISETP.GT.U32.AND.EX P1, PT, R8.reuse, RZ, PT, P1 ;  /* 0x000000ff0800720c */ /* 0x040fe40003f24110 */
[----:B------:R-:W-:-:S13]  /*3500*/  ISETP.GT.U32.AND.EX P6, PT, R8, RZ, PT, P6 ;  /* 0x000000ff0800720c */ /* 0x000fda0003fc4160 */
[----:B---3--:R-:W-:Y:S01]  /*3510*/  @P6 LOP3.LUT R29, R29, 0x80000000, RZ, 0x3c, !PT ;  /* 0x800000001d1d6812 */ /* 0x008fe200078e3cff */
[----:B------:R-:W0:Y:S04]  /*3520*/  @P2 LDS R43, [R53] ;  /* 0x00000000352b2984 */ /* 0x000e280000000800 */
[----:B------:R-:W1:Y:S04]  /*3530*/  LDS R13, [R53+0x400] ;  /* 0x00040000350d7984 */ /* 0x000e680000000800 */
[----:B------:R-:W2:Y:S04]  /*3540*/  LDS R15, [R53+0x800] ;  /* 0x00080000350f7984 */ /* 0x000ea80000000800 */
[----:B------:R-:W3:Y:S04]  /*3550*/  LDS R17, [R53+0xc00] ;  /* 0x000c000035117984 */ /* 0x000ee80000000800 */
[----:B------:R-:W4:Y:S04]  /*3560*/  LDS R19, [R53+0x1000] ;  /* 0x0010000035137984 */ /* 0x000f280000000800 */
[----:B------:R-:W-:Y:S04]  /*3570*/  @P2 STG.E desc[UR8][R2.64], R23 ;  /* 0x0000001702002986 */ /* 0x000fe8000c101908 */
[----:B------:R-:W4:Y:S04]  /*3580*/  LDS R21, [R53+0x1400] ;  /* 0x0014000035157984 */ /* 0x000f280000000800 */
[----:B------:R-:W4:Y:S04]  /*3590*/  LDS R7, [R53+0x1800] ;  /* 0x0018000035077984 */ /* 0x000f280000000800 */
[----:B------:R-:W4:Y:S04]  /*35a0*/  LDS R23, [R53+0x1c00] ;  /* 0x001c000035177984 */ /* 0x000f280000000800 */
[----:B0-----:R0:W-:Y:S01]  /*35b0*/  @P2 STG.E desc[UR8][R4.64], R43 ;  /* 0x0000002b04002986 */ /* 0x0011e2000c101908 */
[----:B------:R-:W-:Y:S01]  /*35c0*/  ISETP.LT.U32.AND P2, PT, R6, UR6, PT ;  /* 0x0000000606007c0c */ /* 0x000fe2000bf41070 */
[----:B------:R-:W-:-:S02]  /*35d0*/  IMAD.U32 R6, RZ, RZ, UR7 ;  /* 0x00000007ff067e24 */ /* 0x000fc4000f8e00ff */
[----:B------:R2:W-:Y:S01]  /*35e0*/  @P4 STG.E desc[UR8][R2.64+0x400], R25 ;  /* 0x0004001902004986 */ /* 0x0005e2000c101908 */
[----:B------:R-:W-:Y:S02]  /*35f0*/  ISETP.GT.U32.AND.EX P2, PT, R8, RZ, PT, P2 ;  /* 0x000000ff0800720c */ /* 0x000fe40003f44120 */
[----:B------:R-:W-:Y:S01]  /*3600*/  ISETP.GT.U32.AND.EX P0, PT, R6, RZ, PT, P0 ;  /* 0x000000ff0600720c */ /* 0x000fe20003f04100 */
[----:B-1----:R-:W-:Y:S01]  /*3610*/  @P4 STG.E desc[UR8][R4.64+0x400], R13 ;  /* 0x0004000d04004986 */ /* 0x002fe2000c101908 */
[----:B------:R-:W-:Y:S02]  /*3620*/  LOP3.LUT R6, R0, 0x800, RZ, 0xfc, !PT ;  /* 0x0000080000067812 */ /* 0x000fe400078efcff */
[----:B0-----:R-:W-:Y:S01]  /*3630*/  @P5 LOP3.LUT R43, R9, 0x80000000, RZ, 0x3c, !PT ;  /* 0x80000000092b5812 */ /* 0x001fe200078e3cff */
[----:B------:R-:W-:Y:S01]  /*3640*/  @P3 STG.E desc[UR8][R2.64+0x800], R27 ;  /* 0x0008001b02003986 */ /* 0x000fe2000c101908 */
[----:B------:R-:W-:Y:S01]  /*3650*/  ISETP.LT.U32.AND P4, PT, R6, UR6, PT ;  /* 0x0000000606007c0c */ /* 0x000fe2000bf81070 */
[----:B------:R-:W-:-:S02]  /*3660*/  VIADD R6, R0, 0x900 ;  /* 0x0000090000067836 */ /* 0x000fc40000000000 */
[----:B------:R-:W0:Y:S04]  /*3670*/  LDS R9, [R53+0x2000] ;  /* 0x0020000035097984 */ /* 0x000e280000000800 */
[----:B--2---:R-:W-:Y:S01]  /*3680*/  @P0 LOP3.LUT R25, R10, 0x80000000, RZ, 0x3c, !PT ;  /* 0x800000000a190812 */ /* 0x004fe200078e3cff */
[----:B------:R-:W-:Y:S01]  /*3690*/  @P3 STG.E desc[UR8][R4.64+0x800], R15 ;  /* 0x0008000f04003986 */ /* 0x000fe2000c101908 */
[----:B------:R-:W-:Y:S01]  /*36a0*/  ISETP.LT.U32.AND P3, PT, R6, UR6, PT ;  /* 0x0000000606007c0c */ /* 0x000fe2000bf61070 */
[----:B------:R-:W-:Y:S02]  /*36b0*/  VIADD R6, R0, 0xa00 ;  /* 0x00000a0000067836 */ /* 0x000fe40000000000 */
[----:B------:R-:W-:Y:S01]  /*36c0*/  @P5 STG.E desc[UR8][R2.64+0xc00], R43 ;  /* 0x000c002b02005986 */ /* 0x000fe2000c101908 */
[----:B------:R-:W-:Y:S01]  /*36d0*/  ISETP.GT.U32.AND.EX P3, PT, R8, RZ, PT, P3 ;  /* 0x000000ff0800720c */ /* 0x000fe20003f64130 */
[----:B------:R-:W-:-:S02]  /*36e0*/  IMAD.U32 R10, RZ, RZ, UR7 ;  /* 0x00000007ff0a7e24 */ /* 0x000fc4000f8e00ff */
[----:B---3--:R1:W-:Y:S01]  /*36f0*/  @P5 STG.E desc[UR8][R4.64+0xc00], R17 ;  /* 0x000c001104005986 */ /* 0x0083e2000c101908 */
[----:B------:R-:W-:Y:S01]  /*3700*/  ISETP.LT.U32.AND P5, PT, R6, UR6, PT ;  /* 0x0000000606007c0c */ /* 0x000fe2000bfa1070 */
[----:B------:R-:W-:Y:S02]  /*3710*/  VIADD R6, R0, 0xb00 ;  /* 0x00000b0000067836 */ /* 0x000fe40000000000 */
[----:B------:R-:W2:Y:S01]  /*3720*/  LDS R13, [R53+0x2400] ;  /* 0x00240000350d7984 */ /* 0x000ea20000000800 */
[----:B------:R-:W-:-:S03]  /*3730*/  ISETP.GT.U32.AND.EX P5, PT, R8, RZ, PT, P5 ;  /* 0x000000ff0800720c */ /* 0x000fc60003fa4150 */
[----:B------:R-:W-:Y:S04]  /*3740*/  @P0 STG.E desc[UR8][R2.64+0x1000], R25 ;  /* 0x0010001902000986 */ /* 0x000fe8000c101908 */
[----:B----4-:R3:W-:Y:S01]  /*3750*/  @P0 STG.E desc[UR8][R4.64+0x1000], R19 ;  /* 0x0010001304000986 */ /* 0x0107e2000c101908 */
[----:B-1----:R-:W-:Y:S02]  /*3760*/  @P1 LOP3.LUT R17, R11, 0x80000000, RZ, 0x3c, !PT ;  /* 0x800000000b111812 */ /* 0x002fe400078e3cff */
[----:B------:R-:W-:Y:S01]  /*3770*/  ISETP.LT.U32.AND P0, PT, R6, UR6, PT ;  /* 0x0000000606007c0c */ /* 0x000fe2000bf01070 */
[----:B------:R-:W1:Y:S01]  /*3780*/  LDS R11, [R53+0x2800] ;  /* 0x00280000350b7984 */ /* 0x000e620000000800 */
[----:B------:R-:W-:Y:S01]  /*3790*/  IMAD.U32 R6, RZ, RZ, UR7 ;  /* 0x00000007ff067e24 */ /* 0x000fe2000f8e00ff */
[----:B------:R-:W-:-:S02]  /*37a0*/  @P5 LOP3.LUT R33, R33, 0x80000000, RZ, 0x3c, !PT ;  /* 0x8000000021215812 */ /* 0x000fc400078e3cff */
[----:B------:R-:W4:Y:S01]  /*37b0*/  LDS R15, [R53+0x2c00] ;  /* 0x002c0000350f7984 */ /* 0x000f220000000800 */
[----:B------:R-:W-:Y:S02]  /*37c0*/  ISETP.GT.U32.AND.EX P0, PT, R8, RZ, PT, P0 ;  /* 0x000000ff0800720c */ /* 0x000fe40003f04100 */
[----:B------:R-:W-:Y:S01]  /*37d0*/  ISETP.GT.U32.AND.EX P4, PT, R6, RZ, PT, P4 ;  /* 0x000000ff0600720c */ /* 0x000fe20003f84140 */
[----:B------:R-:W-:Y:S01]  /*37e0*/  @P1 STG.E desc[UR8][R2.64+0x1400], R17 ;  /* 0x0014001102001986 */ /* 0x000fe2000c101908 */
[----:B------:R-:W-:Y:S02]  /*37f0*/  LOP3.LUT R6, R0, 0xc00, RZ, 0xfc, !PT ;  /* 0x00000c0000067812 */ /* 0x000fe400078efcff */
[----:B---3--:R-:W-:Y:S01]  /*3800*/  @P2 LOP3.LUT R19, R30, 0x80000000, RZ, 0x3c, !PT ;  /* 0x800000001e132812 */ /* 0x008fe200078e3cff */
[----:B------:R-:W-:Y:S01]  /*3810*/  @P1 STG.E desc[UR8][R4.64+0x1400], R21 ;  /* 0x0014001504001986 */ /* 0x000fe2000c101908 */
[----:B------:R-:W-:Y:S01]  /*3820*/  ISETP.LT.U32.AND P1, PT, R6, UR6, PT ;  /* 0x0000000606007c0c */ /* 0x000fe2000bf21070 */
[----:B------:R-:W-:Y:S01]  /*3830*/  VIADD R6, R0, 0xd00 ;  /* 0x00000d0000067836 */ /* 0x000fe20000000000 */
[----:B------:R-:W-:Y:S01]  /*3840*/  @P3 LOP3.LUT R25, R32, 0x80000000, RZ, 0x3c, !PT ;  /* 0x8000000020193812 */ /* 0x000fe200078e3cff */
[----:B------:R-:W-:Y:S01]  /*3850*/  @P6 STG.E desc[UR8][R2.64+0x1800], R29 ;  /* 0x0018001d02006986 */ /* 0x000fe2000c101908 */
[----:B------:R-:W-:-:S03]  /*3860*/  ISETP.GT.U32.AND.EX P1, PT, R8, RZ, PT, P1 ;  /* 0x000000ff0800720c */ /* 0x000fc60003f24110 */
[----:B------:R-:W-:Y:S01]  /*3870*/  @P6 STG.E desc[UR8][R4.64+0x1800], R7 ;  /* 0x0018000704006986 */ /* 0x000fe2000c101908 */
[----:B------:R-:W-:Y:S01]  /*3880*/  ISETP.LT.U32.AND P6, PT, R6, UR6, PT ;  /* 0x0000000606007c0c */ /* 0x000fe2000bfc1070 */
[----:B------:R-:W-:Y:S01]  /*3890*/  VIADD R6, R0, 0xe00 ;  /* 0x00000e0000067836 */ /* 0x000fe20000000000 */
[----:B------:R-:W-:Y:S01]  /*38a0*/  @P4 LOP3.LUT R31, R31, 0x80000000, RZ, 0x3c, !PT ;  /* 0x800000001f1f4812 */ /* 0x000fe200078e3cff */
[----:B------:R-:W3:Y:S01]  /*38b0*/  LDS R7, [R53+0x3000] ;  /* 0x0030000035077984 */ /* 0x000ee20000000800 */
[----:B------:R-:W-:-:S03]  /*38c0*/  ISETP.GT.U32.AND.EX P6, PT, R10, RZ, PT, P6 ;  /* 0x000000ff0a00720c */ /* 0x000fc60003fc4160 */
[----:B------:R-:W-:Y:S02]  /*38d0*/  @P2 STG.E desc[UR8][R2.64+0x1c00], R19 ;  /* 0x001c001302002986 */ /* 0x000fe4000c101908 */
[----:B------:R-:W-:Y:S02]  /*38e0*/  @P1 LOP3.LUT R35, R35, 0x80000000, RZ, 0x3c, !PT ;  /* 0x8000000023231812 */ /* 0x000fe400078e3cff */
[----:B------:R-:W3:Y:S04]  /*38f0*/  LDS R17, [R53+0x3400] ;  /* 0x0034000035117984 */ /* 0x000ee80000000800 */
[----:B------:R-:W-:Y:S01]  /*3900*/  @P2 STG.E desc[UR8][R4.64+0x1c00], R23 ;  /* 0x001c001704002986 */ /* 0x000fe2000c101908 */
[----:B------:R-:W-:Y:S01]  /*3910*/  ISETP.LT.U32.AND P2, PT, R6, UR6, PT ;  /* 0x0000000606007c0c */ /* 0x000fe2000bf41070 */
[----:B------:R-:W-:-:S02]  /*3920*/  VIADD R6, R0, 0xf00 ;  /* 0x00000f0000067836 */ /* 0x000fc40000000000 */
[----:B------:R-:W-:Y:S01]  /*3930*/  @P4 STG.E desc[UR8][R2.64+0x2000], R31 ;  /* 0x0020001f02004986 */ /* 0x000fe2000c101908 */
[----:B------:R-:W-:-:S03]  /*3940*/  ISETP.GT.U32.AND.EX P2, PT, R12, RZ, PT, P2 ;  /* 0x000000ff0c00720c */ /* 0x000fc60003f44120 */
[----:B------:R-:W3:Y:S04]  /*3950*/  LDS R19, [R53+0x3800] ;  /* 0x0038000035137984 */ /* 0x000ee80000000800 */
[----:B0-----:R-:W-:Y:S01]  /*3960*/  @P4 STG.E desc[UR8][R4.64+0x2000], R9 ;  /* 0x0020000904004986 */ /* 0x001fe2000c101908 */
[----:B------:R-:W-:Y:S02]  /*3970*/  ISETP.LT.U32.AND P4, PT, R6, UR6, PT ;  /* 0x0000000606007c0c */ /* 0x000fe4000bf81070 */
[----:B------:R-:W-:Y:S01]  /*3980*/  LOP3.LUT R6, R0, 0x1000, RZ, 0xfc, !PT ;  /* 0x0000100000067812 */ /* 0x000fe200078efcff */
[----:B------:R-:W0:Y:S02]  /*3990*/  LDS R9, [R53+0x3c00] ;  /* 0x003c000035097984 */ /* 0x000e240000000800 */
[----:B------:R-:W-:-:S02]  /*39a0*/  @P2 LOP3.LUT R37, R37, 0x80000000, RZ, 0x3c, !PT ;  /* 0x8000000025252812 */ /* 0x000fc400078e3cff */
[----:B------:R-:W0:Y:S04]  /*39b0*/  LDS R21, [R53+0x4000] ;  /* 0x0040000035157984 */ /* 0x000e280000000800 */
[----:B------:R-:W0:Y:S04]  /*39c0*/  LDS R23, [R53+0x4400] ;  /* 0x0044000035177984 */ /* 0x000e280000000800 */
[----:B------:R-:W-:Y:S04]  /*39d0*/  @P3 STG.E desc[UR8][R2.64+0x2400], R25 ;  /* 0x0024001902003986 */ /* 0x000fe8000c101908 */
[----:B--2---:R2:W-:Y:S01]  /*39e0*/  @P3 STG.E desc[UR8][R4.64+0x2400], R13 ;  /* 0x0024000d04003986 */ /* 0x0045e2000c101908 */
[----:B------:R-:W-:Y:S01]  /*39f0*/  ISETP.LT.U32.AND P3, PT, R6, UR6, PT ;  /* 0x0000000606007c0c */ /* 0x000fe2000bf61070 */
[----:B------:R-:W-:-:S02]  /*3a00*/  VIADD R6, R0, 0x1100 ;  /* 0x0000110000067836 */ /* 0x000fc40000000000 */
[----:B------:R-:W-:Y:S01]  /*3a10*/  @P5 STG.E desc[UR8][R2.64+0x2800], R33 ;  /* 0x0028002102005986 */ /* 0x000fe2000c101908 */
[----:B------:R-:W-:Y:S01]  /*3a20*/  VIADD R0, R0, 0x1200 ;  /* 0x0000120000007836 */ /* 0x000fe20000000000 */
[----:B------:R-:W-:Y:S02]  /*3a30*/  ISETP.GT.U32.AND.EX P3, PT, R8, RZ, PT, P3 ;  /* 0x000000ff0800720c */ /* 0x000fe40003f64130 */
[----:B-1----:R1:W-:Y:S01]  /*3a40*/  @P5 STG.E desc[UR8][R4.64+0x2800], R11 ;  /* 0x0028000b04005986 */ /* 0x0023e2000c101908 */
[----:B------:R-:W-:Y:S01]  /*3a50*/  ISETP.LT.U32.AND P5, PT, R6, UR6, PT ;  /* 0x0000000606007c0c */ /* 0x000fe2000bfa1070 */
[----:B------:R-:W-:Y:S01]  /*3a60*/  IMAD.U32 R6, RZ, RZ, UR7 ;  /* 0x00000007ff067e24 */ /* 0x000fe2000f8e00ff */
[----:B--2---:R-:W-:-:S04]  /*3a70*/  @P0 LOP3.LUT R13, R34, 0x80000000, RZ, 0x3c, !PT ;  /* 0x80000000220d0812 */ /* 0x004fc800078e3cff */
[----:B------:R-:W-:Y:S01]  /*3a80*/  ISETP.GT.U32.AND.EX P4, PT, R6, RZ, PT, P4 ;  /* 0x000000ff0600720c */ /* 0x000fe20003f84140 */
[----:B------:R2:W-:Y:S03]  /*3a90*/  @P0 STG.E desc[UR8][R2.64+0x2c00], R13 ;  /* 0x002c000d02000986 */ /* 0x0005e6000c101908 */
[----:B------:R-:W-:Y:S01]  /*3aa0*/  @P3 LOP3.LUT R39, R39, 0x80000000, RZ, 0x3c, !PT ;  /* 0x8000000027273812 */ /* 0x000fe200078e3cff */
[----:B----4-:R4:W-:Y:S01]  /*3ab0*/  @P0 STG.E desc[UR8][R4.64+0x2c00], R15 ;  /* 0x002c000f04000986 */ /* 0x0109e2000c101908 */
[----:B------:R-:W-:Y:S01]  /*3ac0*/  ISETP.LT.U32.AND P0, PT, R0, UR6, PT ;  /* 0x0000000600007c0c */ /* 0x000fe2000bf01070 */
[----:B------:R-:W-:Y:S01]  /*3ad0*/  IMAD.U32 R0, RZ, RZ, UR7 ;  /* 0x00000007ff007e24 */ /* 0x000fe2000f8e00ff */
[----:B-1----:R-:W-:Y:S01]  /*3ae0*/  @P6 LOP3.LUT R11, R36, 0x80000000, RZ, 0x3c, !PT ;  /* 0x80000000240b6812 */ /* 0x002fe200078e3cff */
[----:B------:R1:W-:Y:S01]  /*3af0*/  @P1 STG.E desc[UR8][R2.64+0x3000], R35 ;  /* 0x0030002302001986 */ /* 0x0003e2000c101908 */
[----:B------:R-:W-:-:S02]  /*3b00*/  ISETP.GT.U32.AND.EX P0, PT, R6, RZ, PT, P0 ;  /* 0x000000ff0600720c */ /* 0x000fc40003f04100 */
[----:B------:R-:W-:Y:S01]  /*3b10*/  ISETP.GT.U32.AND.EX P5, PT, R0, RZ, PT, P5 ;  /* 0x000000ff0000720c */ /* 0x000fe20003fa4150 */
[----:B---3--:R1:W-:Y:S01]  /*3b20*/  @P1 STG.E desc[UR8][R4.64+0x3000], R7 ;  /* 0x0030000704001986 */ /* 0x0083e2000c101908 */
[----:B--2---:R-:W-:-:S03]  /*3b30*/  @P4 LOP3.LUT R13, R38, 0x80000000, RZ, 0x3c, !PT ;  /* 0x80000000260d4812 */ /* 0x004fc600078e3cff */
[----:B------:R1:W-:Y:S04]  /*3b40*/  @P6 STG.E desc[UR8][R2.64+0x3400], R11 ;  /* 0x0034000b02006986 */ /* 0x0003e8000c101908 */
[----:B------:R1:W-:Y:S04]  /*3b50*/  @P6 STG.E desc[UR8][R4.64+0x3400], R17 ;  /* 0x0034001104006986 */ /* 0x0003e8000c101908 */
[----:B------:R1:W-:Y:S01]  /*3b60*/  @P2 STG.E desc[UR8][R2.64+0x3800], R37 ;  /* 0x0038002502002986 */ /* 0x0003e2000c101908 */
[----:B----4-:R-:W-:-:S03]  /*3b70*/  @P5 LOP3.LUT R15, R40, 0x80000000, RZ, 0x3c, !PT ;  /* 0x80000000280f5812 */ /* 0x010fc600078e3cff */
[----:B------:R1:W-:Y:S04]  /*3b80*/  @P2 STG.E desc[UR8][R4.64+0x3800], R19 ;  /* 0x0038001304002986 */ /* 0x0003e8000c101908 */
[----:B------:R1:W-:Y:S04]  /*3b90*/  @P4 STG.E desc[UR8][R2.64+0x3c00], R13 ;  /* 0x003c000d02004986 */ /* 0x0003e8000c101908 */
[----:B0-----:R1:W-:Y:S04]  /*3ba0*/  @P4 STG.E desc[UR8][R4.64+0x3c00], R9 ;  /* 0x003c000904004986 */ /* 0x0013e8000c101908 */
[----:B------:R1:W-:Y:S04]  /*3bb0*/  @P3 STG.E desc[UR8][R2.64+0x4000], R39 ;  /* 0x0040002702003986 */ /* 0x0003e8000c101908 */
[----:B------:R1:W-:Y:S04]  /*3bc0*/  @P3 STG.E desc[UR8][R4.64+0x4000], R21 ;  /* 0x0040001504003986 */ /* 0x0003e8000c101908 */
[----:B------:R1:W-:Y:S04]  /*3bd0*/  @P5 STG.E desc[UR8][R2.64+0x4400], R15 ;  /* 0x0044000f02005986 */ /* 0x0003e8000c101908 */
[----:B------:R1:W-:Y:S01]  /*3be0*/  @P5 STG.E desc[UR8][R4.64+0x4400], R23 ;  /* 0x0044001704005986 */ /* 0x0003e2000c101908 */
[----:B------:R-:W-:Y:S05]  /*3bf0*/  @!P0 EXIT ;  /* 0x000000000000894d */ /* 0x000fea0003800000 */
[----:B------:R-:W0:Y:S01]  /*3c00*/  LDS R53, [R53+0x4800] ;  /* 0x0048000035357984 */ /* 0x000e220000000800 */
[----:B------:R-:W-:-:S05]  /*3c10*/  LOP3.LUT R41, R41, 0x80000000, RZ, 0x3c, !PT ;  /* 0x8000000029297812 */ /* 0x000fca00078e3cff */
[----:B------:R-:W-:Y:S04]  /*3c20*/  STG.E desc[UR8][R2.64+0x4800], R41 ;  /* 0x0048002902007986 */ /* 0x000fe8000c101908 */
[----:B0-----:R-:W-:Y:S01]  /*3c30*/  STG.E desc[UR8][R4.64+0x4800], R53 ;  /* 0x0048003504007986 */ /* 0x001fe2000c101908 */
[----:B------:R-:W-:Y:S05]  /*3c40*/  EXIT ;  /* 0x000000000000794d */ /* 0x000fea0003800000 */
.L_x_223:
        /* <DEDUP_REMOVED lines=11> */
.L_x_279:


//--------------------- .text._ZN3cub18CUB_300001_SM_10006detail11EmptyKernelIvEEvv --------------------------
	.section	.text._ZN3cub18CUB_300001_SM_10006detail11EmptyKernelIvEEvv,"ax",@progbits
	.align	128
        .global         _ZN3cub18CUB_300001_SM_10006detail11EmptyKernelIvEEvv
        .type           _ZN3cub18CUB_300001_SM_10006detail11EmptyKernelIvEEvv,@function
        .size           _ZN3cub18CUB_300001_SM_10006detail11EmptyKernelIvEEvv,(.L_x_280 - _ZN3cub18CUB_300001_SM_10006detail11EmptyKernelIvEEvv)
        .other          _ZN3cub18CUB_300001_SM_10006detail11EmptyKernelIvEEvv,@"STO_CUDA_ENTRY STV_DEFAULT"
_ZN3cub18CUB_300001_SM_10006detail11EmptyKernelIvEEvv:
.text._ZN3cub18CUB_300001_SM_10006detail11EmptyKernelIvEEvv:
[----:B------:R-:W-:Y:S01]  /*0000*/  LDC R1, c[0x0][0x37c] ;  /* 0x0000df00ff017b82 */ /* 0x000fe20000000800 */
[----:B------:R-:W-:Y:S05]  /*0010*/  EXIT ;  /* 0x000000000000794d */ /* 0x000fea0003800000 */
.L_x_224:
        /* <DEDUP_REMOVED lines=14> */
.L_x_280:


//--------------------- .text._Z8findKeysPiiP13KeyOccurencesiS1_ --------------------------
	.section	.text._Z8findKeysPiiP13KeyOccurencesiS1_,"ax",@progbits
	.align	128
        .global         _Z8findKeysPiiP13KeyOccurencesiS1_
        .type           _Z8findKeysPiiP13KeyOccurencesiS1_,@function
        .size           _Z8findKeysPiiP13KeyOccurencesiS1_,(.L_x_281 - _Z8findKeysPiiP13KeyOccurencesiS1_)
        .other          _Z8findKeysPiiP13KeyOccurencesiS1_,@"STO_CUDA_ENTRY STV_DEFAULT"
_Z8findKeysPiiP13KeyOccurencesiS1_:
.text._Z8findKeysPiiP13KeyOccurencesiS1_:
[----:B------:R-:W-:Y:S01]  /*0000*/  LDC R1, c[0x0][0x37c] ;  /* 0x0000df00ff017b82 */ /* 0x000fe20000000800 */
[----:B------:R-:W0:Y:S07]  /*0010*/  S2R R0, SR_TID.X ;  /* 0x0000000000007919 */ /* 0x000e2e0000002100 */
[----:B------:R-:W0:Y:S01]  /*0020*/  S2UR UR4, SR_CTAID.X ;  /* 0x00000000000479c3 */ /* 0x000e220000002500 */
[----:B------:R-:W1:Y:S07]  /*0030*/  LDCU UR5, c[0x0][0x388] ;  /* 0x00007100ff0577ac */ /* 0x000e6e0008000800 */
[----:B------:R-:W0:Y:S08]  /*0040*/  LDC R7, c[0x0][0x360] ;  /* 0x0000d800ff077b82 */ /* 0x000e300000000800 */
[----:B------:R-:W2:Y:S01]  /*0050*/  LDC R6, c[0x0][0x398] ;  /* 0x0000e600ff067b82 */ /* 0x000ea20000000800 */
[----:B0-----:R-:W-:Y:S01]  /*0060*/  IMAD R7, R7, UR4, R0 ;  /* 0x0000000407077c24 */ /* 0x001fe2000f8e0200 */
[----:B--2---:R-:W-:-:S04]  /*0070*/  ISETP.GE.AND P0, PT, R6, 0x1, PT ;  /* 0x000000010600780c */ /* 0x004fc80003f06270 */
[----:B-1----:R-:W-:-:S13]  /*0080*/  ISETP.GE.OR P0, PT, R7, UR5, !P0 ;  /* 0x0000000507007c0c */ /* 0x002fda000c706670 */
[----:B------:R-:W-:Y:S05]  /*0090*/  @P0 EXIT ;  /* 0x000000000000094d */ /* 0x000fea0003800000 */
[----:B------:R-:W0:Y:S01]  /*00a0*/  LDC.64 R4, c[0x0][0x380] ;  /* 0x0000e000ff047b82 */ /* 0x000e220000000a00 */
[C---:B------:R-:W-:Y:S01]  /*00b0*/  ISETP.GE.U32.AND P0, PT, R6.reuse, 0x8, PT ;  /* 0x000000080600780c */ /* 0x040fe20003f06070 */
[----:B------:R-:W1:Y:S01]  /*00c0*/  LDCU.64 UR6, c[0x0][0x358] ;  /* 0x00006b00ff0677ac */ /* 0x000e620008000a00 */
[----:B------:R-:W-:Y:S01]  /*00d0*/  LOP3.LUT R12, R6, 0x7, RZ, 0xc0, !PT ;  /* 0x00000007060c7812 */ /* 0x000fe200078ec0ff */
[----:B------:R-:W-:-:S04]  /*00e0*/  IMAD.MOV.U32 R0, RZ, RZ, RZ ;  /* 0x000000ffff007224 */ /* 0x000fc800078e00ff */
[----:B------:R-:W2:Y:S01]  /*00f0*/  LDC.64 R2, c[0x0][0x3a0] ;  /* 0x0000e800ff027b82 */ /* 0x000ea20000000a00 */
[----:B0-----:R-:W-:-:S04]  /*0100*/  IMAD.WIDE R4, R7, 0x4, R4 ;  /* 0x0000000407047825 */ /* 0x001fc800078e0204 */
[----:B--2---:R-:W-:Y:S01]  /*0110*/  IMAD.WIDE R2, R7, 0xd0, R2 ;  /* 0x000000d007027825 */ /* 0x004fe200078e0202 */
[----:B-1----:R-:W-:Y:S06]  /*0120*/  @!P0 BRA `(.L_x_225) ;  /* 0x00000030006c8947 */ /* 0x002fec0003800000 */
[----:B------:R-:W-:Y:S01]  /*0130*/  LOP3.LUT R0, R6, 0x7ffffff8, RZ, 0xc0, !PT ;  /* 0x7ffffff806007812 */ /* 0x000fe200078ec0ff */
[----:B------:R-:W-:-:S07]  /*0140*/  IMAD.MOV.U32 R9, RZ, RZ, RZ ;  /* 0x000000ffff097224 */ /* 0x000fce00078e00ff */
.L_x_243:
[----:B0-----:R-:W0:Y:S01]  /*0150*/  LDC.64 R6, c[0x0][0x390] ;  /* 0x0000e400ff067b82 */ /* 0x001e220000000a00 */
[----:B------:R-:W2:Y:S01]  /*0160*/  LDG.E R11, desc[UR6][R4.64] ;  /* 0x00000006040b7981 */ /* 0x000ea2000c1e1900 */
[----:B0-----:R-:W-:-:S05]  /*0170*/  IMAD.WIDE.U32 R6, R9, 0xd0, R6 ;  /* 0x000000d009067825 */ /* 0x001fca00078e0006 */
[----:B------:R-:W2:Y:S01]  /*0180*/  LDG.E R8, desc[UR6][R6.64] ;  /* 0x0000000606087981 */ /* 0x000ea2000c1e1900 */
[----:B------:R-:W-:Y:S01]  /*0190*/  VIADD R9, R9, 0x8 ;  /* 0x0000000809097836 */ /* 0x000fe20000000000 */
[----:B------:R-:W-:Y:S04]  /*01a0*/  BSSY.RECONVERGENT B0, `(.L_x_226) ;  /* 0x0000018000007945 */ /* 0x000fe80003800200 */
[----:B------:R-:W-:Y:S02]  /*01b0*/  ISETP.NE.AND P0, PT, R9, R0, PT ;  /* 0x000000000900720c */ /* 0x000fe40003f05270 */
[----:B--2---:R-:W-:-:S13]  /*01c0*/  ISETP.NE.AND P1, PT, R8, R11, PT ;  /* 0x0000000b0800720c */ /* 0x004fda0003f25270 */
[----:B----4-:R-:W-:Y:S05]  /*01d0*/  @P1 BRA `(.L_x_227) ;  /* 0x0000000000501947 */ /* 0x010fea0003800000 */
[----:B------:R-:W-:Y:S01]  /*01e0*/  MOV R14, R6 ;  /* 0x00000006000e7202 */ /* 0x000fe20000000f00 */
[----:B------:R-:W-:Y:S01]  /*01f0*/  IMAD.MOV.U32 R17, RZ, RZ, R7 ;  /* 0x000000ffff117224 */ /* 0x000fe200078e0007 */
[----:B------:R-:W-:Y:S01]  /*0200*/  UMOV UR4, URZ ;  /* 0x000000ff00047c82 */ /* 0x000fe20008000000 */
[----:B------:R-:W-:Y:S02]  /*0210*/  IMAD.MOV.U32 R8, RZ, RZ, R2 ;  /* 0x000000ffff087224 */ /* 0x000fe400078e0002 */
[----:B------:R-:W-:-:S07]  /*0220*/  IMAD.MOV.U32 R15, RZ, RZ, R3 ;  /* 0x000000ffff0f7224 */ /* 0x000fce00078e0003 */
.L_x_228:
[----:B0-----:R-:W-:Y:S01]  /*0230*/  MOV R10, R14 ;  /* 0x0000000e000a7202 */ /* 0x001fe20000000f00 */
[----:B------:R-:W-:-:S05]  /*0240*/  IMAD.MOV.U32 R11, RZ, RZ, R17 ;  /* 0x000000ffff0b7224 */ /* 0x000fca00078e0011 */
[----:B------:R0:W2:Y:S01]  /*0250*/  LDG.E R13, desc[UR6][R10.64] ;  /* 0x000000060a0d7981 */ /* 0x0000a2000c1e1900 */
[----:B------:R-:W-:Y:S01]  /*0260*/  UISETP.GE.U32.AND UP0, UPT, UR4, 0x33, UPT ;  /* 0x000000330400788c */ /* 0x000fe2000bf06070 */
[----:B------:R-:W-:Y:S01]  /*0270*/  IADD3 R14, P2, PT, R14, 0x4, RZ ;  /* 0x000000040e0e7810 */ /* 0x000fe20007f5e0ff */
[----:B------:R-:W-:-:S04]  /*0280*/  UIADD3 UR5, UPT, UPT, UR4, 0x1, URZ ;  /* 0x0000000104057890 */ /* 0x000fc8000fffe0ff */
[----:B------:R-:W-:Y:S02]  /*0290*/  IMAD.X R17, RZ, RZ, R17, P2 ;  /* 0x000000ffff117224 */ /* 0x000fe400010e0611 */
[----:B0-----:R-:W-:Y:S01]  /*02a0*/  IMAD.MOV.U32 R10, RZ, RZ, R8 ;  /* 0x000000ffff0a7224 */ /* 0x001fe200078e0008 */
[----:B------:R-:W-:Y:S01]  /*02b0*/  IADD3 R8, P1, PT, R8, 0x4, RZ ;  /* 0x0000000408087810 */ /* 0x000fe20007f3e0ff */
[----:B------:R-:W-:Y:S01]  /*02c0*/  IMAD.MOV.U32 R11, RZ, RZ, R15 ;  /* 0x000000ffff0b7224 */ /* 0x000fe200078e000f */
[----:B------:R-:W-:Y:S02]  /*02d0*/  UMOV UR4, UR5 ;  /* 0x0000000500047c82 */ /* 0x000fe40008000000 */
[----:B------:R-:W-:Y:S02]  /*02e0*/  IADD3.X R15, PT, PT, RZ, R15, RZ, P1, !PT ;  /* 0x0000000fff0f7210 */ /* 0x000fe40000ffe4ff */
[----:B--2---:R0:W-:Y:S01]  /*02f0*/  STG.E desc[UR6][R10.64], R13 ;  /* 0x0000000d0a007986 */ /* 0x0041e2000c101906 */
[----:B------:R-:W-:Y:S06]  /*0300*/  BRA.U !UP0, `(.L_x_228) ;  /* 0xfffffffd08c87547 */ /* 0x000fec000b83ffff */
[----:B0-----:R0:W5:Y:S02]  /*0310*/  LDG.E R11, desc[UR6][R4.64] ;  /* 0x00000006040b7981 */ /* 0x001164000c1e1900 */
.L_x_227:
[----:B------:R-:W-:Y:S05]  /*0320*/  BSYNC.RECONVERGENT B0 ;  /* 0x0000000000007941 */ /* 0x000fea0003800200 */
.L_x_226:
[----:B------:R-:W2:Y:S01]  /*0330*/  LDG.E R8, desc[UR6][R6.64+0xd0] ;  /* 0x0000d00606087981 */ /* 0x000ea2000c1e1900 */
[----:B------:R-:W-:Y:S01]  /*0340*/  BSSY.RECONVERGENT B0, `(.L_x_229) ;  /* 0x000006b000007945 */ /* 0x000fe20003800200 */
[----:B--2--5:R-:W-:-:S13]  /*0350*/  ISETP.NE.AND P1, PT, R8, R11, PT ;  /* 0x0000000b0800720c */ /* 0x024fda0003f25270 */
[----:B------:R-:W-:Y:S05]  /*0360*/  @P1 BRA `(.L_x_230) ;  /* 0x0000000400a01947 */ /* 0x000fea0003800000 */
[----:B------:R-:W-:Y:S04]  /*0370*/  STG.E desc[UR6][R2.64], R8 ;  /* 0x0000000802007986 */ /* 0x000fe8000c101906 */
[----:B------:R-:W2:Y:S04]  /*0380*/  LDG.E R11, desc[UR6][R6.64+0xd4] ;  /* 0x0000d406060b7981 */ /* 0x000ea8000c1e1900 */
[----:B--2---:R1:W-:Y:S04]  /*0390*/  STG.E desc[UR6][R2.64+0x4], R11 ;  /* 0x0000040b02007986 */ /* 0x0043e8000c101906 */
[----:B------:R-:W2:Y:S04]  /*03a0*/  LDG.E R13, desc[UR6][R6.64+0xd8] ;  /* 0x0000d806060d7981 */ /* 0x000ea8000c1e1900 */
[----:B--2---:R2:W-:Y:S04]  /*03b0*/  STG.E desc[UR6][R2.64+0x8], R13 ;  /* 0x0000080d02007986 */ /* 0x0045e8000c101906 */
[----:B------:R-:W3:Y:S04]  /*03c0*/  LDG.E R15, desc[UR6][R6.64+0xdc] ;  /* 0x0000dc06060f7981 */ /* 0x000ee8000c1e1900 */
[----:B---3--:R3:W-:Y:S04]  /*03d0*/  STG.E desc[UR6][R2.64+0xc], R15 ;  /* 0x00000c0f02007986 */ /* 0x0087e8000c101906 */
[----:B------:R-:W4:Y:S04]  /*03e0*/  LDG.E R17, desc[UR6][R6.64+0xe0] ;  /* 0x0000e00606117981 */ /* 0x000f28000c1e1900 */
[----:B----4-:R4:W-:Y:S04]  /*03f0*/  STG.E desc[UR6][R2.64+0x10], R17 ;  /* 0x0000101102007986 */ /* 0x0109e8000c101906 */
[----:B------:R-:W2:Y:S04]  /*0400*/  LDG.E R19, desc[UR6][R6.64+0xe4] ;  /* 0x0000e40606137981 */ /* 0x000ea8000c1e1900 */
[----:B--2---:R2:W-:Y:S04]  /*0410*/  STG.E desc[UR6][R2.64+0x14], R19 ;  /* 0x0000141302007986 */ /* 0x0045e8000c101906 */
[----:B------:R-:W3:Y:S04]  /*0420*/  LDG.E R21, desc[UR6][R6.64+0xe8] ;  /* 0x0000e80606157981 */ /* 0x000ee8000c1e1900 */
[----:B---3--:R3:W-:Y:S04]  /*0430*/  STG.E desc[UR6][R2.64+0x18], R21 ;  /* 0x0000181502007986 */ /* 0x0087e8000c101906 */
[----:B-1----:R-:W4:Y:S04]  /*0440*/  LDG.E R11, desc[UR6][R6.64+0xec] ;  /* 0x0000ec06060b7981 */ /* 0x002f28000c1e1900 */
[----:B----4-:R1:W-:Y:S04]  /*0450*/  STG.E desc[UR6][R2.64+0x1c], R11 ;  /* 0x00001c0b02007986 */ /* 0x0103e8000c101906 */
[----:B------:R-:W4:Y:S04]  /*0460*/  LDG.E R13, desc[UR6][R6.64+0xf0] ;  /* 0x0000f006060d7981 */ /* 0x000f28000c1e1900 */
[----:B----4-:R4:W-:Y:S04]  /*0470*/  STG.E desc[UR6][R2.64+0x20], R13 ;  /* 0x0000200d02007986 */ /* 0x0109e8000c101906 */
        /* <DEDUP_REMOVED lines=8> */
[----:B-1----:R-:W3:Y:S04]  /*0500*/  LDG.E R11, desc[UR6][R6.64+0x104] ;  /* 0x00010406060b7981 */ /* 0x002ee8000c1e1900 */
[----:B---3--:R1:W-:Y:S04]  /*0510*/  STG.E desc[UR6][R2.64+0x34], R11 ;  /* 0x0000340b02007986 */ /* 0x0083e8000c101906 */
        /* <DEDUP_REMOVED lines=10> */
[----:B-1----:R-:W2:Y:S04]  /*05c0*/  LDG.E R11, desc[UR6][R6.64+0x11c] ;  /* 0x00011c06060b7981 */ /* 0x002ea8000c1e1900 */
        /* <DEDUP_REMOVED lines=48> */
[----:B----4-:R-:W-:Y:S04]  /*08d0*/  STG.E desc[UR6][R2.64+0xac], R11 ;  /* 0x0000ac0b02007986 */ /* 0x010fe8000c101906 */
[----:B------:R-:W4:Y:S04]  /*08e0*/  LDG.E R13, desc[UR6][R6.64+0x180] ;  /* 0x00018006060d7981 */ /* 0x000f28000c1e1900 */
[----:B----4-:R1:W-:Y:S04]  /*08f0*/  STG.E desc[UR6][R2.64+0xb0], R13 ;  /* 0x0000b00d02007986 */ /* 0x0103e8000c101906 */
[----:B------:R-:W4:Y:S04]  /*0900*/  LDG.E R15, desc[UR6][R6.64+0x184] ;  /* 0x00018406060f7981 */ /* 0x000f28000c1e1900 */
[----:B----4-:R4:W-:Y:S04]  /*0910*/  STG.E desc[UR6][R2.64+0xb4], R15 ;  /* 0x0000b40f02007986 */ /* 0x0109e8000c101906 */
[----:B------:R-:W2:Y:S04]  /*0920*/  LDG.E R17, desc[UR6][R6.64+0x188] ;  /* 0x0001880606117981 */ /* 0x000ea8000c1e1900 */
[----:B--2---:R4:W-:Y:S04]  /*0930*/  STG.E desc[UR6][R2.64+0xb8], R17 ;  /* 0x0000b81102007986 */ /* 0x0049e8000c101906 */
[----:B------:R-:W2:Y:S04]  /*0940*/  LDG.E R19, desc[UR6][R6.64+0x18c] ;  /* 0x00018c0606137981 */ /* 0x000ea8000c1e1900 */
[----:B--2---:R4:W-:Y:S04]  /*0950*/  STG.E desc[UR6][R2.64+0xbc], R19 ;  /* 0x0000bc1302007986 */ /* 0x0049e8000c101906 */
[----:B---3--:R-:W2:Y:S04]  /*0960*/  LDG.E R21, desc[UR6][R6.64+0x190] ;  /* 0x0001900606157981 */ /* 0x008ea8000c1e1900 */
[----:B--2---:R4:W-:Y:S04]  /*0970*/  STG.E desc[UR6][R2.64+0xc0], R21 ;  /* 0x0000c01502007986 */ /* 0x0049e8000c101906 */
[----:B------:R-:W2:Y:S04]  /*0980*/  LDG.E R23, desc[UR6][R6.64+0x194] ;  /* 0x0001940606177981 */ /* 0x000ea8000c1e1900 */
[----:B--2---:R4:W-:Y:S04]  /*0990*/  STG.E desc[UR6][R2.64+0xc4], R23 ;  /* 0x0000c41702007986 */ /* 0x0049e8000c101906 */
[----:B------:R-:W2:Y:S04]  /*09a0*/  LDG.E R25, desc[UR6][R6.64+0x198] ;  /* 0x0001980606197981 */ /* 0x000ea8000c1e1900 */
[----:B--2---:R4:W-:Y:S04]  /*09b0*/  STG.E desc[UR6][R2.64+0xc8], R25 ;  /* 0x0000c81902007986 */ /* 0x0049e8000c101906 */
[----:B-1----:R-:W2:Y:S04]  /*09c0*/  LDG.E R13, desc[UR6][R6.64+0x19c] ;  /* 0x00019c06060d7981 */ /* 0x002ea8000c1e1900 */
[----:B--2---:R4:W-:Y:S04]  /*09d0*/  STG.E desc[UR6][R2.64+0xcc], R13 ;  /* 0x0000cc0d02007986 */ /* 0x0049e8000c101906 */
[----:B------:R4:W5:Y:S02]  /*09e0*/  LDG.E R11, desc[UR6][R4.64] ;  /* 0x00000006040b7981 */ /* 0x000964000c1e1900 */
.L_x_230:
[----:B------:R-:W-:Y:S05]  /*09f0*/  BSYNC.RECONVERGENT B0 ;  /* 0x0000000000007941 */ /* 0x000fea0003800200 */
.L_x_229:
[----:B------:R-:W2:Y:S01]  /*0a00*/  LDG.E R8, desc[UR6][R6.64+0x1a0] ;  /* 0x0001a00606087981 */ /* 0x000ea2000c1e1900 */
[----:B------:R-:W-:Y:S01]  /*0a10*/  BSSY.RECONVERGENT B0, `(.L_x_231) ;  /* 0x000006b000007945 */ /* 0x000fe20003800200 */
[----:B--2--5:R-:W-:-:S13]  /*0a20*/  ISETP.NE.AND P1, PT, R8, R11, PT ;  /* 0x0000000b0800720c */ /* 0x024fda0003f25270 */
[----:B------:R-:W-:Y:S05]  /*0a30*/  @P1 BRA `(.L_x_232) ;  /* 0x0000000400a01947 */ /* 0x000fea0003800000 */
[----:B------:R-:W-:Y:S04]  /*0a40*/  STG.E desc[UR6][R2.64], R8 ;  /* 0x0000000802007986 */ /* 0x000fe8000c101906 */
[----:B------:R-:W2:Y:S04]  /*0a50*/  LDG.E R11, desc[UR6][R6.64+0x1a4] ;  /* 0x0001a406060b7981 */ /* 0x000ea8000c1e1900 */
[----:B--2---:R1:W-:Y:S04]  /*0a60*/  STG.E desc[UR6][R2.64+0x4], R11 ;  /* 0x0000040b02007986 */ /* 0x0043e8000c101906 */
[----:B----4-:R-:W2:Y:S04]  /*0a70*/  LDG.E R13, desc[UR6][R6.64+0x1a8] ;  /* 0x0001a806060d7981 */ /* 0x010ea8000c1e1900 */
        /* <DEDUP_REMOVED lines=100> */
.L_x_232:
[----:B------:R-:W-:Y:S05]  /*10c0*/  BSYNC.RECONVERGENT B0 ;  /* 0x0000000000007941 */ /* 0x000fea0003800200 */
.L_x_231:
        /* <DEDUP_REMOVED lines=108> */
.L_x_234:
[----:B------:R-:W-:Y:S05]  /*1790*/  BSYNC.RECONVERGENT B0 ;  /* 0x0000000000007941 */ /* 0x000fea0003800200 */
.L_x_233:
        /* <DEDUP_REMOVED lines=108> */
.L_x_236:
[----:B------:R-:W-:Y:S05]  /*1e60*/  BSYNC.RECONVERGENT B0 ;  /* 0x0000000000007941 */ /* 0x000fea0003800200 */
.L_x_235:
        /* <DEDUP_REMOVED lines=108> */
.L_x_238:
[----:B------:R-:W-:Y:S05]  /*2530*/  BSYNC.RECONVERGENT B0 ;  /* 0x0000000000007941 */ /* 0x000fea0003800200 */
.L_x_237:
        /* <DEDUP_REMOVED lines=108> */
.L_x_240:
[----:B------:R-:W-:Y:S05]  /*2c00*/  BSYNC.RECONVERGENT B0 ;  /* 0x0000000000007941 */ /* 0x000fea0003800200 */
.L_x_239:
        /* <DEDUP_REMOVED lines=13> */
[----:B------:R-:W5:Y:S04]  /*2ce0*/  LDG.E R19, desc[UR6][R6.64+0x5c4] ;  /* 0x0005c40606137981 */ /* 0x000f68000c1e1900 */
[----:B-----5:R5:W-:Y:S04]  /*2cf0*/  STG.E desc[UR6][R2.64+0x14], R19 ;  /* 0x0000141302007986 */ /* 0x020be8000c101906 */
        /* <DEDUP_REMOVED lines=24> */
[----:B------:R-:W4:Y:S04]  /*2e80*/  LDG.E R21, desc[UR6][R6.64+0x5f8] ;  /* 0x0005f80606157981 */ /* 0x000f28000c1e1900 */
[----:B----4-:R4:W-:Y:S04]  /*2e90*/  STG.E desc[UR6][R2.64+0x48], R21 ;  /* 0x0000481502007986 */ /* 0x0109e8000c101906 */
[----:B-1----:R-:W5:Y:S04]  /*2ea0*/  LDG.E R11, desc[UR6][R6.64+0x5fc] ;  /* 0x0005fc06060b7981 */ /* 0x002f68000c1e1900 */
[----:B-----5:R1:W-:Y:S04]  /*2eb0*/  STG.E desc[UR6][R2.64+0x4c], R11 ;  /* 0x00004c0b02007986 */ /* 0x0203e8000c101906 */
        /* <DEDUP_REMOVED lines=8> */
[----:B------:R-:W5:Y:S04]  /*2f40*/  LDG.E R21, desc[UR6][R6.64+0x610] ;  /* 0x0006100606157981 */ /* 0x000f68000c1e1900 */
[----:B-----5:R5:W-:Y:S04]  /*2f50*/  STG.E desc[UR6][R2.64+0x60], R21 ;  /* 0x0000601502007986 */ /* 0x020be8000c101906 */
        /* <DEDUP_REMOVED lines=37> */
[----:B-----5:R-:W-:Y:S04]  /*31b0*/  STG.E desc[UR6][R2.64+0xac], R11 ;  /* 0x0000ac0b02007986 */ /* 0x020fe8000c101906 */
[----:B------:R-:W5:Y:S04]  /*31c0*/  LDG.E R13, desc[UR6][R6.64+0x660] ;  /* 0x00066006060d7981 */ /* 0x000f68000c1e1900 */
[----:B-----5:R1:W-:Y:S04]  /*31d0*/  STG.E desc[UR6][R2.64+0xb0], R13 ;  /* 0x0000b00d02007986 */ /* 0x0203e8000c101906 */
[----:B------:R-:W5:Y:S04]  /*31e0*/  LDG.E R15, desc[UR6][R6.64+0x664] ;  /* 0x00066406060f7981 */ /* 0x000f68000c1e1900 */
[----:B-----5:R0:W-:Y:S04]  /*31f0*/  STG.E desc[UR6][R2.64+0xb4], R15 ;  /* 0x0000b40f02007986 */ /* 0x0201e8000c101906 */
[----:B--2---:R-:W2:Y:S04]  /*3200*/  LDG.E R17, desc[UR6][R6.64+0x668] ;  /* 0x0006680606117981 */ /* 0x004ea8000c1e1900 */
[----:B--2---:R0:W-:Y:S04]  /*3210*/  STG.E desc[UR6][R2.64+0xb8], R17 ;  /* 0x0000b81102007986 */ /* 0x0041e8000c101906 */
[----:B---3--:R-:W2:Y:S04]  /*3220*/  LDG.E R19, desc[UR6][R6.64+0x66c] ;  /* 0x00066c0606137981 */ /* 0x008ea8000c1e1900 */
[----:B--2---:R0:W-:Y:S04]  /*3230*/  STG.E desc[UR6][R2.64+0xbc], R19 ;  /* 0x0000bc1302007986 */ /* 0x0041e8000c101906 */
[----:B----4-:R-:W2:Y:S04]  /*3240*/  LDG.E R21, desc[UR6][R6.64+0x670] ;  /* 0x0006700606157981 */ /* 0x010ea8000c1e1900 */
[----:B--2---:R0:W-:Y:S04]  /*3250*/  STG.E desc[UR6][R2.64+0xc0], R21 ;  /* 0x0000c01502007986 */ /* 0x0041e8000c101906 */
[----:B------:R-:W2:Y:S04]  /*3260*/  LDG.E R23, desc[UR6][R6.64+0x674] ;  /* 0x0006740606177981 */ /* 0x000ea8000c1e1900 */
[----:B--2---:R0:W-:Y:S04]  /*3270*/  STG.E desc[UR6][R2.64+0xc4], R23 ;  /* 0x0000c41702007986 */ /* 0x0041e8000c101906 */
[----:B-1----:R-:W2:Y:S04]  /*3280*/  LDG.E R13, desc[UR6][R6.64+0x678] ;  /* 0x00067806060d7981 */ /* 0x002ea8000c1e1900 */
[----:B--2---:R0:W-:Y:S04]  /*3290*/  STG.E desc[UR6][R2.64+0xc8], R13 ;  /* 0x0000c80d02007986 */ /* 0x0041e8000c101906 */
[----:B------:R-:W2:Y:S04]  /*32a0*/  LDG.E R11, desc[UR6][R6.64+0x67c] ;  /* 0x00067c06060b7981 */ /* 0x000ea8000c1e1900 */
[----:B--2---:R0:W-:Y:S02]  /*32b0*/  STG.E desc[UR6][R2.64+0xcc], R11 ;  /* 0x0000cc0b02007986 */ /* 0x0041e4000c101906 */
.L_x_242:
[----:B------:R-:W-:Y:S05]  /*32c0*/  BSYNC.RECONVERGENT B0 ;  /* 0x0000000000007941 */ /* 0x000fea0003800200 */
.L_x_241:
[----:B------:R-:W-:Y:S05]  /*32d0*/  @P0 BRA `(.L_x_243) ;  /* 0xffffffcc009c0947 */ /* 0x000fea000383ffff */
.L_x_225:
[----:B------:R-:W-:-:S13]  /*32e0*/  ISETP.NE.AND P0, PT, R12, RZ, PT ;  /* 0x000000ff0c00720c */ /* 0x000fda0003f05270 */
[----:B------:R-:W-:Y:S05]  /*32f0*/  @!P0 EXIT ;  /* 0x000000000000894d */ /* 0x000fea0003800000 */
[----:B------:R-:W1:Y:S01]  /*3300*/  LDC R6, c[0x0][0x398] ;  /* 0x0000e600ff067b82 */ /* 0x000e620000000800 */
[----:B------:R-:W-:Y:S02]  /*3310*/  ISETP.GE.U32.AND P0, PT, R12, 0x4, PT ;  /* 0x000000040c00780c */ /* 0x000fe40003f06070 */
[----:B-1----:R-:W-:-:S11]  /*3320*/  LOP3.LUT R7, R6, 0x3, RZ, 0xc0, !PT ;  /* 0x0000000306077812 */ /* 0x002fd600078ec0ff */
[----:B------:R-:W-:Y:S05]  /*3330*/  @!P0 BRA `(.L_x_244) ;  /* 0x0000000400a88947 */ /* 0x000fea0003800000 */
[----:B------:R-:W1:Y:S01]  /*3340*/  LDC.64 R8, c[0x0][0x390] ;  /* 0x0000e400ff087b82 */ /* 0x000e620000000a00 */
[----:B0---4-:R-:W2:Y:S01]  /*3350*/  LDG.E R13, desc[UR6][R4.64] ;  /* 0x00000006040d7981 */ /* 0x011ea2000c1e1900 */
[----:B-1----:R-:W-:-:S05]  /*3360*/  IMAD.WIDE.U32 R10, R0, 0xd0, R8 ;  /* 0x000000d0000a7825 */ /* 0x002fca00078e0008 */
[----:B------:R-:W2:Y:S01]  /*3370*/  LDG.E R12, desc[UR6][R10.64] ;  /* 0x000000060a0c7981 */ /* 0x000ea2000c1e1900 */
[----:B------:R-:W-:Y:S01]  /*3380*/  BSSY.RECONVERGENT B0, `(.L_x_245) ;  /* 0x0000017000007945 */ /* 0x000fe20003800200 */
[----:B--2---:R-:W-:-:S13]  /*3390*/  ISETP.NE.AND P0, PT, R12, R13, PT ;  /* 0x0000000d0c00720c */ /* 0x004fda0003f05270 */
[----:B------:R-:W-:Y:S05]  /*33a0*/  @P0 BRA `(.L_x_246) ;  /* 0x0000000000500947 */ /* 0x000fea0003800000 */
[----:B------:R-:W-:Y:S01]  /*33b0*/  IMAD.MOV.U32 R16, RZ, RZ, R10 ;  /* 0x000000ffff107224 */ /* 0x000fe200078e000a */
[----:B------:R-:W-:Y:S01]  /*33c0*/  MOV R14, R2 ;  /* 0x00000002000e7202 */ /* 0x000fe20000000f00 */
[----:B------:R-:W-:Y:S01]  /*33d0*/  IMAD.MOV.U32 R19, RZ, RZ, R11 ;  /* 0x000000ffff137224 */ /* 0x000fe200078e000b */
[----:B------:R-:W-:Y:S01]  /*33e0*/  UMOV UR4, URZ ;  /* 0x000000ff00047c82 */ /* 0x000fe20008000000 */
[----:B------:R-:W-:-:S07]  /*33f0*/  IMAD.MOV.U32 R17, RZ, RZ, R3 ;  /* 0x000000ffff117224 */ /* 0x000fce00078e0003 */
.L_x_247:
[----:B0-----:R-:W-:Y:S02]  /*3400*/  IMAD.MOV.U32 R12, RZ, RZ, R16 ;  /* 0x000000ffff0c7224 */ /* 0x001fe400078e0010 */
[----:B------:R-:W-:-:S05]  /*3410*/  IMAD.MOV.U32 R13, RZ, RZ, R19 ;  /* 0x000000ffff0d7224 */ /* 0x000fca00078e0013 */
[----:B------:R0:W2:Y:S01]  /*3420*/  LDG.E R15, desc[UR6][R12.64] ;  /* 0x000000060c0f7981 */ /* 0x0000a2000c1e1900 */
[----:B------:R-:W-:Y:S01]  /*3430*/  UISETP.GE.U32.AND UP0, UPT, UR4, 0x33, UPT ;  /* 0x000000330400788c */ /* 0x000fe2000bf06070 */
[----:B------:R-:W-:Y:S01]  /*3440*/  IADD3 R16, P1, PT, R16, 0x4, RZ ;  /* 0x0000000410107810 */ /* 0x000fe20007f3e0ff */
[----:B------:R-:W-:-:S04]  /*3450*/  UIADD3 UR5, UPT, UPT, UR4, 0x1, URZ ;  /* 0x0000000104057890 */ /* 0x000fc8000fffe0ff */
[----:B------:R-:W-:Y:S01]  /*3460*/  IMAD.X R19, RZ, RZ, R19, P1 ;  /* 0x000000ffff137224 */ /* 0x000fe200008e0613 */
[----:B0-----:R-:W-:Y:S01]  /*3470*/  MOV R12, R14 ;  /* 0x0000000e000c7202 */ /* 0x001fe20000000f00 */
[----:B------:R-:W-:Y:S01]  /*3480*/  IMAD.MOV.U32 R13, RZ, RZ, R17 ;  /* 0x000000ffff0d7224 */ /* 0x000fe200078e0011 */
[----:B------:R-:W-:Y:S01]  /*3490*/  IADD3 R14, P0, PT, R14, 0x4, RZ ;  /* 0x000000040e0e7810 */ /* 0x000fe20007f1e0ff */
[----:B------:R-:W-:-:S04]  /*34a0*/  UMOV UR4, UR5 ;  /* 0x0000000500047c82 */ /* 0x000fc80008000000 */
[----:B------:R-:W-:Y:S01]  /*34b0*/  IMAD.X R17, RZ, RZ, R17, P0 ;  /* 0x000000ffff117224 */ /* 0x000fe200000e0611 */
[----:B--2---:R0:W-:Y:S01]  /*34c0*/  STG.E desc[UR6][R12.64], R15 ;  /* 0x0000000f0c007986 */ /* 0x0041e2000c101906 */
[----:B------:R-:W-:Y:S06]  /*34d0*/  BRA.U !UP0, `(.L_x_247) ;  /* 0xfffffffd08c87547 */ /* 0x000fec000b83ffff */
[----:B0-----:R0:W5:Y:S02]  /*34e0*/  LDG.E R13, desc[UR6][R4.64] ;  /* 0x00000006040d7981 */ /* 0x001164000c1e1900 */
.L_x_246:
[----:B------:R-:W-:Y:S05]  /*34f0*/  BSYNC.RECONVERGENT B0 ;  /* 0x0000000000007941 */ /* 0x000fea0003800200 */
.L_x_245:
[----:B------:R-:W2:Y:S01]  /*3500*/  LDG.E R12, desc[UR6][R10.64+0xd0] ;  /* 0x0000d0060a0c7981 */ /* 0x000ea2000c1e1900 */
[----:B------:R-:W-:Y:S01]  /*3510*/  BSSY.RECONVERGENT B0, `(.L_x_248) ;  /* 0x0000018000007945 */ /* 0x000fe20003800200 */
[----:B--2--5:R-:W-:-:S13]  /*3520*/  ISETP.NE.AND P0, PT, R12, R13, PT ;  /* 0x0000000d0c00720c */ /* 0x024fda0003f05270 */
[----:B------:R-:W-:Y:S05]  /*3530*/  @P0 BRA `(.L_x_249) ;  /* 0x0000000000540947 */ /* 0x000fea0003800000 */
[----:B------:R-:W-:Y:S01]  /*3540*/  IMAD.WIDE.U32 R12, R0, 0xd0, R8 ;  /* 0x000000d0000c7825 */ /* 0x000fe200078e0008 */
[----:B------:R-:W-:Y:S01]  /*3550*/  MOV R14, R2 ;  /* 0x00000002000e7202 */ /* 0x000fe20000000f00 */
[----:B------:R-:W-:Y:S02]  /*3560*/  UMOV UR4, URZ ;  /* 0x000000ff00047c82 */ /* 0x000fe40008000000 */
[----:B------:R-:W-:Y:S01]  /*3570*/  IMAD.MOV.U32 R17, RZ, RZ, R3 ;  /* 0x000000ffff117224 */ /* 0x000fe200078e0003 */
[----:B------:R-:W-:-:S05]  /*3580*/  IADD3 R16, P0, PT, R12, 0xd0, RZ ;  /* 0x000000d00c107810 */ /* 0x000fca0007f1e0ff */
[----:B------:R-:W-:-:S08]  /*3590*/  IMAD.X R19, RZ, RZ, R13, P0 ;  /* 0x000000ffff137224 */ /* 0x000fd000000e060d */
.L_x_250:
[----:B-1----:R-:W-:Y:S01]  /*35a0*/  IMAD.MOV.U32 R12, RZ, RZ, R16 ;  /* 0x000000ffff0c7224 */ /* 0x002fe200078e0010 */
[----:B------:R-:W-:-:S05]  /*35b0*/  MOV R13, R19 ;  /* 0x00000013000d7202 */ /* 0x000fca0000000f00 */
[----:B------:R1:W2:Y:S01]  /*35c0*/  LDG.E R15, desc[UR6][R12.64] ;  /* 0x000000060c0f7981 */ /* 0x0002a2000c1e1900 */
[----:B------:R-:W-:Y:S01]  /*35d0*/  UISETP.GE.U32.AND UP0, UPT, UR4, 0x33, UPT ;  /* 0x000000330400788c */ /* 0x000fe2000bf06070 */
[----:B------:R-:W-:Y:S01]  /*35e0*/  IADD3 R16, P1, PT, R16, 0x4, RZ ;  /* 0x0000000410107810 */ /* 0x000fe20007f3e0ff */
[----:B------:R-:W-:-:S03]  /*35f0*/  UIADD3 UR5, UPT, UPT, UR4, 0x1, URZ ;  /* 0x0000000104057890 */ /* 0x000fc6000fffe0ff */
[----:B------:R-:W-:Y:S01]  /*3600*/  IADD3.X R19, PT, PT, RZ, R19, RZ, P1, !PT ;  /* 0x00000013ff137210 */ /* 0x000fe20000ffe4ff */
[----:B-1----:R-:W-:Y:S01]  /*3610*/  IMAD.MOV.U32 R12, RZ, RZ, R14 ;  /* 0x000000ffff0c7224 */ /* 0x002fe200078e000e */
[----:B------:R-:W-:Y:S01]  /*3620*/  IADD3 R14, P0, PT, R14, 0x4, RZ ;  /* 0x000000040e0e7810 */ /* 0x000fe20007f1e0ff */
[----:B------:R-:W-:Y:S01]  /*3630*/  IMAD.MOV.U32 R13, RZ, RZ, R17 ;  /* 0x000000ffff0d7224 */ /* 0x000fe200078e0011 */
[----:B------:R-:W-:-:S03]  /*3640*/  UMOV UR4, UR5 ;  /* 0x0000000500047c82 */ /* 0x000fc60008000000 */
[----:B------:R-:W-:Y:S01]  /*3650*/  IMAD.X R17, RZ, RZ, R17, P0 ;  /* 0x000000ffff117224 */ /* 0x000fe200000e0611 */
[----:B--2---:R1:W-:Y:S01]  /*3660*/  STG.E desc[UR6][R12.64], R15 ;  /* 0x0000000f0c007986 */ /* 0x0043e2000c101906 */
[----:B------:R-:W-:Y:S06]  /*3670*/  BRA.U !UP0, `(.L_x_250) ;  /* 0xfffffffd08c87547 */ /* 0x000fec000b83ffff */
[----:B-1----:R1:W5:Y:S02]  /*3680*/  LDG.E R13, desc[UR6][R4.64] ;  /* 0x00000006040d7981 */ /* 0x002364000c1e1900 */
.L_x_249:
[----:B------:R-:W-:Y:S05]  /*3690*/  BSYNC.RECONVERGENT B0 ;  /* 0x0000000000007941 */ /* 0x000fea0003800200 */
.L_x_248:
[----:B------:R-:W2:Y:S01]  /*36a0*/  LDG.E R12, desc[UR6][R10.64+0x1a0] ;  /* 0x0001a0060a0c7981 */ /* 0x000ea2000c1e1900 */
[----:B------:R-:W-:Y:S01]  /*36b0*/  BSSY.RECONVERGENT B0, `(.L_x_251) ;  /* 0x0000018000007945 */ /* 0x000fe20003800200 */
[----:B--2--5:R-:W-:-:S13]  /*36c0*/  ISETP.NE.AND P0, PT, R12, R13, PT ;  /* 0x0000000d0c00720c */ /* 0x024fda0003f05270 */
[----:B------:R-:W-:Y:S05]  /*36d0*/  @P0 BRA `(.L_x_252) ;  /* 0x0000000000540947 */ /* 0x000fea0003800000 */
[----:B------:R-:W-:Y:S01]  /*36e0*/  IMAD.WIDE.U32 R12, R0, 0xd0, R8 ;  /* 0x000000d0000c7825 */ /* 0x000fe200078e0008 */
[----:B------:R-:W-:-:S03]  /*36f0*/  UMOV UR4, URZ ;  /* 0x000000ff00047c82 */ /* 0x000fc60008000000 */
[----:B------:R-:W-:Y:S01]  /*3700*/  IMAD.MOV.U32 R14, RZ, RZ, R2 ;  /* 0x000000ffff0e7224 */ /* 0x000fe200078e0002 */
[----:B------:R-:W-:Y:S01]  /*3710*/  IADD3 R16, P0, PT, R12, 0x1a0, RZ ;  /* 0x000001a00c107810 */ /* 0x000fe20007f1e0ff */
[----:B------:R-:W-:-:S04]  /*3720*/  IMAD.MOV.U32 R17, RZ, RZ, R3 ;  /* 0x000000ffff117224 */ /* 0x000fc800078e0003 */
[----:B------:R-:W-:-:S08]  /*3730*/  IMAD.X R19, RZ, RZ, R13, P0 ;  /* 0x000000ffff137224 */ /* 0x000fd000000e060d */
.L_x_253:
[----:B--2---:R-:W-:Y:S01]  /*3740*/  MOV R12, R16 ;  /* 0x00000010000c7202 */ /* 0x004fe20000000f00 */
[----:B------:R-:W-:-:S05]  /*3750*/  IMAD.MOV.U32 R13, RZ, RZ, R19 ;  /* 0x000000ffff0d7224 */ /* 0x000fca00078e0013 */
[----:B------:R2:W3:Y:S01]  /*3760*/  LDG.E R15, desc[UR6][R12.64] ;  /* 0x000000060c0f7981 */ /* 0x0004e2000c1e1900 */
[----:B------:R-:W-:Y:S01]  /*3770*/  UISETP.GE.U32.AND UP0, UPT, UR4, 0x33, UPT ;  /* 0x000000330400788c */ /* 0x000fe2000bf06070 */
[----:B------:R-:W-:Y:S01]  /*3780*/  IADD3 R16, P1, PT, R16, 0x4, RZ ;  /* 0x0000000410107810 */ /* 0x000fe20007f3e0ff */
[----:B------:R-:W-:-:S04]  /*3790*/  UIADD3 UR5, UPT, UPT, UR4, 0x1, URZ ;  /* 0x0000000104057890 */ /* 0x000fc8000fffe0ff */
[----:B------:R-:W-:Y:S02]  /*37a0*/  IMAD.X R19, RZ, RZ, R19, P1 ;  /* 0x000000ffff137224 */ /* 0x000fe400008e0613 */
[----:B--2---:R-:W-:Y:S01]  /*37b0*/  IMAD.MOV.U32 R12, RZ, RZ, R14 ;  /* 0x000000ffff0c7224 */ /* 0x004fe200078e000e */
[----:B------:R-:W-:Y:S01]  /*37c0*/  IADD3 R14, P0, PT, R14, 0x4, RZ ;  /* 0x000000040e0e7810 */ /* 0x000fe20007f1e0ff */
[----:B------:R-:W-:Y:S01]  /*37d0*/  IMAD.MOV.U32 R13, RZ, RZ, R17 ;  /* 0x000000ffff0d7224 */ /* 0x000fe200078e0011 */
[----:B------:R-:W-:Y:S02]  /*37e0*/  UMOV UR4, UR5 ;  /* 0x0000000500047c82 */ /* 0x000fe40008000000 */
[----:B------:R-:W-:Y:S02]  /*37f0*/  IADD3.X R17, PT, PT, RZ, R17, RZ, P0, !PT ;  /* 0x00000011ff117210 */ /* 0x000fe400007fe4ff */
[----:B---3--:R2:W-:Y:S01]  /*3800*/  STG.E desc[UR6][R12.64], R15 ;  /* 0x0000000f0c007986 */ /* 0x0085e2000c101906 */
[----:B------:R-:W-:Y:S06]  /*3810*/  BRA.U !UP0, `(.L_x_253) ;  /* 0xfffffffd08c87547 */ /* 0x000fec000b83ffff */
[----:B--2---:R2:W5:Y:S02]  /*3820*/  LDG.E R13, desc[UR6][R4.64] ;  /* 0x00000006040d7981 */ /* 0x004564000c1e1900 */
.L_x_252:
[----:B------:R-:W-:Y:S05]  /*3830*/  BSYNC.RECONVERGENT B0 ;  /* 0x0000000000007941 */ /* 0x000fea0003800200 */
.L_x_251:
[----:B------:R-:W3:Y:S01]  /*3840*/  LDG.E R10, desc[UR6][R10.64+0x270] ;  /* 0x000270060a0a7981 */ /* 0x000ee2000c1e1900 */
[----:B------:R-:W-:Y:S01]  /*3850*/  BSSY.RECONVERGENT B0, `(.L_x_254) ;  /* 0x0000017000007945 */ /* 0x000fe20003800200 */
[----:B---3-5:R-:W-:-:S13]  /*3860*/  ISETP.NE.AND P0, PT, R10, R13, PT ;  /* 0x0000000d0a00720c */ /* 0x028fda0003f05270 */
[----:B------:R-:W-:Y:S05]  /*3870*/  @P0 BRA `(.L_x_255) ;  /* 0x0000000000500947 */ /* 0x000fea0003800000 */
[----:B------:R-:W-:Y:S01]  /*3880*/  IMAD.WIDE.U32 R8, R0, 0xd0, R8 ;  /* 0x000000d000087825 */ /* 0x000fe200078e0008 */
[----:B------:R-:W-:-:S03]  /*3890*/  UMOV UR4, URZ ;  /* 0x000000ff00047c82 */ /* 0x000fc60008000000 */
[----:B------:R-:W-:Y:S01]  /*38a0*/  IMAD.MOV.U32 R10, RZ, RZ, R2 ;  /* 0x000000ffff0a7224 */ /* 0x000fe200078e0002 */
[----:B------:R-:W-:Y:S01]  /*38b0*/  IADD3 R12, P0, PT, R8, 0x270, RZ ;  /* 0x00000270080c7810 */ /* 0x000fe20007f1e0ff */
[----:B------:R-:W-:-:S03]  /*38c0*/  IMAD.MOV.U32 R13, RZ, RZ, R3 ;  /* 0x000000ffff0d7224 */ /* 0x000fc600078e0003 */
[----:B------:R-:W-:-:S09]  /*38d0*/  IADD3.X R15, PT, PT, RZ, R9, RZ, P0, !PT ;  /* 0x00000009ff0f7210 */ /* 0x000fd200007fe4ff */
.L_x_256:
[----:B---3--:R-:W-:Y:S02]  /*38e0*/  IMAD.MOV.U32 R8, RZ, RZ, R12 ;  /* 0x000000ffff087224 */ /* 0x008fe400078e000c */
[----:B------:R-:W-:-:S05]  /*38f0*/  IMAD.MOV.U32 R9, RZ, RZ, R15 ;  /* 0x000000ffff097224 */ /* 0x000fca00078e000f */
[----:B------:R3:W4:Y:S01]  /*3900*/  LDG.E R11, desc[UR6][R8.64] ;  /* 0x00000006080b7981 */ /* 0x000722000c1e1900 */
[----:B------:R-:W-:Y:S01]  /*3910*/  UISETP.GE.U32.AND UP0, UPT, UR4, 0x33, UPT ;  /* 0x000000330400788c */ /* 0x000fe2000bf06070 */
[----:B------:R-:W-:Y:S01]  /*3920*/  IADD3 R12, P1, PT, R12, 0x4, RZ ;  /* 0x000000040c0c7810 */ /* 0x000fe20007f3e0ff */
[----:B------:R-:W-:-:S03]  /*3930*/  UIADD3 UR5, UPT, UPT, UR4, 0x1, URZ ;  /* 0x0000000104057890 */ /* 0x000fc6000fffe0ff */
[----:B------:R-:W-:Y:S02]  /*3940*/  IADD3.X R15, PT, PT, RZ, R15, RZ, P1, !PT ;  /* 0x0000000fff0f7210 */ /* 0x000fe40000ffe4ff */
[----:B---3--:R-:W-:Y:S01]  /*3950*/  MOV R8, R10 ;  /* 0x0000000a00087202 */ /* 0x008fe20000000f00 */
[----:B------:R-:W-:Y:S01]  /*3960*/  IMAD.MOV.U32 R9, RZ, RZ, R13 ;  /* 0x000000ffff097224 */ /* 0x000fe200078e000d */
[----:B------:R-:W-:Y:S01]  /*3970*/  IADD3 R10, P0, PT, R10, 0x4, RZ ;  /* 0x000000040a0a7810 */ /* 0x000fe20007f1e0ff */
[----:B------:R-:W-:-:S04]  /*3980*/  UMOV UR4, UR5 ;  /* 0x0000000500047c82 */ /* 0x000fc80008000000 */
[----:B------:R-:W-:Y:S01]  /*3990*/  IMAD.X R13, RZ, RZ, R13, P0 ;  /* 0x000000ffff0d7224 */ /* 0x000fe200000e060d */
[----:B----4-:R3:W-:Y:S01]  /*39a0*/  STG.E desc[UR6][R8.64], R11 ;  /* 0x0000000b08007986 */ /* 0x0107e2000c101906 */
[----:B------:R-:W-:Y:S06]  /*39b0*/  BRA.U !UP0, `(.L_x_256) ;  /* 0xfffffffd08c87547 */ /* 0x000fec000b83ffff */
.L_x_255:
[----:B------:R-:W-:Y:S05]  /*39c0*/  BSYNC.RECONVERGENT B0 ;  /* 0x0000000000007941 */ /* 0x000fea0003800200 */
.L_x_254:
[----:B------:R-:W-:-:S07]  /*39d0*/  VIADD R0, R0, 0x4 ;  /* 0x0000000400007836 */ /* 0x000fce0000000000 */
.L_x_244:
[----:B------:R-:W-:-:S13]  /*39e0*/  ISETP.NE.AND P0, PT, R7, RZ, PT ;  /* 0x000000ff0700720c */ /* 0x000fda0003f05270 */
[----:B------:R-:W-:Y:S05]  /*39f0*/  @!P0 EXIT ;  /* 0x000000000000894d */ /* 0x000fea0003800000 */
[----:B------:R-:W-:-:S13]  /*3a00*/  ISETP.NE.AND P0, PT, R7, 0x1, PT ;  /* 0x000000010700780c */ /* 0x000fda0003f05270 */
[----:B------:R-:W-:Y:S05]  /*3a10*/  @!P0 BRA `(.L_x_257) ;  /* 0x0000000000d88947 */ /* 0x000fea0003800000 */
[----:B---3--:R-:W0:Y:S01]  /*3a20*/  LDC.64 R8, c[0x0][0x390] ;  /* 0x0000e400ff087b82 */ /* 0x008e220000000a00 */
[----:B------:R-:W3:Y:S01]  /*3a30*/  LDG.E R12, desc[UR6][R4.64] ;  /* 0x00000006040c7981 */ /* 0x000ee2000c1e1900 */
[----:B0-----:R-:W-:-:S05]  /*3a40*/  IMAD.WIDE.U32 R10, R0, 0xd0, R8 ;  /* 0x000000d0000a7825 */ /* 0x001fca00078e0008 */
[----:B------:R-:W3:Y:S01]  /*3a50*/  LDG.E R7, desc[UR6][R10.64] ;  /* 0x000000060a077981 */ /* 0x000ee2000c1e1900 */
[----:B------:R-:W-:Y:S01]  /*3a60*/  BSSY.RECONVERGENT B0, `(.L_x_258) ;  /* 0x0000017000007945 */ /* 0x000fe20003800200 */
[----:B---3--:R-:W-:-:S13]  /*3a70*/  ISETP.NE.AND P0, PT, R7, R12, PT ;  /* 0x0000000c0700720c */ /* 0x008fda0003f05270 */
[----:B------:R-:W-:Y:S05]  /*3a80*/  @P0 BRA `(.L_x_259) ;  /* 0x0000000000500947 */ /* 0x000fea0003800000 */
[----:B------:R-:W-:Y:S01]  /*3a90*/  IMAD.MOV.U32 R16, RZ, RZ, R10 ;  /* 0x000000ffff107224 */ /* 0x000fe200078e000a */
[----:B----4-:R-:W-:Y:S01]  /*3aa0*/  MOV R17, R11 ;  /* 0x0000000b00117202 */ /* 0x010fe20000000f00 */
[----:B------:R-:W-:Y:S01]  /*3ab0*/  IMAD.MOV.U32 R14, RZ, RZ, R2 ;  /* 0x000000ffff0e7224 */ /* 0x000fe200078e0002 */
[----:B------:R-:W-:Y:S01]  /*3ac0*/  UMOV UR4, URZ ;  /* 0x000000ff00047c82 */ /* 0x000fe20008000000 */
[----:B------:R-:W-:-:S07]  /*3ad0*/  IMAD.MOV.U32 R15, RZ, RZ, R3 ;  /* 0x000000ffff0f7224 */ /* 0x000fce00078e0003 */
.L_x_260:
[----:B0-----:R-:W-:Y:S01]  /*3ae0*/  MOV R12, R16 ;  /* 0x00000010000c7202 */ /* 0x001fe20000000f00 */
[----:B------:R-:W-:-:S05]  /*3af0*/  IMAD.MOV.U32 R13, RZ, RZ, R17 ;  /* 0x000000ffff0d7224 */ /* 0x000fca00078e0011 */
[----:B------:R0:W3:Y:S01]  /*3b00*/  LDG.E R7, desc[UR6][R12.64] ;  /* 0x000000060c077981 */ /* 0x0000e2000c1e1900 */
[----:B------:R-:W-:Y:S01]  /*3b10*/  UISETP.GE.U32.AND UP0, UPT, UR4, 0x33, UPT ;  /* 0x000000330400788c */ /* 0x000fe2000bf06070 */
[----:B------:R-:W-:Y:S01]  /*3b20*/  IADD3 R16, P1, PT, R16, 0x4, RZ ;  /* 0x0000000410107810 */ /* 0x000fe20007f3e0ff */
[----:B------:R-:W-:-:S04]  /*3b30*/  UIADD3 UR5, UPT, UPT, UR4, 0x1, URZ ;  /* 0x0000000104057890 */ /* 0x000fc8000fffe0ff */
[----:B------:R-:W-:Y:S02]  /*3b40*/  IMAD.X R17, RZ, RZ, R17, P1 ;  /* 0x000000ffff117224 */ /* 0x000fe400008e0611 */
[----:B0-----:R-:W-:Y:S01]  /*3b50*/  IMAD.MOV.U32 R12, RZ, RZ, R14 ;  /* 0x000000ffff0c7224 */ /* 0x001fe200078e000e */
[----:B------:R-:W-:Y:S01]  /*3b60*/  MOV R13, R15 ;  /* 0x0000000f000d7202 */ /* 0x000fe20000000f00 */
[----:B------:R-:W-:Y:S01]  /*3b70*/  UMOV UR4, UR5 ;  /* 0x0000000500047c82 */ /* 0x000fe20008000000 */
[----:B------:R-:W-:-:S05]  /*3b80*/  IADD3 R14, P0, PT, R14, 0x4, RZ ;  /* 0x000000040e0e7810 */ /* 0x000fca0007f1e0ff */
[----:B------:R-:W-:Y:S01]  /*3b90*/  IMAD.X R15, RZ, RZ, R15, P0 ;  /* 0x000000ffff0f7224 */ /* 0x000fe200000e060f */
[----:B---3--:R0:W-:Y:S01]  /*3ba0*/  STG.E desc[UR6][R12.64], R7 ;  /* 0x000000070c007986 */ /* 0x0081e2000c101906 */
[----:B------:R-:W-:Y:S06]  /*3bb0*/  BRA.U !UP0, `(.L_x_260) ;  /* 0xfffffffd08c87547 */ /* 0x000fec000b83ffff */
[----:B0-----:R0:W5:Y:S02]  /*3bc0*/  LDG.E R12, desc[UR6][R4.64] ;  /* 0x00000006040c7981 */ /* 0x001164000c1e1900 */
.L_x_259:
[----:B------:R-:W-:Y:S05]  /*3bd0*/  BSYNC.RECONVERGENT B0 ;  /* 0x0000000000007941 */ /* 0x000fea0003800200 */
.L_x_258:
[----:B------:R-:W3:Y:S01]  /*3be0*/  LDG.E R11, desc[UR6][R10.64+0xd0] ;  /* 0x0000d0060a0b7981 */ /* 0x000ee2000c1e1900 */
[----:B------:R-:W-:Y:S01]  /*3bf0*/  BSSY.RECONVERGENT B0, `(.L_x_261) ;  /* 0x0000017000007945 */ /* 0x000fe20003800200 */
[----:B---3-5:R-:W-:-:S13]  /*3c00*/  ISETP.NE.AND P0, PT, R11, R12, PT ;  /* 0x0000000c0b00720c */ /* 0x028fda0003f05270 */
[----:B------:R-:W-:Y:S05]  /*3c10*/  @P0 BRA `(.L_x_262) ;  /* 0x0000000000500947 */ /* 0x000fea0003800000 */
[----:B------:R-:W-:Y:S01]  /*3c20*/  IMAD.WIDE.U32 R8, R0, 0xd0, R8 ;  /* 0x000000d000087825 */ /* 0x000fe200078e0008 */
[----:B------:R-:W-:Y:S01]  /*3c30*/  MOV R10, R2 ;  /* 0x00000002000a7202 */ /* 0x000fe20000000f00 */
[----:B------:R-:W-:Y:S02]  /*3c40*/  UMOV UR4, URZ ;  /* 0x000000ff00047c82 */ /* 0x000fe40008000000 */
[----:B------:R-:W-:Y:S01]  /*3c50*/  IMAD.MOV.U32 R11, RZ, RZ, R3 ;  /* 0x000000ffff0b7224 */ /* 0x000fe200078e0003 */
[----:B------:R-:W-:-:S05]  /*3c60*/  IADD3 R12, P0, PT, R8, 0xd0, RZ ;  /* 0x000000d0080c7810 */ /* 0x000fca0007f1e0ff */
[----:B----4-:R-:W-:-:S08]  /*3c70*/  IMAD.X R13, RZ, RZ, R9, P0 ;  /* 0x000000ffff0d7224 */ /* 0x010fd000000e0609 */
.L_x_263:
[----:B---3--:R-:W-:Y:S01]  /*3c80*/  MOV R8, R12 ;  /* 0x0000000c00087202 */ /* 0x008fe20000000f00 */
[----:B------:R-:W-:-:S05]  /*3c90*/  IMAD.MOV.U32 R9, RZ, RZ, R13 ;  /* 0x000000ffff097224 */ /* 0x000fca00078e000d */
[----:B------:R3:W4:Y:S01]  /*3ca0*/  LDG.E R7, desc[UR6][R8.64] ;  /* 0x0000000608077981 */ /* 0x000722000c1e1900 */
[----:B------:R-:W-:Y:S01]  /*3cb0*/  UISETP.GE.U32.AND UP0, UPT, UR4, 0x33, UPT ;  /* 0x000000330400788c */ /* 0x000fe2000bf06070 */
[----:B------:R-:W-:Y:S01]  /*3cc0*/  IADD3 R12, P1, PT, R12, 0x4, RZ ;  /* 0x000000040c0c7810 */ /* 0x000fe20007f3e0ff */
[----:B------:R-:W-:-:S04]  /*3cd0*/  UIADD3 UR5, UPT, UPT, UR4, 0x1, URZ ;  /* 0x0000000104057890 */ /* 0x000fc8000fffe0ff */
[----:B------:R-:W-:Y:S02]  /*3ce0*/  IMAD.X R13, RZ, RZ, R13, P1 ;  /* 0x000000ffff0d7224 */ /* 0x000fe400008e060d */
[----:B---3--:R-:W-:Y:S01]  /*3cf0*/  IMAD.MOV.U32 R8, RZ, RZ, R10 ;  /* 0x000000ffff087224 */ /* 0x008fe200078e000a */
[----:B------:R-:W-:Y:S01]  /*3d00*/  MOV R9, R11 ;  /* 0x0000000b00097202 */ /* 0x000fe20000000f00 */
[----:B------:R-:W-:Y:S01]  /*3d10*/  UMOV UR4, UR5 ;  /* 0x0000000500047c82 */ /* 0x000fe20008000000 */
[----:B------:R-:W-:-:S05]  /*3d20*/  IADD3 R10, P0, PT, R10, 0x4, RZ ;  /* 0x000000040a0a7810 */ /* 0x000fca0007f1e0ff */
[----:B------:R-:W-:Y:S01]  /*3d30*/  IMAD.X R11, RZ, RZ, R11, P0 ;  /* 0x000000ffff0b7224 */ /* 0x000fe200000e060b */
[----:B----4-:R3:W-:Y:S01]  /*3d40*/  STG.E desc[UR6][R8.64], R7 ;  /* 0x0000000708007986 */ /* 0x0107e2000c101906 */
[----:B------:R-:W-:Y:S06]  /*3d50*/  BRA.U !UP0, `(.L_x_263) ;  /* 0xfffffffd08c87547 */ /* 0x000fec000b83ffff */
.L_x_262:
[----:B------:R-:W-:Y:S05]  /*3d60*/  BSYNC.RECONVERGENT B0 ;  /* 0x0000000000007941 */ /* 0x000fea0003800200 */
.L_x_261:
[----:B------:R-:W-:-:S07]  /*3d70*/  IADD3 R0, PT, PT, R0, 0x2, RZ ;  /* 0x0000000200007810 */ /* 0x000fce0007ffe0ff */
.L_x_257:
[----:B------:R-:W-:-:S04]  /*3d80*/  LOP3.LUT R6, R6, 0x1, RZ, 0xc0, !PT ;  /* 0x0000000106067812 */ /* 0x000fc800078ec0ff */
[----:B------:R-:W-:-:S13]  /*3d90*/  ISETP.NE.U32.AND P0, PT, R6, 0x1, PT ;  /* 0x000000010600780c */ /* 0x000fda0003f05070 */
[----:B------:R-:W-:Y:S05]  /*3da0*/  @P0 EXIT ;  /* 0x000000000000094d */ /* 0x000fea0003800000 */
[----:B---3--:R-:W3:Y:S01]  /*3db0*/  LDC.64 R6, c[0x0][0x390] ;  /* 0x0000e400ff067b82 */ /* 0x008ee20000000a00 */
[----:B012-4-:R-:W2:Y:S01]  /*3dc0*/  LDG.E R5, desc[UR6][R4.64] ;  /* 0x0000000604057981 */ /* 0x017ea2000c1e1900 */
[----:B---3--:R-:W-:-:S05]  /*3dd0*/  IMAD.WIDE.U32 R6, R0, 0xd0, R6 ;  /* 0x000000d000067825 */ /* 0x008fca00078e0006 */
[----:B------:R-:W2:Y:S02]  /*3de0*/  LDG.E R0, desc[UR6][R6.64] ;  /* 0x0000000606007981 */ /* 0x000ea4000c1e1900 */
[----:B--2---:R-:W-:-:S13]  /*3df0*/  ISETP.NE.AND P0, PT, R0, R5, PT ;  /* 0x000000050000720c */ /* 0x004fda0003f05270 */
[----:B------:R-:W-:Y:S05]  /*3e00*/  @P0 EXIT ;  /* 0x000000000000094d */ /* 0x000fea0003800000 */
[----:B------:R-:W-:Y:S01]  /*3e10*/  IMAD.MOV.U32 R9, RZ, RZ, R7 ;  /* 0x000000ffff097224 */ /* 0x000fe200078e0007 */
[----:B------:R-:W-:-:S06]  /*3e20*/  UMOV UR4, URZ ;  /* 0x000000ff00047c82 */ /* 0x000fcc0008000000 */
.L_x_264:
[----:B------:R-:W-:Y:S01]  /*3e30*/  MOV R5, R9 ;  /* 0x0000000900057202 */ /* 0x000fe20000000f00 */
[----:B------:R-:W-:-:S05]  /*3e40*/  IMAD.MOV.U32 R4, RZ, RZ, R6 ;  /* 0x000000ffff047224 */ /* 0x000fca00078e0006 */
[----:B------:R-:W2:Y:S01]  /*3e50*/  LDG.E R5, desc[UR6][R4.64] ;  /* 0x0000000604057981 */ /* 0x000ea2000c1e1900 */
[----:B------:R-:W-:Y:S01]  /*3e60*/  UISETP.GE.U32.AND UP0, UPT, UR4, 0x33, UPT ;  /* 0x000000330400788c */ /* 0x000fe2000bf06070 */
[----:B------:R-:W-:Y:S01]  /*3e70*/  IADD3 R0, P0, PT, R2, 0x4, RZ ;  /* 0x0000000402007810 */ /* 0x000fe20007f1e0ff */
[----:B------:R-:W-:Y:S01]  /*3e80*/  UIADD3 UR5, UPT, UPT, UR4, 0x1, URZ ;  /* 0x0000000104057890 */ /* 0x000fe2000fffe0ff */
[----:B------:R-:W-:-:S03]  /*3e90*/  IADD3 R6, P1, PT, R6, 0x4, RZ ;  /* 0x0000000406067810 */ /* 0x000fc60007f3e0ff */
[----:B------:R-:W-:Y:S02]  /*3ea0*/  IMAD.X R7, RZ, RZ, R3, P0 ;  /* 0x000000ffff077224 */ /* 0x000fe400000e0603 */
[----:B------:R-:W-:Y:S01]  /*3eb0*/  IMAD.X R9, RZ, RZ, R9, P1 ;  /* 0x000000ffff097224 */ /* 0x000fe200008e0609 */
[----:B------:R-:W-:Y:S01]  /*3ec0*/  UMOV UR4, UR5 ;  /* 0x0000000500047c82 */ /* 0x000fe20008000000 */
[----:B--2---:R0:W-:Y:S02]  /*3ed0*/  STG.E desc[UR6][R2.64], R5 ;  /* 0x0000000502007986 */ /* 0x0041e4000c101906 */
[----:B0-----:R-:W-:Y:S01]  /*3ee0*/  MOV R2, R0 ;  /* 0x0000000000027202 */ /* 0x001fe20000000f00 */
[----:B------:R-:W-:Y:S01]  /*3ef0*/  IMAD.MOV.U32 R3, RZ, RZ, R7 ;  /* 0x000000ffff037224 */ /* 0x000fe200078e0007 */
[----:B------:R-:W-:Y:S06]  /*3f00*/  BRA.U !UP0, `(.L_x_264) ;  /* 0xfffffffd08c87547 */ /* 0x000fec000b83ffff */
[----:B------:R-:W-:Y:S05]  /*3f10*/  EXIT ;  /* 0x000000000000794d */ /* 0x000fea0003800000 */
.L_x_265:
        /* <DEDUP_REMOVED lines=14> */
.L_x_281:


//--------------------- .text._Z16aggregateIndicesPiS_P13KeyOccurencesi --------------------------
	.section	.text._Z16aggregateIndicesPiS_P13KeyOccurencesi,"ax",@progbits
	.align	128
        .global         _Z16aggregateIndicesPiS_P13KeyOccurencesi
        .type           _Z16aggregateIndicesPiS_P13KeyOccurencesi,@function
        .size           _Z16aggregateIndicesPiS_P13KeyOccurencesi,(.L_x_282 - _Z16aggregateIndicesPiS_P13KeyOccurencesi)
        .other          _Z16aggregateIndicesPiS_P13KeyOccurencesi,@"STO_CUDA_ENTRY STV_DEFAULT"
_Z16aggregateIndicesPiS_P13KeyOccurencesi:
.text._Z16aggregateIndicesPiS_P13KeyOccurencesi:
[----:B------:R-:W-:Y:S01]  /*0000*/  LDC R1, c[0x0][0x37c] ;  /* 0x0000df00ff017b82 */ /* 0x000fe20000000800 */
[----:B------:R-:W0:Y:S07]  /*0010*/  S2R R0, SR_TID.X ;  /* 0x0000000000007919 */ /* 0x000e2e0000002100 */
[----:B------:R-:W0:Y:S08]  /*0020*/  S2UR UR4, SR_CTAID.X ;  /* 0x00000000000479c3 */ /* 0x000e300000002500 */
[----:B------:R-:W0:Y:S08]  /*0030*/  LDC R7, c[0x0][0x360] ;  /* 0x0000d800ff077b82 */ /* 0x000e300000000800 */
[----:B------:R-:W1:Y:S01]  /*0040*/  LDC R2, c[0x0][0x398] ;  /* 0x0000e600ff027b82 */ /* 0x000e620000000800 */
[----:B0-----:R-:W-:-:S05]  /*0050*/  IMAD R7, R7, UR4, R0 ;  /* 0x0000000407077c24 */ /* 0x001fca000f8e0200 */
[----:B-1----:R-:W-:-:S13]  /*0060*/  ISETP.GE.AND P0, PT, R7, R2, PT ;  /* 0x000000020700720c */ /* 0x002fda0003f06270 */
[----:B------:R-:W-:Y:S05]  /*0070*/  @P0 EXIT ;  /* 0x000000000000094d */ /* 0x000fea0003800000 */
[----:B------:R-:W-:Y:S01]  /*0080*/  ISETP.GE.AND P0, PT, R2, 0x1, PT ;  /* 0x000000010200780c */ /* 0x000fe20003f06270 */
[----:B------:R-:W0:Y:S08]  /*0090*/  LDC.64 R4, c[0x0][0x388] ;  /* 0x0000e200ff047b82 */ /* 0x000e300000000a00 */
[----:B------:R-:W1:Y:S04]  /*00a0*/  LDC.64 R2, c[0x0][0x380] ;  /* 0x0000e000ff027b82 */ /* 0x000e680000000a00 */
[----:B------:R-:W-:Y:S05]  /*00b0*/  @!P0 EXIT ;  /* 0x000000000000894d */ /* 0x000fea0003800000 */
[----:B------:R-:W2:Y:S01]  /*00c0*/  LDCU.64 UR4, c[0x0][0x358] ;  /* 0x00006b00ff0477ac */ /* 0x000ea20008000a00 */
[C---:B-1----:R-:W-:Y:S01]  /*00d0*/  IMAD.WIDE R2, R7.reuse, 0x4, R2 ;  /* 0x0000000407027825 */ /* 0x042fe200078e0202 */
[----:B------:R-:W1:Y:S03]  /*00e0*/  LDCU UR6, c[0x0][0x398] ;  /* 0x00007300ff0677ac */ /* 0x000e660008000800 */
[----:B0-----:R-:W-:Y:S02]  /*00f0*/  IMAD.WIDE R4, R7, 0x4, R4 ;  /* 0x0000000407047825 */ /* 0x001fe400078e0204 */
[----:B------:R-:W0:Y:S01]  /*0100*/  LDC.64 R6, c[0x0][0x390] ;  /* 0x0000e400ff067b82 */ /* 0x000e220000000a00 */
[----:B--2---:R2:W5:Y:S04]  /*0110*/  LDG.E R3, desc[UR4][R2.64] ;  /* 0x0000000402037981 */ /* 0x004568000c1e1900 */
[----:B------:R2:W5:Y:S01]  /*0120*/  LDG.E R5, desc[UR4][R4.64] ;  /* 0x0000000404057981 */ /* 0x000562000c1e1900 */
[----:B------:R-:W-:Y:S01]  /*0130*/  BSSY.RECONVERGENT B0, `(.L_x_266) ;  /* 0x00000dd000007945 */ /* 0x000fe20003800200 */
[----:B------:R-:W-:-:S07]  /*0140*/  IMAD.MOV.U32 R11, RZ, RZ, RZ ;  /* 0x000000ffff0b7224 */ /* 0x000fce00078e00ff */
.L_x_272:
[----:B--2---:R-:W-:Y:S01]  /*0150*/  IMAD.MOV.U32 R2, RZ, RZ, -0x1 ;  /* 0xffffffffff027424 */ /* 0x004fe200078e00ff */
[----:B------:R-:W-:Y:S05]  /*0160*/  YIELD ;  /* 0x0000000000007946 */ /* 0x000fea0003800000 */
[----:B0-----:R-:W-:-:S05]  /*0170*/  IMAD.WIDE.U32 R8, R11, 0xd0, R6 ;  /* 0x000000d00b087825 */ /* 0x001fca00078e0006 */
[----:B-----5:R-:W2:Y:S01]  /*0180*/  ATOMG.E.CAS.STRONG.GPU PT, R2, [R8], R2, R3 ;  /* 0x00000002080273a9 */ /* 0x020ea200001ee103 */
[----:B------:R-:W-:Y:S01]  /*0190*/  BSSY.RELIABLE B1, `(.L_x_267) ;  /* 0x00000d5000017945 */ /* 0x000fe20003800100 */
[----:B--2---:R-:W-:-:S13]  /*01a0*/  ISETP.NE.AND P0, PT, R2, -0x1, PT ;  /* 0xffffffff0200780c */ /* 0x004fda0003f05270 */
[----:B------:R-:W-:Y:S05]  /*01b0*/  @!P0 BRA `(.L_x_268) ;  /* 0x00000000000c8947 */ /* 0x000fea0003800000 */
[----:B------:R-:W2:Y:S02]  /*01c0*/  LDG.E R0, desc[UR4][R8.64] ;  /* 0x0000000408007981 */ /* 0x000ea4000c1e1900 */
[----:B--2---:R-:W-:-:S13]  /*01d0*/  ISETP.NE.AND P0, PT, R0, R3, PT ;  /* 0x000000030000720c */ /* 0x004fda0003f05270 */
[----:B------:R-:W-:Y:S05]  /*01e0*/  @P0 BRA `(.L_x_269) ;  /* 0x0000000c002c0947 */ /* 0x000fea0003800000 */
.L_x_268:
[----:B------:R-:W-:-:S06]  /*01f0*/  IMAD.MOV.U32 R4, RZ, RZ, -0x1 ;  /* 0xffffffffff047424 */ /* 0x000fcc00078e00ff */
[----:B------:R-:W2:Y:S02]  /*0200*/  ATOMG.E.CAS.STRONG.GPU PT, R4, [R8+0x8], R4, R5 ;  /* 0x00000804080473a9 */ /* 0x000ea400001ee105 */
[----:B--2---:R-:W-:-:S13]  /*0210*/  ISETP.NE.AND P0, PT, R4, -0x1, PT ;  /* 0xffffffff0400780c */ /* 0x004fda0003f05270 */
[----:B-1----:R-:W-:Y:S05]  /*0220*/  @!P0 EXIT ;  /* 0x000000000000894d */ /* 0x002fea0003800000 */
[----:B------:R-:W-:-:S05]  /*0230*/  IMAD.MOV.U32 R4, RZ, RZ, -0x1 ;  /* 0xffffffffff047424 */ /* 0x000fca00078e00ff */
[----:B------:R-:W2:Y:S02]  /*0240*/  ATOMG.E.CAS.STRONG.GPU PT, R0, [R8+0xc], R4, R5 ;  /* 0x00000c04080073a9 */ /* 0x000ea400001ee105 */
[----:B--2---:R-:W-:-:S13]  /*0250*/  ISETP.NE.AND P0, PT, R0, -0x1, PT ;  /* 0xffffffff0000780c */ /* 0x004fda0003f05270 */
[----:B------:R-:W-:Y:S05]  /*0260*/  @!P0 EXIT ;  /* 0x000000000000894d */ /* 0x000fea0003800000 */
        /* <DEDUP_REMOVED lines=92> */
[----:B------:R-:W-:-:S05]  /*0830*/  MOV R4, 0xffffffff ;  /* 0xffffffff00047802 */ /* 0x000fca0000000f00 */
        /* <DEDUP_REMOVED lines=96> */
[----:B------:R-:W2:Y:S01]  /*0e40*/  ATOMG.E.CAS.STRONG.GPU PT, R8, [R8+0xcc], R4, R5 ;  /* 0x0000cc04080873a9 */ /* 0x000ea200001ee105 */
[----:B------:R-:W-:-:S05]  /*0e50*/  VIADD R11, R11, 0x1 ;  /* 0x000000010b0b7836 */ /* 0x000fca0000000000 */
[----:B------:R-:W-:-:S04]  /*0e60*/  ISETP.NE.AND P0, PT, R11, UR6, PT ;  /* 0x000000060b007c0c */ /* 0x000fc8000bf05270 */
[----:B--2---:R-:W-:-:S13]  /*0e70*/  ISETP.EQ.OR P0, PT, R8, -0x1, !P0 ;  /* 0xffffffff0800780c */ /* 0x004fda0004702670 */
[----:B------:R-:W-:Y:S05]  /*0e80*/  @P0 EXIT ;  /* 0x000000000000094d */ /* 0x000fea0003800000 */
[----:B------:R-:W-:Y:S05]  /*0e90*/  BRA `(.L_x_270) ;  /* 0x0000000000107947 */ /* 0x000fea0003800000 */
.L_x_269:
[----:B------:R-:W-:-:S05]  /*0ea0*/  VIADD R11, R11, 0x1 ;  /* 0x000000010b0b7836 */ /* 0x000fca0000000000 */
[----:B-1----:R-:W-:-:S13]  /*0eb0*/  ISETP.NE.AND P0, PT, R11, UR6, PT ;  /* 0x000000060b007c0c */ /* 0x002fda000bf05270 */
[----:B------:R-:W-:Y:S05]  /*0ec0*/  @!P0 BREAK.RELIABLE B1 ;  /* 0x0000000000018942 */ /* 0x000fea0003800100 */
[----:B------:R-:W-:Y:S05]  /*0ed0*/  @!P0 BRA `(.L_x_271) ;  /* 0x0000000000088947 */ /* 0x000fea0003800000 */
.L_x_270:
[----:B------:R-:W-:Y:S05]  /*0ee0*/  BSYNC.RELIABLE B1 ;  /* 0x0000000000017941 */ /* 0x000fea0003800100 */
.L_x_267:
[----:B------:R-:W-:Y:S05]  /*0ef0*/  BRA `(.L_x_272) ;  /* 0xfffffff000947947 */ /* 0x000fea000383ffff */
.L_x_271:
[----:B------:R-:W-:Y:S05]  /*0f00*/  BSYNC.RECONVERGENT B0 ;  /* 0x0000000000007941 */ /* 0x000fea0003800200 */
.L_x_266:
[----:B------:R-:W-:Y:S05]  /*0f10*/  EXIT ;  /* 0x000000000000794d */ /* 0x000fea0003800000 */
.L_x_273:
        /* <DEDUP_REMOVED lines=14> */
.L_x_282:


//--------------------- .text._Z11fillIndicesPii  --------------------------
	.section	.text._Z11fillIndicesPii,"ax",@progbits
	.align	128
        .global         _Z11fillIndicesPii
        .type           _Z11fillIndicesPii,@function
        .size           _Z11fillIndicesPii,(.L_x_283 - _Z11fillIndicesPii)
        .other          _Z11fillIndicesPii,@"STO_CUDA_ENTRY STV_DEFAULT"
_Z11fillIndicesPii:
.text._Z11fillIndicesPii:
[----:B------:R-:W-:Y:S01]  /*0000*/  LDC R1, c[0x0][0x37c] ;  /* 0x0000df00ff017b82 */ /* 0x000fe20000000800 */
[----:B------:R-:W0:Y:S07]  /*0010*/  S2R R0, SR_TID.X ;  /* 0x0000000000007919 */ /* 0x000e2e0000002100 */
[----:B------:R-:W0:Y:S01]  /*0020*/  S2UR UR4, SR_CTAID.X ;  /* 0x00000000000479c3 */ /* 0x000e220000002500 */
[----:B------:R-:W1:Y:S07]  /*0030*/  LDCU UR5, c[0x0][0x388] ;  /* 0x00007100ff0577ac */ /* 0x000e6e0008000800 */
[----:B------:R-:W0:Y:S02]  /*0040*/  LDC R5, c[0x0][0x360] ;  /* 0x0000d800ff057b82 */ /* 0x000e240000000800 */
[----:B0-----:R-:W-:-:S05]  /*0050*/  IMAD R5, R5, UR4, R0 ;  /* 0x0000000405057c24 */ /* 0x001fca000f8e0200 */
[----:B-1----:R-:W-:-:S13]  /*0060*/  ISETP.GE.AND P0, PT, R5, UR5, PT ;  /* 0x0000000505007c0c */ /* 0x002fda000bf06270 */
[----:B------:R-:W-:Y:S05]  /*0070*/  @P0 EXIT ;  /* 0x000000000000094d */ /* 0x000fea0003800000 */
[----:B------:R-:W0:Y:S01]  /*0080*/  LDC.64 R2, c[0x0][0x380] ;  /* 0x0000e000ff027b82 */ /* 0x000e220000000a00 */
[----:B------:R-:W1:Y:S01]  /*0090*/  LDCU.64 UR4, c[0x0][0x358] ;  /* 0x00006b00ff0477ac */ /* 0x000e620008000a00 */
[----:B0-----:R-:W-:-:S05]  /*00a0*/  IMAD.WIDE R2, R5, 0x4, R2 ;  /* 0x0000000405027825 */ /* 0x001fca00078e0202 */
[----:B-1----:R-:W-:Y:S01]  /*00b0*/  STG.E desc[UR4][R2.64], R5 ;  /* 0x0000000502007986 */ /* 0x002fe2000c101904 */
[----:B------:R-:W-:Y:S05]  /*00c0*/  EXIT ;  /* 0x000000000000794d */ /* 0x000fea0003800000 */
.L_x_274:
        /* <DEDUP_REMOVED lines=11> */
.L_x_283:


//--------------------- .text._Z9fillTableP13KeyOccurencesi --------------------------
	.section	.text._Z9fillTableP13KeyOccurencesi,"ax",@progbits
	.align	128
        .global         _Z9fillTableP13KeyOccurencesi
        .type           _Z9fillTableP13KeyOccurencesi,@function
        .size           _Z9fillTableP13KeyOccurencesi,(.L_x_284 - _Z9fillTableP13KeyOccurencesi)
        .other          _Z9fillTableP13KeyOccurencesi,@"STO_CUDA_ENTRY STV_DEFAULT"
_Z9fillTableP13KeyOccurencesi:
.text._Z9fillTableP13KeyOccurencesi:
        /* <DEDUP_REMOVED lines=10> */
[----:B------:R-:W-:Y:S01]  /*00a0*/  MOV R7, 0xffffffff ;  /* 0xffffffff00077802 */ /* 0x000fe20000000f00 */
[----:B0-----:R-:W-:-:S05]  /*00b0*/  IMAD.WIDE R2, R5, 0xd0, R2 ;  /* 0x000000d005027825 */ /* 0x001fca00078e0202 */
[----:B-1----:R-:W-:Y:S04]  /*00c0*/  STG.E desc[UR4][R2.64], R7 ;  /* 0x0000000702007986 */ /* 0x002fe8000c101904 */
        /* <DEDUP_REMOVED lines=50> */
[----:B------:R-:W-:Y:S01]  /*03f0*/  STG.E desc[UR4][R2.64+0x4], RZ ;  /* 0x000004ff02007986 */ /* 0x000fe2000c101904 */
[----:B------:R-:W-:Y:S05]  /*0400*/  EXIT ;  /* 0x000000000000794d */ /* 0x000fea0003800000 */
.L_x_275:
        /* <DEDUP_REMOVED lines=15> */
.L_x_284:


//--------------------- .nv.shared._ZN3cub18CUB_300001_SM_10006detail10radix_sort29DeviceRadixSortOnesweepKernelINS1_5radix10policy_hubIiiyE10Policy1000ELNS0_9SortOrderE0EiiyiiNS1_21identity_decomposer_tEEEvPT5_SB_PT3_PKSC_PT1_PKSG_PT2_PKSK_T4_iiT6_ --------------------------
	.section	.nv.shared._ZN3cub18CUB_300001_SM_10006detail10radix_sort29DeviceRadixSortOnesweepKernelINS1_5radix10policy_hubIiiyE10Policy1000ELNS0_9SortOrderE0EiiyiiNS1_21identity_decomposer_tEEEvPT5_SB_PT3_PKSC_PT1_PKSG_PT2_PKSK_T4_iiT6_,"aw",@nobits
	.sectionflags	@""
	.align	16
.nv.shared._ZN3cub18CUB_300001_SM_10006detail10radix_sort29DeviceRadixSortOnesweepKernelINS1_5radix10policy_hubIiiyE10Policy1000ELNS0_9SortOrderE0EiiyiiNS1_21identity_decomposer_tEEEvPT5_SB_PT3_PKSC_PT1_PKSG_PT2_PKSK_T4_iiT6_:
	.zero		29184


//--------------------- .nv.shared.reserved.0     --------------------------
	.section	.nv.shared.reserved.0,"aw",@nobits
	.weak		__nv_reservedSMEM_offset_0_alias
	.size		__nv_reservedSMEM_offset_0_alias, 0, 64
	.other		__nv_reservedSMEM_offset_0_alias,@"STO_CUDA_RESERVED_SHARED STV_DEFAULT"
__nv_reservedSMEM_offset_0_alias:
	.zero		0
	.zero		64


//--------------------- .nv.global                --------------------------
	.section	.nv.global,"aw",@nobits
.nv.global:
	.type		_ZN34_INTERNAL_68e82ef0_4_k_cu_6d2e8edd6thrust24THRUST_300001_SM_1000_NS12placeholders2_8E,@object
	.size		_ZN34_INTERNAL_68e82ef0_4_k_cu_6d2e8edd6thrust24THRUST_300001_SM_1000_NS12placeholders2_8E,(_ZN34_INTERNAL_68e82ef0_4_k_cu_6d2e8edd4cuda3std3__436_GLOBAL__N__68e82ef0_4_k_cu_6d2e8edd6ignoreE - _ZN34_INTERNAL_68e82ef0_4_k_cu_6d2e8edd6thrust24THRUST_300001_SM_1000_NS12placeholders2_8E)
_ZN34_INTERNAL_68e82ef0_4_k_cu_6d2e8edd6thrust24THRUST_300001_SM_1000_NS12placeholders2_8E:
	.zero		1
	.type		_ZN34_INTERNAL_68e82ef0_4_k_cu_6d2e8edd4cuda3std3__436_GLOBAL__N__68e82ef0_4_k_cu_6d2e8edd6ignoreE,@object
	.size		_ZN34_INTERNAL_68e82ef0_4_k_cu_6d2e8edd4cuda3std3__436_GLOBAL__N__68e82ef0_4_k_cu_6d2e8edd6ignoreE,(_ZN34_INTERNAL_68e82ef0_4_k_cu_6d2e8edd4cuda3std6ranges3__45__cpo4dataE - _ZN34_INTERNAL_68e82ef0_4_k_cu_6d2e8edd4cuda3std3__436_GLOBAL__N__68e82ef0_4_k_cu_6d2e8edd6ignoreE)
_ZN34_INTERNAL_68e82ef0_4_k_cu_6d2e8edd4cuda3std3__436_GLOBAL__N__68e82ef0_4_k_cu_6d2e8edd6ignoreE:
	.zero		1
	.type		_ZN34_INTERNAL_68e82ef0_4_k_cu_6d2e8edd4cuda3std6ranges3__45__cpo4dataE,@object
	.size		_ZN34_INTERNAL_68e82ef0_4_k_cu_6d2e8edd4cuda3std6ranges3__45__cpo4dataE,(_ZN34_INTERNAL_68e82ef0_4_k_cu_6d2e8edd6thrust24THRUST_300001_SM_1000_NS6system3cpp3parE - _ZN34_INTERNAL_68e82ef0_4_k_cu_6d2e8edd4cuda3std6ranges3__45__cpo4dataE)
_ZN34_INTERNAL_68e82ef0_4_k_cu_6d2e8edd4cuda3std6ranges3__45__cpo4dataE:
	.zero		1
	.type		_ZN34_INTERNAL_68e82ef0_4_k_cu_6d2e8edd6thrust24THRUST_300001_SM_1000_NS6system3cpp3parE,@object
	.size		_ZN34_INTERNAL_68e82ef0_4_k_cu_6d2e8edd6thrust24THRUST_300001_SM_1000_NS6system3cpp3parE,(_ZN34_INTERNAL_68e82ef0_4_k_cu_6d2e8edd4cuda3std3__45__cpo5beginE - _ZN34_INTERNAL_68e82ef0_4_k_cu_6d2e8edd6thrust24THRUST_300001_SM_1000_NS6system3cpp3parE)
_ZN34_INTERNAL_68e82ef0_4_k_cu_6d2e8edd6thrust24THRUST_300001_SM_1000_NS6system3cpp3parE:
	.zero		1
	.type		_ZN34_INTERNAL_68e82ef0_4_k_cu_6d2e8edd4cuda3std3__45__cpo5beginE,@object
	.size		_ZN34_INTERNAL_68e82ef0_4_k_cu_6d2e8edd4cuda3std3__45__cpo5beginE,(_ZN34_INTERNAL_68e82ef0_4_k_cu_6d2e8edd4cuda3std6ranges3__45__cpo5beginE - _ZN34_INTERNAL_68e82ef0_4_k_cu_6d2e8edd4cuda3std3__45__cpo5beginE)
_ZN34_INTERNAL_68e82ef0_4_k_cu_6d2e8edd4cuda3std3__45__cpo5beginE:
	.zero		1
	.type		_ZN34_INTERNAL_68e82ef0_4_k_cu_6d2e8edd4cuda3std6ranges3__45__cpo5beginE,@object
	.size		_ZN34_INTERNAL_68e82ef0_4_k_cu_6d2e8edd4cuda3std6ranges3__45__cpo5beginE,(_ZN34_INTERNAL_68e82ef0_4_k_cu_6d2e8edd6thrust24THRUST_300001_SM_1000_NS6deviceE - _ZN34_INTERNAL_68e82ef0_4_k_cu_6d2e8edd4cuda3std6ranges3__45__cpo5beginE)
_ZN34_INTERNAL_68e82ef0_4_k_cu_6d2e8edd4cuda3std6ranges3__45__cpo5beginE:
	.zero		1
	.type		_ZN34_INTERNAL_68e82ef0_4_k_cu_6d2e8edd6thrust24THRUST_300001_SM_1000_NS6deviceE,@object
	.size		_ZN34_INTERNAL_68e82ef0_4_k_cu_6d2e8edd6thrust24THRUST_300001_SM_1000_NS6deviceE,(_ZN34_INTERNAL_68e82ef0_4_k_cu_6d2e8edd4cuda3std3__47nulloptE - _ZN34_INTERNAL_68e82ef0_4_k_cu_6d2e8edd6thrust24THRUST_300001_SM_1000_NS6deviceE)
_ZN34_INTERNAL_68e82ef0_4_k_cu_6d2e8edd6thrust24THRUST_300001_SM_1000_NS6deviceE:
	.zero		1
	.type		_ZN34_INTERNAL_68e82ef0_4_k_cu_6d2e8edd4cuda3std3__47nulloptE,@object
	.size		_ZN34_INTERNAL_68e82ef0_4_k_cu_6d2e8edd4cuda3std3__47nulloptE,(_ZN34_INTERNAL_68e82ef0_4_k_cu_6d2e8edd4cuda3std6ranges3__45__cpo8distanceE - _ZN34_INTERNAL_68e82ef0_4_k_cu_6d2e8edd4cuda3std3__47nulloptE)
_ZN34_INTERNAL_68e82ef0_4_k_cu_6d2e8edd4cuda3std3__47nulloptE:
	.zero		1
	.type		_ZN34_INTERNAL_68e82ef0_4_k_cu_6d2e8edd4cuda3std6ranges3__45__cpo8distanceE,@object
	.size		_ZN34_INTERNAL_68e82ef0_4_k_cu_6d2e8edd4cuda3std6ranges3__45__cpo8distanceE,(_ZN34_INTERNAL_68e82ef0_4_k_cu_6d2e8edd6thrust24THRUST_300001_SM_1000_NS12placeholders2_4E - _ZN34_INTERNAL_68e82ef0_4_k_cu_6d2e8edd4cuda3std6ranges3__45__cpo8distanceE)
_ZN34_INTERNAL_68e82ef0_4_k_cu_6d2e8edd4cuda3std6ranges3__45__cpo8distanceE:
	.zero		1
	.type		_ZN34_INTERNAL_68e82ef0_4_k_cu_6d2e8edd6thrust24THRUST_300001_SM_1000_NS12placeholders2_4E,@object
	.size		_ZN34_INTERNAL_68e82ef0_4_k_cu_6d2e8edd6thrust24THRUST_300001_SM_1000_NS12placeholders2_4E,(_ZN34_INTERNAL_68e82ef0_4_k_cu_6d2e8edd4cuda3std3__45__cpo6rbeginE - _ZN34_INTERNAL_68e82ef0_4_k_cu_6d2e8edd6thrust24THRUST_300001_SM_1000_NS12placeholders2_4E)
_ZN34_INTERNAL_68e82ef0_4_k_cu_6d2e8edd6thrust24THRUST_300001_SM_1000_NS12placeholders2_4E:
	.zero		1
	.type		_ZN34_INTERNAL_68e82ef0_4_k_cu_6d2e8edd4cuda3std3__45__cpo6rbeginE,@object
	.size		_ZN34_INTERNAL_68e82ef0_4_k_cu_6d2e8edd4cuda3std3__45__cpo6rbeginE,(_ZN34_INTERNAL_68e82ef0_4_k_cu_6d2e8edd4cuda3std6ranges3__45__cpo7advanceE - _ZN34_INTERNAL_68e82ef0_4_k_cu_6d2e8edd4cuda3std3__45__cpo6rbeginE)
_ZN34_INTERNAL_68e82ef0_4_k_cu_6d2e8edd4cuda3std3__45__cpo6rbeginE:
	.zero		1
	.type		_ZN34_INTERNAL_68e82ef0_4_k_cu_6d2e8edd4cuda3std6ranges3__45__cpo7advanceE,@object
	.size		_ZN34_INTERNAL_68e82ef0_4_k_cu_6d2e8edd4cuda3std6ranges3__45__cpo7advanceE,(_ZN34_INTERNAL_68e82ef0_4_k_cu_6d2e8edd6thrust24THRUST_300001_SM_1000_NS12placeholders3_10E - _ZN34_INTERNAL_68e82ef0_4_k_cu_6d2e8edd4cuda3std6ranges3__45__cpo7advanceE)
_ZN34_INTERNAL_68e82ef0_4_k_cu_6d2e8edd4cuda3std6ranges3__45__cpo7advanceE:
	.zero		1
	.type		_ZN34_INTERNAL_68e82ef0_4_k_cu_6d2e8edd6thrust24THRUST_300001_SM_1000_NS12placeholders3_10E,@object
	.size		_ZN34_INTERNAL_68e82ef0_4_k_cu_6d2e8edd6thrust24THRUST_300001_SM_1000_NS12placeholders3_10E,(_ZN34_INTERNAL_68e82ef0_4_k_cu_6d2e8edd4cuda3std3__48in_placeE - _ZN34_INTERNAL_68e82ef0_4_k_cu_6d2e8edd6thrust24THRUST_300001_SM_1000_NS12placeholders3_10E)
_ZN34_INTERNAL_68e82ef0_4_k_cu_6d2e8edd6thrust24THRUST_300001_SM_1000_NS12placeholders3_10E:
	.zero		1
	.type		_ZN34_INTERNAL_68e82ef0_4_k_cu_6d2e8edd4cuda3std3__48in_placeE,@object
	.size		_ZN34_INTERNAL_68e82ef0_4_k_cu_6d2e8edd4cuda3std3__48in_placeE,(_ZN34_INTERNAL_68e82ef0_4_k_cu_6d2e8edd4cuda3std6ranges3__45__cpo4sizeE - _ZN34_INTERNAL_68e82ef0_4_k_cu_6d2e8edd4cuda3std3__48in_placeE)
_ZN34_INTERNAL_68e82ef0_4_k_cu_6d2e8edd4cuda3std3__48in_placeE:
	.zero		1
	.type		_ZN34_INTERNAL_68e82ef0_4_k_cu_6d2e8edd4cuda3std6ranges3__45__cpo4sizeE,@object
	.size		_ZN34_INTERNAL_68e82ef0_4_k_cu_6d2e8edd4cuda3std6ranges3__45__cpo4sizeE,(_ZN34_INTERNAL_68e82ef0_4_k_cu_6d2e8edd6thrust24THRUST_300001_SM_1000_NS12placeholders2_2E - _ZN34_INTERNAL_68e82ef0_4_k_cu_6d2e8edd4cuda3std6ranges3__45__cpo4sizeE)
_ZN34_INTERNAL_68e82ef0_4_k_cu_6d2e8edd4cuda3std6ranges3__45__cpo4sizeE:
	.zero		1
	.type		_ZN34_INTERNAL_68e82ef0_4_k_cu_6d2e8edd6thrust24THRUST_300001_SM_1000_NS12placeholders2_2E,@object
	.size		_ZN34_INTERNAL_68e82ef0_4_k_cu_6d2e8edd6thrust24THRUST_300001_SM_1000_NS12placeholders2_2E,(_ZN34_INTERNAL_68e82ef0_4_k_cu_6d2e8edd4cuda3std3__45__cpo6cbeginE - _ZN34_INTERNAL_68e82ef0_4_k_cu_6d2e8edd6thrust24THRUST_300001_SM_1000_NS12placeholders2_2E)
_ZN34_INTERNAL_68e82ef0_4_k_cu_6d2e8edd6thrust24THRUST_300001_SM_1000_NS12placeholders2_2E:
	.zero		1
	.type		_ZN34_INTERNAL_68e82ef0_4_k_cu_6d2e8edd4cuda3std3__45__cpo6cbeginE,@object
	.size		_ZN34_INTERNAL_68e82ef0_4_k_cu_6d2e8edd4cuda3std3__45__cpo6cbeginE,(_ZN34_INTERNAL_68e82ef0_4_k_cu_6d2e8edd4cuda3std6ranges3__45__cpo6cbeginE - _ZN34_INTERNAL_68e82ef0_4_k_cu_6d2e8edd4cuda3std3__45__cpo6cbeginE)
_ZN34_INTERNAL_68e82ef0_4_k_cu_6d2e8edd4cuda3std3__45__cpo6cbeginE:
	.zero		1
	.type		_ZN34_INTERNAL_68e82ef0_4_k_cu_6d2e8edd4cuda3std6ranges3__45__cpo6cbeginE,@object
	.size		_ZN34_INTERNAL_68e82ef0_4_k_cu_6d2e8edd4cuda3std6ranges3__45__cpo6cbeginE,(_ZN34_INTERNAL_68e82ef0_4_k_cu_6d2e8edd6thrust24THRUST_300001_SM_1000_NS12placeholders2_6E - _ZN34_INTERNAL_68e82ef0_4_k_cu_6d2e8edd4cuda3std6ranges3__45__cpo6cbeginE)
_ZN34_INTERNAL_68e82ef0_4_k_cu_6d2e8edd4cuda3std6ranges3__45__cpo6cbeginE:
	.zero		1
	.type		_ZN34_INTERNAL_68e82ef0_4_k_cu_6d2e8edd6thrust24THRUST_300001_SM_1000_NS12placeholders2_6E,@object
	.size		_ZN34_INTERNAL_68e82ef0_4_k_cu_6d2e8edd6thrust24THRUST_300001_SM_1000_NS12placeholders2_6E,(_ZN34_INTERNAL_68e82ef0_4_k_cu_6d2e8edd4cuda3std3__45__cpo7crbeginE - _ZN34_INTERNAL_68e82ef0_4_k_cu_6d2e8edd6thrust24THRUST_300001_SM_1000_NS12placeholders2_6E)
_ZN34_INTERNAL_68e82ef0_4_k_cu_6d2e8edd6thrust24THRUST_300001_SM_1000_NS12placeholders2_6E:
	.zero		1
	.type		_ZN34_INTERNAL_68e82ef0_4_k_cu_6d2e8edd4cuda3std3__45__cpo7crbeginE,@object
	.size		_ZN34_INTERNAL_68e82ef0_4_k_cu_6d2e8edd4cuda3std3__45__cpo7crbeginE,(_ZN34_INTERNAL_68e82ef0_4_k_cu_6d2e8edd4cuda3std6ranges3__45__cpo4nextE - _ZN34_INTERNAL_68e82ef0_4_k_cu_6d2e8edd4cuda3std3__45__cpo7crbeginE)
_ZN34_INTERNAL_68e82ef0_4_k_cu_6d2e8edd4cuda3std3__45__cpo7crbeginE:
	.zero		1
	.type		_ZN34_INTERNAL_68e82ef0_4_k_cu_6d2e8edd4cuda3std6ranges3__45__cpo4nextE,@object
	.size		_ZN34_INTERNAL_68e82ef0_4_k_cu_6d2e8edd4cuda3std6ranges3__45__cpo4nextE,(_ZN34_INTERNAL_68e82ef0_4_k_cu_6d2e8edd4cuda3std6ranges3__45__cpo4swapE - _ZN34_INTERNAL_68e82ef0_4_k_cu_6d2e8edd4cuda3std6ranges3__45__cpo4nextE)
_ZN34_INTERNAL_68e82ef0_4_k_cu_6d2e8edd4cuda3std6ranges3__45__cpo4nextE:
	.zero		1
	.type		_ZN34_INTERNAL_68e82ef0_4_k_cu_6d2e8edd4cuda3std6ranges3__45__cpo4swapE,@object
	.size		_ZN34_INTERNAL_68e82ef0_4_k_cu_6d2e8edd4cuda3std6ranges3__45__cpo4swapE,(_ZN34_INTERNAL_68e82ef0_4_k_cu_6d2e8edd6thrust24THRUST_300001_SM_1000_NS8cuda_cub10par_nosyncE - _ZN34_INTERNAL_68e82ef0_4_k_cu_6d2e8edd4cuda3std6ranges3__45__cpo4swapE)
_ZN34_INTERNAL_68e82ef0_4_k_cu_6d2e8edd4cuda3std6ranges3__45__cpo4swapE:
	.zero		1
	.type		_ZN34_INTERNAL_68e82ef0_4_k_cu_6d2e8edd6thrust24THRUST_300001_SM_1000_NS8cuda_cub10par_nosyncE,@object
	.size		_ZN34_INTERNAL_68e82ef0_4_k_cu_6d2e8edd6thrust24THRUST_300001_SM_1000_NS8cuda_cub10par_nosyncE,(_ZN34_INTERNAL_68e82ef0_4_k_cu_6d2e8edd6thrust24THRUST_300001_SM_1000_NS3seqE - _ZN34_INTERNAL_68e82ef0_4_k_cu_6d2e8edd6thrust24THRUST_300001_SM_1000_NS8cuda_cub10par_nosyncE)
_ZN34_INTERNAL_68e82ef0_4_k_cu_6d2e8edd6thrust24THRUST_300001_SM_1000_NS8cuda_cub10par_nosyncE:
	.zero		1
	.type		_ZN34_INTERNAL_68e82ef0_4_k_cu_6d2e8edd6thrust24THRUST_300001_SM_1000_NS3seqE,@object
	.size		_ZN34_INTERNAL_68e82ef0_4_k_cu_6d2e8edd6thrust24THRUST_300001_SM_1000_NS3seqE,(_ZN34_INTERNAL_68e82ef0_4_k_cu_6d2e8edd4cuda3std3__420unreachable_sentinelE - _ZN34_INTERNAL_68e82ef0_4_k_cu_6d2e8edd6thrust24THRUST_300001_SM_1000_NS3seqE)
_ZN34_INTERNAL_68e82ef0_4_k_cu_6d2e8edd6thrust24THRUST_300001_SM_1000_NS3seqE:
	.zero		1
	.type		_ZN34_INTERNAL_68e82ef0_4_k_cu_6d2e8edd4cuda3std3__420unreachable_sentinelE,@object
	.size		_ZN34_INTERNAL_68e82ef0_4_k_cu_6d2e8edd4cuda3std3__420unreachable_sentinelE,(_ZN34_INTERNAL_68e82ef0_4_k_cu_6d2e8edd4cuda3std6ranges3__45__cpo5ssizeE - _ZN34_INTERNAL_68e82ef0_4_k_cu_6d2e8edd4cuda3std3__420unreachable_sentinelE)
_ZN34_INTERNAL_68e82ef0_4_k_cu_6d2e8edd4cuda3std3__420unreachable_sentinelE:
	.zero		1
	.type		_ZN34_INTERNAL_68e82ef0_4_k_cu_6d2e8edd4cuda3std6ranges3__45__cpo5ssizeE,@object
	.size		_ZN34_INTERNAL_68e82ef0_4_k_cu_6d2e8edd4cuda3std6ranges3__45__cpo5ssizeE,(_ZN34_INTERNAL_68e82ef0_4_k_cu_6d2e8edd6thrust24THRUST_300001_SM_1000_NS12placeholders2_3E - _ZN34_INTERNAL_68e82ef0_4_k_cu_6d2e8edd4cuda3std6ranges3__45__cpo5ssizeE)
_ZN34_INTERNAL_68e82ef0_4_k_cu_6d2e8edd4cuda3std6ranges3__45__cpo5ssizeE:
	.zero		1
	.type		_ZN34_INTERNAL_68e82ef0_4_k_cu_6d2e8edd6thrust24THRUST_300001_SM_1000_NS12placeholders2_3E,@object
	.size		_ZN34_INTERNAL_68e82ef0_4_k_cu_6d2e8edd6thrust24THRUST_300001_SM_1000_NS12placeholders2_3E,(_ZN34_INTERNAL_68e82ef0_4_k_cu_6d2e8edd4cuda3std3__45__cpo4cendE - _ZN34_INTERNAL_68e82ef0_4_k_cu_6d2e8edd6thrust24THRUST_300001_SM_1000_NS12placeholders2_3E)
_ZN34_INTERNAL_68e82ef0_4_k_cu_6d2e8edd6thrust24THRUST_300001_SM_1000_NS12placeholders2_3E:
	.zero		1
	.type		_ZN34_INTERNAL_68e82ef0_4_k_cu_6d2e8edd4cuda3std3__45__cpo4cendE,@object
	.size		_ZN34_INTERNAL_68e82ef0_4_k_cu_6d2e8edd4cuda3std3__45__cpo4cendE,(_ZN34_INTERNAL_68e82ef0_4_k_cu_6d2e8edd4cuda3std6ranges3__45__cpo4cendE - _ZN34_INTERNAL_68e82ef0_4_k_cu_6d2e8edd4cuda3std3__45__cpo4cendE)
_ZN34_INTERNAL_68e82ef0_4_k_cu_6d2e8edd4cuda3std3__45__cpo4cendE:
	.zero		1
	.type		_ZN34_INTERNAL_68e82ef0_4_k_cu_6d2e8edd4cuda3std6ranges3__45__cpo4cendE,@object
	.size		_ZN34_INTERNAL_68e82ef0_4_k_cu_6d2e8edd4cuda3std6ranges3__45__cpo4cendE,(_ZN34_INTERNAL_68e82ef0_4_k_cu_6d2e8edd6thrust24THRUST_300001_SM_1000_NS12placeholders2_7E - _ZN34_INTERNAL_68e82ef0_4_k_cu_6d2e8edd4cuda3std6ranges3__45__cpo4cendE)
_ZN34_INTERNAL_68e82ef0_4_k_cu_6d2e8edd4cuda3std6ranges3__45__cpo4cendE:
	.zero		1
	.type		_ZN34_INTERNAL_68e82ef0_4_k_cu_6d2e8edd6thrust24THRUST_300001_SM_1000_NS12placeholders2_7E,@object
	.size		_ZN34_INTERNAL_68e82ef0_4_k_cu_6d2e8edd6thrust24THRUST_300001_SM_1000_NS12placeholders2_7E,(_ZN34_INTERNAL_68e82ef0_4_k_cu_6d2e8edd4cuda3std3__45__cpo5crendE - _ZN34_INTERNAL_68e82ef0_4_k_cu_6d2e8edd6thrust24THRUST_300001_SM_1000_NS12placeholders2_7E)
_ZN34_INTERNAL_68e82ef0_4_k_cu_6d2e8edd6thrust24THRUST_300001_SM_1000_NS12placeholders2_7E:
	.zero		1
	.type		_ZN34_INTERNAL_68e82ef0_4_k_cu_6d2e8edd4cuda3std3__45__cpo5crendE,@object
	.size		_ZN34_INTERNAL_68e82ef0_4_k_cu_6d2e8edd4cuda3std3__45__cpo5crendE,(_ZN34_INTERNAL_68e82ef0_4_k_cu_6d2e8edd4cuda3std6ranges3__45__cpo4prevE - _ZN34_INTERNAL_68e82ef0_4_k_cu_6d2e8edd4cuda3std3__45__cpo5crendE)
_ZN34_INTERNAL_68e82ef0_4_k_cu_6d2e8edd4cuda3std3__45__cpo5crendE:
	.zero		1
	.type		_ZN34_INTERNAL_68e82ef0_4_k_cu_6d2e8edd4cuda3std6ranges3__45__cpo4prevE,@object
	.size		_ZN34_INTERNAL_68e82ef0_4_k_cu_6d2e8edd4cuda3std6ranges3__45__cpo4prevE,(_ZN34_INTERNAL_68e82ef0_4_k_cu_6d2e8edd4cuda3std6ranges3__45__cpo9iter_moveE - _ZN34_INTERNAL_68e82ef0_4_k_cu_6d2e8edd4cuda3std6ranges3__45__cpo4prevE)
_ZN34_INTERNAL_68e82ef0_4_k_cu_6d2e8edd4cuda3std6ranges3__45__cpo4prevE:
	.zero		1
	.type		_ZN34_INTERNAL_68e82ef0_4_k_cu_6d2e8edd4cuda3std6ranges3__45__cpo9iter_moveE,@object
	.size		_ZN34_INTERNAL_68e82ef0_4_k_cu_6d2e8edd4cuda3std6ranges3__45__cpo9iter_moveE,(_ZN34_INTERNAL_68e82ef0_4_k_cu_6d2e8edd6thrust24THRUST_300001_SM_1000_NS6system6detail10sequential3seqE - _ZN34_INTERNAL_68e82ef0_4_k_cu_6d2e8edd4cuda3std6ranges3__45__cpo9iter_moveE)
_ZN34_INTERNAL_68e82ef0_4_k_cu_6d2e8edd4cuda3std6ranges3__45__cpo9iter_moveE:
	.zero		1
	.type		_ZN34_INTERNAL_68e82ef0_4_k_cu_6d2e8edd6thrust24THRUST_300001_SM_1000_NS6system6detail10sequential3seqE,@object
	.size		_ZN34_INTERNAL_68e82ef0_4_k_cu_6d2e8edd6thrust24THRUST_300001_SM_1000_NS6system6detail10sequential3seqE,(_ZN34_INTERNAL_68e82ef0_4_k_cu_6d2e8edd6thrust24THRUST_300001_SM_1000_NS12placeholders2_9E - _ZN34_INTERNAL_68e82ef0_4_k_cu_6d2e8edd6thrust24THRUST_300001_SM_1000_NS6system6detail10sequential3seqE)
_ZN34_INTERNAL_68e82ef0_4_k_cu_6d2e8edd6thrust24THRUST_300001_SM_1000_NS6system6detail10sequential3seqE:
	.zero		1
	.type		_ZN34_INTERNAL_68e82ef0_4_k_cu_6d2e8edd6thrust24THRUST_300001_SM_1000_NS12placeholders2_9E,@object
	.size		_ZN34_INTERNAL_68e82ef0_4_k_cu_6d2e8edd6thrust24THRUST_300001_SM_1000_NS12placeholders2_9E,(_ZN34_INTERNAL_68e82ef0_4_k_cu_6d2e8edd4cuda3std3__419piecewise_constructE - _ZN34_INTERNAL_68e82ef0_4_k_cu_6d2e8edd6thrust24THRUST_300001_SM_1000_NS12placeholders2_9E)
_ZN34_INTERNAL_68e82ef0_4_k_cu_6d2e8edd6thrust24THRUST_300001_SM_1000_NS12placeholders2_9E:
	.zero		1
	.type		_ZN34_INTERNAL_68e82ef0_4_k_cu_6d2e8edd4cuda3std3__419piecewise_constructE,@object
	.size		_ZN34_INTERNAL_68e82ef0_4_k_cu_6d2e8edd4cuda3std3__419piecewise_constructE,(_ZN34_INTERNAL_68e82ef0_4_k_cu_6d2e8edd4cuda3std6ranges3__45__cpo5cdataE - _ZN34_INTERNAL_68e82ef0_4_k_cu_6d2e8edd4cuda3std3__419piecewise_constructE)
_ZN34_INTERNAL_68e82ef0_4_k_cu_6d2e8edd4cuda3std3__419piecewise_constructE:
	.zero		1
	.type		_ZN34_INTERNAL_68e82ef0_4_k_cu_6d2e8edd4cuda3std6ranges3__45__cpo5cdataE,@object
	.size		_ZN34_INTERNAL_68e82ef0_4_k_cu_6d2e8edd4cuda3std6ranges3__45__cpo5cdataE,(_ZN34_INTERNAL_68e82ef0_4_k_cu_6d2e8edd6thrust24THRUST_300001_SM_1000_NS12placeholders2_1E - _ZN34_INTERNAL_68e82ef0_4_k_cu_6d2e8edd4cuda3std6ranges3__45__cpo5cdataE)
_ZN34_INTERNAL_68e82ef0_4_k_cu_6d2e8edd4cuda3std6ranges3__45__cpo5cdataE:
	.zero		1
	.type		_ZN34_INTERNAL_68e82ef0_4_k_cu_6d2e8edd6thrust24THRUST_300001_SM_1000_NS12placeholders2_1E,@object
	.size		_ZN34_INTERNAL_68e82ef0_4_k_cu_6d2e8edd6thrust24THRUST_300001_SM_1000_NS12placeholders2_1E,(_ZN34_INTERNAL_68e82ef0_4_k_cu_6d2e8edd4cuda3std3__45__cpo3endE - _ZN34_INTERNAL_68e82ef0_4_k_cu_6d2e8edd6thrust24THRUST_300001_SM_1000_NS12placeholders2_1E)
_ZN34_INTERNAL_68e82ef0_4_k_cu_6d2e8edd6thrust24THRUST_300001_SM_1000_NS12placeholders2_1E:
	.zero		1
	.type		_ZN34_INTERNAL_68e82ef0_4_k_cu_6d2e8edd4cuda3std3__45__cpo3endE,@object
	.size		_ZN34_INTERNAL_68e82ef0_4_k_cu_6d2e8edd4cuda3std3__45__cpo3endE,(_ZN34_INTERNAL_68e82ef0_4_k_cu_6d2e8edd4cuda3std6ranges3__45__cpo3endE - _ZN34_INTERNAL_68e82ef0_4_k_cu_6d2e8edd4cuda3std3__45__cpo3endE)
_ZN34_INTERNAL_68e82ef0_4_k_cu_6d2e8edd4cuda3std3__45__cpo3endE:
	.zero		1
	.type		_ZN34_INTERNAL_68e82ef0_4_k_cu_6d2e8edd4cuda3std6ranges3__45__cpo3endE,@object
	.size		_ZN34_INTERNAL_68e82ef0_4_k_cu_6d2e8edd4cuda3std6ranges3__45__cpo3endE,(_ZN34_INTERNAL_68e82ef0_4_k_cu_6d2e8edd6thrust24THRUST_300001_SM_1000_NS12placeholders2_5E - _ZN34_INTERNAL_68e82ef0_4_k_cu_6d2e8edd4cuda3std6ranges3__45__cpo3endE)
_ZN34_INTERNAL_68e82ef0_4_k_cu_6d2e8edd4cuda3std6ranges3__45__cpo3endE:
	.zero		1
	.type		_ZN34_INTERNAL_68e82ef0_4_k_cu_6d2e8edd6thrust24THRUST_300001_SM_1000_NS12placeholders2_5E,@object
	.size		_ZN34_INTERNAL_68e82ef0_4_k_cu_6d2e8edd6thrust24THRUST_300001_SM_1000_NS12placeholders2_5E,(_ZN34_INTERNAL_68e82ef0_4_k_cu_6d2e8edd4cuda3std3__45__cpo4rendE - _ZN34_INTERNAL_68e82ef0_4_k_cu_6d2e8edd6thrust24THRUST_300001_SM_1000_NS12placeholders2_5E)
_ZN34_INTERNAL_68e82ef0_4_k_cu_6d2e8edd6thrust24THRUST_300001_SM_1000_NS12placeholders2_5E:
	.zero		1
	.type		_ZN34_INTERNAL_68e82ef0_4_k_cu_6d2e8edd4cuda3std3__45__cpo4rendE,@object
	.size		_ZN34_INTERNAL_68e82ef0_4_k_cu_6d2e8edd4cuda3std3__45__cpo4rendE,(_ZN34_INTERNAL_68e82ef0_4_k_cu_6d2e8edd4cuda3std6ranges3__45__cpo9iter_swapE - _ZN34_INTERNAL_68e82ef0_4_k_cu_6d2e8edd4cuda3std3__45__cpo4rendE)
_ZN34_INTERNAL_68e82ef0_4_k_cu_6d2e8edd4cuda3std3__45__cpo4rendE:
	.zero		1
	.type		_ZN34_INTERNAL_68e82ef0_4_k_cu_6d2e8edd4cuda3std6ranges3__45__cpo9iter_swapE,@object
	.size		_ZN34_INTERNAL_68e82ef0_4_k_cu_6d2e8edd4cuda3std6ranges3__45__cpo9iter_swapE,(_ZN34_INTERNAL_68e82ef0_4_k_cu_6d2e8edd4cuda3std3__48unexpectE - _ZN34_INTERNAL_68e82ef0_4_k_cu_6d2e8edd4cuda3std6ranges3__45__cpo9iter_swapE)
_ZN34_INTERNAL_68e82ef0_4_k_cu_6d2e8edd4cuda3std6ranges3__45__cpo9iter_swapE:
	.zero		1
	.type		_ZN34_INTERNAL_68e82ef0_4_k_cu_6d2e8edd4cuda3std3__48unexpectE,@object
	.size		_ZN34_INTERNAL_68e82ef0_4_k_cu_6d2e8edd4cuda3std3__48unexpectE,(_ZN34_INTERNAL_68e82ef0_4_k_cu_6d2e8edd6thrust24THRUST_300001_SM_1000_NS8cuda_cub3parE - _ZN34_INTERNAL_68e82ef0_4_k_cu_6d2e8edd4cuda3std3__48unexpectE)
_ZN34_INTERNAL_68e82ef0_4_k_cu_6d2e8edd4cuda3std3__48unexpectE:
	.zero		1
	.type		_ZN34_INTERNAL_68e82ef0_4_k_cu_6d2e8edd6thrust24THRUST_300001_SM_1000_NS8cuda_cub3parE,@object
	.size		_ZN34_INTERNAL_68e82ef0_4_k_cu_6d2e8edd6thrust24THRUST_300001_SM_1000_NS8cuda_cub3parE,(.L_29 - _ZN34_INTERNAL_68e82ef0_4_k_cu_6d2e8edd6thrust24THRUST_300001_SM_1000_NS8cuda_cub3parE)
_ZN34_INTERNAL_68e82ef0_4_k_cu_6d2e8edd6thrust24THRUST_300001_SM_1000_NS8cuda_cub3parE:
	.zero		1
.L_29:


//--------------------- .nv.shared._ZN3cub18CUB_300001_SM_10006detail10radix_sort33DeviceRadixSortExclusiveSumKernelINS1_5radix10policy_hubIiiyE10Policy1000EyEEvPT0_ --------------------------
	.section	.nv.shared._ZN3cub18CUB_300001_SM_10006detail10radix_sort33DeviceRadixSortExclusiveSumKernelINS1_5radix10policy_hubIiiyE10Policy1000EyEEvPT0_,"aw",@nobits
	.sectionflags	@""
	.align	16
.nv.shared._ZN3cub18CUB_300001_SM_10006detail10radix_sort33DeviceRadixSortExclusiveSumKernelINS1_5radix10policy_hubIiiyE10Policy1000EyEEvPT0_:
	.zero		3360


//--------------------- .nv.shared._ZN3cub18CUB_300001_SM_10006detail10radix_sort30DeviceRadixSortHistogramKernelINS1_5radix10policy_hubIiiyE10Policy1000ELNS0_9SortOrderE0EiyNS1_21identity_decomposer_tEEEvPT2_PKT1_SA_iiT3_ --------------------------
	.section	.nv.shared._ZN3cub18CUB_300001_SM_10006detail10radix_sort30DeviceRadixSortHistogramKernelINS1_5radix10policy_hubIiiyE10Policy1000ELNS0_9SortOrderE0EiyNS1_21identity_decomposer_tEEEvPT2_PKT1_SA_iiT3_,"aw",@nobits
	.sectionflags	@""
	.align	4
.nv.shared._ZN3cub18CUB_300001_SM_10006detail10radix_sort30DeviceRadixSortHistogramKernelINS1_5radix10policy_hubIiiyE10Policy1000ELNS0_9SortOrderE0EiyNS1_21identity_decomposer_tEEEvPT2_PKT1_SA_iiT3_:
	.zero		5120


//--------------------- .nv.shared._ZN3cub18CUB_300001_SM_10006detail10radix_sort31DeviceRadixSortSingleTileKernelINS1_5radix10policy_hubIiiyE10Policy1000ELNS0_9SortOrderE0EiiyNS1_21identity_decomposer_tEEEvPKT1_PSA_PKT2_PSE_T3_iiT4_ --------------------------
	.section	.nv.shared._ZN3cub18CUB_300001_SM_10006detail10radix_sort31DeviceRadixSortSingleTileKernelINS1_5radix10policy_hubIiiyE10Policy1000ELNS0_9SortOrderE0EiiyNS1_21identity_decomposer_tEEEvPKT1_PSA_PKT2_PSE_T3_iiT4_,"aw",@nobits
	.sectionflags	@""
	.align	16
.nv.shared._ZN3cub18CUB_300001_SM_10006detail10radix_sort31DeviceRadixSortSingleTileKernelINS1_5radix10policy_hubIiiyE10Policy1000ELNS0_9SortOrderE0EiiyNS1_21identity_decomposer_tEEEvPKT1_PSA_PKT2_PSE_T3_iiT4_:
	.zero		34880


//--------------------- .nv.constant0._ZN3cub18CUB_300001_SM_10006detail10radix_sort29DeviceRadixSortOnesweepKernelINS1_5radix10policy_hubIiiyE10Policy1000ELNS0_9SortOrderE0EiiyiiNS1_21identity_decomposer_tEEEvPT5_SB_PT3_PKSC_PT1_PKSG_PT2_PKSK_T4_iiT6_ --------------------------
	.section	.nv.constant0._ZN3cub18CUB_300001_SM_10006detail10radix_sort29DeviceRadixSortOnesweepKernelINS1_5radix10policy_hubIiiyE10Policy1000ELNS0_9SortOrderE0EiiyiiNS1_21identity_decomposer_tEEEvPT5_SB_PT3_PKSC_PT1_PKSG_PT2_PKSK_T4_iiT6_,"a",@progbits
	.sectionflags	@""
	.align	4
.nv.constant0._ZN3cub18CUB_300001_SM_10006detail10radix_sort29DeviceRadixSortOnesweepKernelINS1_5radix10policy_hubIiiyE10Policy1000ELNS0_9SortOrderE0EiiyiiNS1_21identity_decomposer_tEEEvPT5_SB_PT3_PKSC_PT1_PKSG_PT2_PKSK_T4_iiT6_:
	.zero		973


//--------------------- .nv.constant0._ZN3cub18CUB_300001_SM_10006detail10radix_sort33DeviceRadixSortExclusiveSumKernelINS1_5radix10policy_hubIiiyE10Policy1000EyEEvPT0_ --------------------------
	.section	.nv.constant0._ZN3cub18CUB_300001_SM_10006detail10radix_sort33DeviceRadixSortExclusiveSumKernelINS1_5radix10policy_hubIiiyE10Policy1000EyEEvPT0_,"a",@progbits
	.sectionflags	@""
	.align	4
.nv.constant0._ZN3cub18CUB_300001_SM_10006detail10radix_sort33DeviceRadixSortExclusiveSumKernelINS1_5radix10policy_hubIiiyE10Policy1000EyEEvPT0_:
	.zero		904


//--------------------- .nv.constant0._ZN3cub18CUB_300001_SM_10006detail10radix_sort30DeviceRadixSortHistogramKernelINS1_5radix10policy_hubIiiyE10Policy1000ELNS0_9SortOrderE0EiyNS1_21identity_decomposer_tEEEvPT2_PKT1_SA_iiT3_ --------------------------
	.section	.nv.constant0._ZN3cub18CUB_300001_SM_10006detail10radix_sort30DeviceRadixSortHistogramKernelINS1_5radix10policy_hubIiiyE10Policy1000ELNS0_9SortOrderE0EiyNS1_21identity_decomposer_tEEEvPT2_PKT1_SA_iiT3_,"a",@progbits
	.sectionflags	@""
	.align	4
.nv.constant0._ZN3cub18CUB_300001_SM_10006detail10radix_sort30DeviceRadixSortHistogramKernelINS1_5radix10policy_hubIiiyE10Policy1000ELNS0_9SortOrderE0EiyNS1_21identity_decomposer_tEEEvPT2_PKT1_SA_iiT3_:
	.zero		929


//--------------------- .nv.constant0._ZN3cub18CUB_300001_SM_10006detail10radix_sort31DeviceRadixSortSingleTileKernelINS1_5radix10policy_hubIiiyE10Policy1000ELNS0_9SortOrderE0EiiyNS1_21identity_decomposer_tEEEvPKT1_PSA_PKT2_PSE_T3_iiT4_ --------------------------
	.section	.nv.constant0._ZN3cub18CUB_300001_SM_10006detail10radix_sort31DeviceRadixSortSingleTileKernelINS1_5radix10policy_hubIiiyE10Policy1000ELNS0_9SortOrderE0EiiyNS1_21identity_decomposer_tEEEvPKT1_PSA_PKT2_PSE_T3_iiT4_,"a",@progbits
	.sectionflags	@""
	.align	4
.nv.constant0._ZN3cub18CUB_300001_SM_10006detail10radix_sort31DeviceRadixSortSingleTileKernelINS1_5radix10policy_hubIiiyE10Policy1000ELNS0_9SortOrderE0EiiyNS1_21identity_decomposer_tEEEvPKT1_PSA_PKT2_PSE_T3_iiT4_:
	.zero		945


//--------------------- .nv.constant0._ZN3cub18CUB_300001_SM_10006detail11EmptyKernelIvEEvv --------------------------
	.section	.nv.constant0._ZN3cub18CUB_300001_SM_10006detail11EmptyKernelIvEEvv,"a",@progbits
	.sectionflags	@""
	.align	4
.nv.constant0._ZN3cub18CUB_300001_SM_10006detail11EmptyKernelIvEEvv:
	.zero		896


//--------------------- .nv.constant0._Z8findKeysPiiP13KeyOccurencesiS1_ --------------------------
	.section	.nv.constant0._Z8findKeysPiiP13KeyOccurencesiS1_,"a",@progbits
	.sectionflags	@""
	.align	4
.nv.constant0._Z8findKeysPiiP13KeyOccurencesiS1_:
	.zero		936


//--------------------- .nv.constant0._Z16aggregateIndicesPiS_P13KeyOccurencesi --------------------------
	.section	.nv.constant0._Z16aggregateIndicesPiS_P13KeyOccurencesi,"a",@progbits
	.sectionflags	@""
	.align	4
.nv.constant0._Z16aggregateIndicesPiS_P13KeyOccurencesi:
	.zero		924


//--------------------- .nv.constant0._Z11fillIndicesPii --------------------------
	.section	.nv.constant0._Z11fillIndicesPii,"a",@progbits
	.sectionflags	@""
	.align	4
.nv.constant0._Z11fillIndicesPii:
	.zero		908


//--------------------- .nv.constant0._Z9fillTableP13KeyOccurencesi --------------------------
	.section	.nv.constant0._Z9fillTableP13KeyOccurencesi,"a",@progbits
	.sectionflags	@""
	.align	4
.nv.constant0._Z9fillTableP13KeyOccurencesi:
	.zero		908


//--------------------- SYMBOLS --------------------------

	.type		.nv.reservedSmem.offset0,@object
	.size		.nv.reservedSmem.offset0,0x4
	.type		.nv.reservedSmem.cap,@object
	.size		.nv.reservedSmem.cap,0x4
